	.target	sm_100a

	.elftype	@"ET_EXEC"


//--------------------- .note.nv.tkinfo           --------------------------
	.section	.note.nv.tkinfo,"",@"SHT_NOTE"
	.sectionflags	@"SHF_NOTE_NV_TKINFO"
	.tkinfo
        /*0018*/ 	.word	0x00000002
        /*0030*/ 	.string	""
        /*0030*/ 	.string	"ptxas"
        /*0030*/ 	.string	"Cuda compilation tools, release 13.0, V13.0.88"
        /*0030*/ 	.string	"Build cuda_13.0.r13.0/compiler.36424714_0"
        /*0030*/ 	.string	"-arch sm_100a -m 64 "



//--------------------- .note.nv.cuinfo           --------------------------
	.section	.note.nv.cuinfo,"",@"SHT_NOTE"
	.sectionflags	@"SHF_NOTE_NV_CUINFO"
        /*0018*/ 	.short	0x0002
        /*001a*/ 	.short	0x0064
        /*001c*/ 	.short	0x0082
	.zero		2


//--------------------- .nv.info                  --------------------------
	.section	.nv.info,"",@"SHT_CUDA_INFO"
	.align	4


	//----- nvinfo : EIATTR_REGCOUNT
	.align		4
        /*0000*/ 	.byte	0x04, 0x2f
        /*0002*/ 	.short	(.L_20 - .L_19)
	.align		4
.L_19:
        /*0004*/ 	.word	index@(_ZN7cutlass13device_kernelINS_4gemm6kernel13GemmUniversalIN4cute5tupleIJiiiiEEENS1_10collective13CollectiveMmaINS1_35MainloopSm100TmaUmmaWarpSpecializedILi4ELi2ELi2ENS5_IJNS4_1CILi1EEENSA_ILi2EEESB_EEEEENS5_IJNSA_ILi128EEENSA_ILi256EEENSA_ILi32EEEEEEaNS5_IJlSB_lEEEaSJ_NS4_8TiledMMAINS4_8MMA_AtomIJNS4_15SM100_MMA_S8_SSIaaiLi128ELi256ELNS4_4UMMA5MajorE0ELSO_0ELNSN_8SaturateE0EEEEEENS4_6LayoutINS5_IJSB_SB_SB_EEENS5_IJNSA_ILi0EEESU_SU_EEEEENS5_IJNS4_10UnderscoreESX_SX_EEEEENS4_23SM90_TMA_LOAD_MULTICASTENS4_14ComposedLayoutINS4_7SwizzleILi1ELi4ELi3EEENS4_18smem_ptr_flag_bitsILi8EEENSS_INS5_IJNSA_ILi8EEESH_EEENS5_IJSH_SB_EEEEEEEvNS4_8identityENS4_13SM90_TMA_LOADES1A_vS1B_EENS_8epilogue10collective18CollectiveEpilogueINS1E_23Sm100TmaWarpSpecializedILi4ELi2ELi64ELb0ELb0EEEJSI_NS5_IJNSS_ISF_SB_EENSS_INSA_ILi64EEESB_EEEEEaSJ_aSJ_NS1E_6fusion15FusionCallbacksIS1I_NS1N_17LinearCombinationIaiaiLNS_15FloatRoundStyleE2EEESI_S1M_JEEENS4_5SM1004TMEM4LOAD26SM100_TMEM_LOAD_32dp32b64xES1C_NS11_INS12_ILi2ELi4ELi3EEES15_NSS_INS5_IJS16_S1K_EEENS5_IJS1K_SB_EEEEEEENS4_39AutoVectorizingCopyWithAssumedAlignmentILi128EEENS4_14SM90_TMA_STOREES21_S23_S23_EEEvvEEEEvNT_6ParamsE)
        /*0008*/ 	.word	0x000000a6


	//----- nvinfo : EIATTR_FRAME_SIZE
	.align		4
.L_20:
        /*000c*/ 	.byte	0x04, 0x11
        /*000e*/ 	.short	(.L_22 - .L_21)
	.align		4
.L_21:
        /*0010*/ 	.word	index@($__internal_2_$__cuda_sm10x_tcgen05_guardrail_trap_unallocated_columns_being_dealloced)
        /*0014*/ 	.word	0x00000000


	//----- nvinfo : EIATTR_FRAME_SIZE
	.align		4
.L_22:
        /*0018*/ 	.byte	0x04, 0x11
        /*001a*/ 	.short	(.L_24 - .L_23)
	.align		4
.L_23:
        /*001c*/ 	.word	index@($__internal_1_$__cuda_sm10x_tcgen05_guardrail_trap_phase_invalid_during_alloc)
        /*0020*/ 	.word	0x00000000


	//----- nvinfo : EIATTR_FRAME_SIZE
	.align		4
.L_24:
        /*0024*/ 	.byte	0x04, 0x11
        /*0026*/ 	.short	(.L_26 - .L_25)
	.align		4
.L_25:
        /*0028*/ 	.word	index@($__internal_0_$__cuda_sm10x_tcgen05_guardrail_trap_col_being_dealloced_not_returned_by_alloc)
        /*002c*/ 	.word	0x00000000


	//----- nvinfo : EIATTR_FRAME_SIZE
	.align		4
.L_26:
        /*0030*/ 	.byte	0x04, 0x11
        /*0032*/ 	.short	(.L_28 - .L_27)
	.align		4
.L_27:
        /*0034*/ 	.word	index@(_ZN7cutlass13device_kernelINS_4gemm6kernel13GemmUniversalIN4cute5tupleIJiiiiEEENS1_10collective13CollectiveMmaINS1_35MainloopSm100TmaUmmaWarpSpecializedILi4ELi2ELi2ENS5_IJNS4_1CILi1EEENSA_ILi2EEESB_EEEEENS5_IJNSA_ILi128EEENSA_ILi256EEENSA_ILi32EEEEEEaNS5_IJlSB_lEEEaSJ_NS4_8TiledMMAINS4_8MMA_AtomIJNS4_15SM100_MMA_S8_SSIaaiLi128ELi256ELNS4_4UMMA5MajorE0ELSO_0ELNSN_8SaturateE0EEEEEENS4_6LayoutINS5_IJSB_SB_SB_EEENS5_IJNSA_ILi0EEESU_SU_EEEEENS5_IJNS4_10UnderscoreESX_SX_EEEEENS4_23SM90_TMA_LOAD_MULTICASTENS4_14ComposedLayoutINS4_7SwizzleILi1ELi4ELi3EEENS4_18smem_ptr_flag_bitsILi8EEENSS_INS5_IJNSA_ILi8EEESH_EEENS5_IJSH_SB_EEEEEEEvNS4_8identityENS4_13SM90_TMA_LOADES1A_vS1B_EENS_8epilogue10collective18CollectiveEpilogueINS1E_23Sm100TmaWarpSpecializedILi4ELi2ELi64ELb0ELb0EEEJSI_NS5_IJNSS_ISF_SB_EENSS_INSA_ILi64EEESB_EEEEEaSJ_aSJ_NS1E_6fusion15FusionCallbacksIS1I_NS1N_17LinearCombinationIaiaiLNS_15FloatRoundStyleE2EEESI_S1M_JEEENS4_5SM1004TMEM4LOAD26SM100_TMEM_LOAD_32dp32b64xES1C_NS11_INS12_ILi2ELi4ELi3EEES15_NSS_INS5_IJS16_S1K_EEENS5_IJS1K_SB_EEEEEEENS4_39AutoVectorizingCopyWithAssumedAlignmentILi128EEENS4_14SM90_TMA_STOREES21_S23_S23_EEEvvEEEEvNT_6ParamsE)
        /*0038*/ 	.word	0x00000000


	//----- nvinfo : EIATTR_MIN_STACK_SIZE
	.align		4
.L_28:
        /*003c*/ 	.byte	0x04, 0x12
        /*003e*/ 	.short	(.L_30 - .L_29)
	.align		4
.L_29:
        /*0040*/ 	.word	index@(_ZN7cutlass13device_kernelINS_4gemm6kernel13GemmUniversalIN4cute5tupleIJiiiiEEENS1_10collective13CollectiveMmaINS1_35MainloopSm100TmaUmmaWarpSpecializedILi4ELi2ELi2ENS5_IJNS4_1CILi1EEENSA_ILi2EEESB_EEEEENS5_IJNSA_ILi128EEENSA_ILi256EEENSA_ILi32EEEEEEaNS5_IJlSB_lEEEaSJ_NS4_8TiledMMAINS4_8MMA_AtomIJNS4_15SM100_MMA_S8_SSIaaiLi128ELi256ELNS4_4UMMA5MajorE0ELSO_0ELNSN_8SaturateE0EEEEEENS4_6LayoutINS5_IJSB_SB_SB_EEENS5_IJNSA_ILi0EEESU_SU_EEEEENS5_IJNS4_10UnderscoreESX_SX_EEEEENS4_23SM90_TMA_LOAD_MULTICASTENS4_14ComposedLayoutINS4_7SwizzleILi1ELi4ELi3EEENS4_18smem_ptr_flag_bitsILi8EEENSS_INS5_IJNSA_ILi8EEESH_EEENS5_IJSH_SB_EEEEEEEvNS4_8identityENS4_13SM90_TMA_LOADES1A_vS1B_EENS_8epilogue10collective18CollectiveEpilogueINS1E_23Sm100TmaWarpSpecializedILi4ELi2ELi64ELb0ELb0EEEJSI_NS5_IJNSS_ISF_SB_EENSS_INSA_ILi64EEESB_EEEEEaSJ_aSJ_NS1E_6fusion15FusionCallbacksIS1I_NS1N_17LinearCombinationIaiaiLNS_15FloatRoundStyleE2EEESI_S1M_JEEENS4_5SM1004TMEM4LOAD26SM100_TMEM_LOAD_32dp32b64xES1C_NS11_INS12_ILi2ELi4ELi3EEES15_NSS_INS5_IJS16_S1K_EEENS5_IJS1K_SB_EEEEEEENS4_39AutoVectorizingCopyWithAssumedAlignmentILi128EEENS4_14SM90_TMA_STOREES21_S23_S23_EEEvvEEEEvNT_6ParamsE)
        /*0044*/ 	.word	0x00000000
.L_30:


//--------------------- .nv.compat                --------------------------
	.section	.nv.compat,"",@"SHT_CUDA_COMPAT_INFO"
	.align	4
        /*0000*/ 	.byte	0x02, 0x09, 0x01, 0x00, 0x02, 0x02, 0x03, 0x00, 0x02, 0x05, 0x06, 0x00, 0x03, 0x07, 0x01, 0x01
        /*0010*/ 	.byte	0x02, 0x03, 0x01, 0x00, 0x02, 0x06, 0x01, 0x00, 0x04, 0x0b, 0x08, 0x00, 0x01, 0x00, 0x00, 0x00
        /*0020*/ 	.byte	0x00, 0x00, 0x00, 0x00


//--------------------- .nv.info._ZN7cutlass13device_kernelINS_4gemm6kernel13GemmUniversalIN4cute5tupleIJiiiiEEENS1_10collective13CollectiveMmaINS1_35MainloopSm100TmaUmmaWarpSpecializedILi4ELi2ELi2ENS5_IJNS4_1CILi1EEENSA_ILi2EEESB_EEEEENS5_IJNSA_ILi128EEENSA_ILi256EEENSA_ILi32EEEEEEaNS5_IJlSB_lEEEaSJ_NS4_8TiledMMAINS4_8MMA_AtomIJNS4_15SM100_MMA_S8_SSIaaiLi128ELi256ELNS4_4UMMA5MajorE0ELSO_0ELNSN_8SaturateE0EEEEEENS4_6LayoutINS5_IJSB_SB_SB_EEENS5_IJNSA_ILi0EEESU_SU_EEEEENS5_IJNS4_10UnderscoreESX_SX_EEEEENS4_23SM90_TMA_LOAD_MULTICASTENS4_14ComposedLayoutINS4_7SwizzleILi1ELi4ELi3EEENS4_18smem_ptr_flag_bitsILi8EEENSS_INS5_IJNSA_ILi8EEESH_EEENS5_IJSH_SB_EEEEEEEvNS4_8identityENS4_13SM90_TMA_LOADES1A_vS1B_EENS_8epilogue10collective18CollectiveEpilogueINS1E_23Sm100TmaWarpSpecializedILi4ELi2ELi64ELb0ELb0EEEJSI_NS5_IJNSS_ISF_SB_EENSS_INSA_ILi64EEESB_EEEEEaSJ_aSJ_NS1E_6fusion15FusionCallbacksIS1I_NS1N_17LinearCombinationIaiaiLNS_15FloatRoundStyleE2EEESI_S1M_JEEENS4_5SM1004TMEM4LOAD26SM100_TMEM_LOAD_32dp32b64xES1C_NS11_INS12_ILi2ELi4ELi3EEES15_NSS_INS5_IJS16_S1K_EEENS5_IJS1K_SB_EEEEEEENS4_39AutoVectorizingCopyWithAssumedAlignmentILi128EEENS4_14SM90_TMA_STOREES21_S23_S23_EEEvvEEEEvNT_6ParamsE --------------------------
	.section	.nv.info._ZN7cutlass13device_kernelINS_4gemm6kernel13GemmUniversalIN4cute5tupleIJiiiiEEENS1_10collective13CollectiveMmaINS1_35MainloopSm100TmaUmmaWarpSpecializedILi4ELi2ELi2ENS5_IJNS4_1CILi1EEENSA_ILi2EEESB_EEEEENS5_IJNSA_ILi128EEENSA_ILi256EEENSA_ILi32EEEEEEaNS5_IJlSB_lEEEaSJ_NS4_8TiledMMAINS4_8MMA_AtomIJNS4_15SM100_MMA_S8_SSIaaiLi128ELi256ELNS4_4UMMA5MajorE0ELSO_0ELNSN_8SaturateE0EEEEEENS4_6LayoutINS5_IJSB_SB_SB_EEENS5_IJNSA_ILi0EEESU_SU_EEEEENS5_IJNS4_10UnderscoreESX_SX_EEEEENS4_23SM90_TMA_LOAD_MULTICASTENS4_14ComposedLayoutINS4_7SwizzleILi1ELi4ELi3EEENS4_18smem_ptr_flag_bitsILi8EEENSS_INS5_IJNSA_ILi8EEESH_EEENS5_IJSH_SB_EEEEEEEvNS4_8identityENS4_13SM90_TMA_LOADES1A_vS1B_EENS_8epilogue10collective18CollectiveEpilogueINS1E_23Sm100TmaWarpSpecializedILi4ELi2ELi64ELb0ELb0EEEJSI_NS5_IJNSS_ISF_SB_EENSS_INSA_ILi64EEESB_EEEEEaSJ_aSJ_NS1E_6fusion15FusionCallbacksIS1I_NS1N_17LinearCombinationIaiaiLNS_15FloatRoundStyleE2EEESI_S1M_JEEENS4_5SM1004TMEM4LOAD26SM100_TMEM_LOAD_32dp32b64xES1C_NS11_INS12_ILi2ELi4ELi3EEES15_NSS_INS5_IJS16_S1K_EEENS5_IJS1K_SB_EEEEEEENS4_39AutoVectorizingCopyWithAssumedAlignmentILi128EEENS4_14SM90_TMA_STOREES21_S23_S23_EEEvvEEEEvNT_6ParamsE,"",@"SHT_CUDA_INFO"
	.sectionflags	@""
	.align	4


	//----- nvinfo : EIATTR_CUDA_API_VERSION
	.align		4
        /*0000*/ 	.byte	0x04, 0x37
        /*0002*/ 	.short	(.L_32 - .L_31)
.L_31:
        /*0004*/ 	.word	0x00000082


	//----- nvinfo : EIATTR_KPARAM_INFO
	.align		4
.L_32:
        /*0008*/ 	.byte	0x04, 0x17
        /*000a*/ 	.short	(.L_34 - .L_33)
.L_33:
        /*000c*/ 	.word	0x00000000
        /*0010*/ 	.short	0x0000
        /*0012*/ 	.short	0x0000
        /*0014*/ 	.byte	0x00, 0xf0, 0x01, 0x20


	//----- nvinfo : EIATTR_AT_ENTRY_FRAGMENTS
	.align		4
.L_34:
        /*0018*/ 	.byte	0x04, 0x4f
        /*001a*/ 	.short	(.L_36 - .L_35)


	//   ....[0]....
.L_35:
        /*001c*/ 	.word	0x00000006


	//----- nvinfo : EIATTR_RESERVED_SMEM_USED
	.align		4
.L_36:
        /*0020*/ 	.byte	0x01, 0x41
	.zero		2


	//----- nvinfo : EIATTR_SPARSE_MMA_MASK
	.align		4
        /*0024*/ 	.byte	0x03, 0x50
        /*0026*/ 	.short	0x0000


	//----- nvinfo : EIATTR_TCGEN05_1CTA_USED
	.align		4
        /*0028*/ 	.byte	0x01, 0x51
	.zero		2


	//----- nvinfo : EIATTR_MAXREG_COUNT
	.align		4
        /*002c*/ 	.byte	0x03, 0x1b
        /*002e*/ 	.short	0x00ff


	//----- nvinfo : EIATTR_NUM_BARRIERS
	.align		4
        /*0030*/ 	.byte	0x02, 0x4c
        /*0032*/ 	.byte	0x07
	.zero		1


	//----- nvinfo : EIATTR_EXTERNS
	.align		4
        /*0034*/ 	.byte	0x04, 0x0f
        /*0036*/ 	.short	(.L_38 - .L_37)


	//   ....[0]....
	.align		4
.L_37:
        /*0038*/ 	.word	index@(__assertfail)


	//----- nvinfo : EIATTR_MERCURY_ISA_VERSION
	.align		4
.L_38:
        /*003c*/ 	.byte	0x03, 0x5f
        /*003e*/ 	.short	0x0101


	//----- nvinfo : EIATTR_INT_WARP_WIDE_INSTR_OFFSETS
	.align		4
        /*0040*/ 	.byte	0x04, 0x31
        /*0042*/ 	.short	(.L_40 - .L_39)


	//   ....[0]....
.L_39:
        /*0044*/ 	.word	0x000039f0


	//   ....[1]....
        /*0048*/ 	.word	0x00003a10


	//   ....[2]....
        /*004c*/ 	.word	0x00003a40


	//   ....[3]....
        /*0050*/ 	.word	0x00004580


	//   ....[4]....
        /*0054*/ 	.word	0x000045f0


	//   ....[5]....
        /*0058*/ 	.word	0x000046d0


	//   ....[6]....
        /*005c*/ 	.word	0x00004750


	//   ....[7]....
        /*0060*/ 	.word	0x00004850


	//   ....[8]....
        /*0064*/ 	.word	0x000048d0


	//   ....[9]....
        /*0068*/ 	.word	0x000049c0


	//   ....[10]....
        /*006c*/ 	.word	0x00004a70


	//----- nvinfo : EIATTR_COOP_GROUP_MASK_REGIDS
	.align		4
.L_40:
        /*0070*/ 	.byte	0x04, 0x29
        /*0072*/ 	.short	(.L_42 - .L_41)


	//   ....[0]....
.L_41:
        /*0074*/ 	.word	0xffffffff


	//   ....[1]....
        /*0078*/ 	.word	0xffffffff


	//   ....[2]....
        /*007c*/ 	.word	0xffffffff


	//   ....[3]....
        /*0080*/ 	.word	0xffffffff


	//   ....[4]....
        /*0084*/ 	.word	0xffffffff


	//   ....[5]....
        /*0088*/ 	.word	0xffffffff


	//   ....[6]....
        /*008c*/ 	.word	0xffffffff


	//   ....[7]....
        /*0090*/ 	.word	0xffffffff


	//   ....[8]....
        /*0094*/ 	.word	0xffffffff


	//   ....[9]....
        /*0098*/ 	.word	0xffffffff


	//   ....[10]....
        /*009c*/ 	.word	0xffffffff


	//   ....[11]....
        /*00a0*/ 	.word	0xffffffff


	//   ....[12]....
        /*00a4*/ 	.word	0xffffffff


	//   ....[13]....
        /*00a8*/ 	.word	0xffffffff


	//----- nvinfo : EIATTR_COOP_GROUP_INSTR_OFFSETS
	.align		4
.L_42:
        /*00ac*/ 	.byte	0x04, 0x28
        /*00ae*/ 	.short	(.L_44 - .L_43)


	//   ....[0]....
.L_43:
        /*00b0*/ 	.word	0x00000080


	//   ....[1]....
        /*00b4*/ 	.word	0x000004f0


	//   ....[2]....
        /*00b8*/ 	.word	0x000006a0


	//   ....[3]....
        /*00bc*/ 	.word	0x00000840


	//   ....[4]....
        /*00c0*/ 	.word	0x00000940


	//   ....[5]....
        /*00c4*/ 	.word	0x00000ab0


	//   ....[6]....
        /*00c8*/ 	.word	0x00000c10


	//   ....[7]....
        /*00cc*/ 	.word	0x00000dc0


	//   ....[8]....
        /*00d0*/ 	.word	0x00001ff0


	//   ....[9]....
        /*00d4*/ 	.word	0x00002eb0


	//   ....[10]....
        /*00d8*/ 	.word	0x000030c0


	//   ....[11]....
        /*00dc*/ 	.word	0x000030f0


	//   ....[12]....
        /*00e0*/ 	.word	0x000038d0


	//   ....[13]....
        /*00e4*/ 	.word	0x00003b00


	//----- nvinfo : EIATTR_VRC_CTA_INIT_COUNT
	.align		4
.L_44:
        /*00e8*/ 	.byte	0x02, 0x4a
        /*00ea*/ 	.byte	0x80
	.zero		1


	//----- nvinfo : EIATTR_SYSCALL_OFFSETS
	.align		4
        /*00ec*/ 	.byte	0x04, 0x46
        /*00ee*/ 	.short	(.L_46 - .L_45)


	//   ....[0]....
.L_45:
        /*00f0*/ 	.word	0x000056e0


	//   ....[1]....
        /*00f4*/ 	.word	0x00005820


	//   ....[2]....
        /*00f8*/ 	.word	0x000060b0


	//   ....[3]....
        /*00fc*/ 	.word	0x000076b0


	//   ....[4]....
        /*0100*/ 	.word	0x00008c50


	//   ....[5]....
        /*0104*/ 	.word	0x0000a220


	//----- nvinfo : EIATTR_MBARRIER_INSTR_OFFSETS
	.align		4
.L_46:
        /*0108*/ 	.byte	0x04, 0x39
        /*010a*/ 	.short	(.L_48 - .L_47)


	//   ....[0]....
.L_47:
        /*010c*/ 	.word	0x00000610
        /*0110*/ 	.word	0x000000ff
        /*0114*/ 	.word	0x00000000
        /*0118*/ 	.short	0x0100
        /*011a*/ 	.byte	0x04
	.zero		1


	//   ....[1]....
        /*011c*/ 	.word	0x00000620
        /*0120*/ 	.word	0x000000ff
        /*0124*/ 	.word	0x00000020
        /*0128*/ 	.short	0x0100
        /*012a*/ 	.byte	0x04
	.zero		1


	//   ....[2]....
        /*012c*/ 	.word	0x00000630
        /*0130*/ 	.word	0x000000ff
        /*0134*/ 	.word	0x00000008
        /*0138*/ 	.short	0x0100
        /*013a*/ 	.byte	0x04
	.zero		1


	//   ....[3]....
        /*013c*/ 	.word	0x00000640
        /*0140*/ 	.word	0x000000ff
        /*0144*/ 	.word	0x00000028
        /*0148*/ 	.short	0x0100
        /*014a*/ 	.byte	0x04
	.zero		1


	//   ....[4]....
        /*014c*/ 	.word	0x00000650
        /*0150*/ 	.word	0x000000ff
        /*0154*/ 	.word	0x00000010
        /*0158*/ 	.short	0x0100
        /*015a*/ 	.byte	0x04
	.zero		1


	//   ....[5]....
        /*015c*/ 	.word	0x00000660
        /*0160*/ 	.word	0x000000ff
        /*0164*/ 	.word	0x00000030
        /*0168*/ 	.short	0x0100
        /*016a*/ 	.byte	0x04
	.zero		1


	//   ....[6]....
        /*016c*/ 	.word	0x00000670
        /*0170*/ 	.word	0x000000ff
        /*0174*/ 	.word	0x00000018
        /*0178*/ 	.short	0x0100
        /*017a*/ 	.byte	0x04
	.zero		1


	//   ....[7]....
        /*017c*/ 	.word	0x00000680
        /*0180*/ 	.word	0x000000ff
        /*0184*/ 	.word	0x00000038
        /*0188*/ 	.short	0x0100
        /*018a*/ 	.byte	0x04
	.zero		1


	//   ....[8]....
        /*018c*/ 	.word	0x000007b0
        /*0190*/ 	.word	0x000000ff
        /*0194*/ 	.word	0x00000040
        /*0198*/ 	.short	0x0100
        /*019a*/ 	.byte	0x04
	.zero		1


	//   ....[9]....
        /*019c*/ 	.word	0x000007c0
        /*01a0*/ 	.word	0x000000ff
        /*01a4*/ 	.word	0x00000060
        /*01a8*/ 	.short	0x0100
        /*01aa*/ 	.byte	0x04
	.zero		1


	//   ....[10]....
        /*01ac*/ 	.word	0x000007d0
        /*01b0*/ 	.word	0x000000ff
        /*01b4*/ 	.word	0x00000048
        /*01b8*/ 	.short	0x0100
        /*01ba*/ 	.byte	0x04
	.zero		1


	//   ....[11]....
        /*01bc*/ 	.word	0x000007e0
        /*01c0*/ 	.word	0x000000ff
        /*01c4*/ 	.word	0x00000068
        /*01c8*/ 	.short	0x0100
        /*01ca*/ 	.byte	0x04
	.zero		1


	//   ....[12]....
        /*01cc*/ 	.word	0x000007f0
        /*01d0*/ 	.word	0x000000ff
        /*01d4*/ 	.word	0x00000050
        /*01d8*/ 	.short	0x0100
        /*01da*/ 	.byte	0x04
	.zero		1


	//   ....[13]....
        /*01dc*/ 	.word	0x00000800
        /*01e0*/ 	.word	0x000000ff
        /*01e4*/ 	.word	0x00000070
        /*01e8*/ 	.short	0x0100
        /*01ea*/ 	.byte	0x04
	.zero		1


	//   ....[14]....
        /*01ec*/ 	.word	0x00000810
        /*01f0*/ 	.word	0x000000ff
        /*01f4*/ 	.word	0x00000058
        /*01f8*/ 	.short	0x0100
        /*01fa*/ 	.byte	0x04
	.zero		1


	//   ....[15]....
        /*01fc*/ 	.word	0x00000820
        /*0200*/ 	.word	0x000000ff
        /*0204*/ 	.word	0x00000078
        /*0208*/ 	.short	0x0100
        /*020a*/ 	.byte	0x04
	.zero		1


	//   ....[16]....
        /*020c*/ 	.word	0x00000910
        /*0210*/ 	.word	0x000000ff
        /*0214*/ 	.word	0x00000080
        /*0218*/ 	.short	0x0100
        /*021a*/ 	.byte	0x06
	.zero		1


	//   ....[17]....
        /*021c*/ 	.word	0x00000920
        /*0220*/ 	.word	0x000000ff
        /*0224*/ 	.word	0x00000088
        /*0228*/ 	.short	0x0100
        /*022a*/ 	.byte	0x06
	.zero		1


	//   ....[18]....
        /*022c*/ 	.word	0x00000a60
        /*0230*/ 	.word	0x000000ff
        /*0234*/ 	.word	0x00000090
        /*0238*/ 	.short	0x0100
        /*023a*/ 	.byte	0x06
	.zero		1


	//   ....[19]....
        /*023c*/ 	.word	0x00000a70
        /*0240*/ 	.word	0x000000ff
        /*0244*/ 	.word	0x000000a0
        /*0248*/ 	.short	0x0100
        /*024a*/ 	.byte	0x06
	.zero		1


	//   ....[20]....
        /*024c*/ 	.word	0x00000a80
        /*0250*/ 	.word	0x000000ff
        /*0254*/ 	.word	0x00000098
        /*0258*/ 	.short	0x0100
        /*025a*/ 	.byte	0x06
	.zero		1


	//   ....[21]....
        /*025c*/ 	.word	0x00000a90
        /*0260*/ 	.word	0x000000ff
        /*0264*/ 	.word	0x000000a8
        /*0268*/ 	.short	0x0100
        /*026a*/ 	.byte	0x06
	.zero		1


	//   ....[22]....
        /*026c*/ 	.word	0x00000bc0
        /*0270*/ 	.word	0x000000ff
        /*0274*/ 	.word	0x000000b0
        /*0278*/ 	.short	0x0100
        /*027a*/ 	.byte	0x04
	.zero		1


	//   ....[23]....
        /*027c*/ 	.word	0x00000bd0
        /*0280*/ 	.word	0x000000ff
        /*0284*/ 	.word	0x000000c0
        /*0288*/ 	.short	0x0100
        /*028a*/ 	.byte	0x04
	.zero		1


	//   ....[24]....
        /*028c*/ 	.word	0x00000be0
        /*0290*/ 	.word	0x000000ff
        /*0294*/ 	.word	0x000000b8
        /*0298*/ 	.short	0x0100
        /*029a*/ 	.byte	0x04
	.zero		1


	//   ....[25]....
        /*029c*/ 	.word	0x00000bf0
        /*02a0*/ 	.word	0x000000ff
        /*02a4*/ 	.word	0x000000c8
        /*02a8*/ 	.short	0x0100
        /*02aa*/ 	.byte	0x04
	.zero		1


	//   ....[26]....
        /*02ac*/ 	.word	0x00000ce0
        /*02b0*/ 	.word	0x000000ff
        /*02b4*/ 	.word	0x000000d0
        /*02b8*/ 	.short	0x0100
        /*02ba*/ 	.byte	0x04
	.zero		1


	//   ....[27]....
        /*02bc*/ 	.word	0x00000cf0
        /*02c0*/ 	.word	0x000000ff
        /*02c4*/ 	.word	0x000000e0
        /*02c8*/ 	.short	0x0100
        /*02ca*/ 	.byte	0x04
	.zero		1


	//   ....[28]....
        /*02cc*/ 	.word	0x00000d00
        /*02d0*/ 	.word	0x000000ff
        /*02d4*/ 	.word	0x000000d8
        /*02d8*/ 	.short	0x0100
        /*02da*/ 	.byte	0x04
	.zero		1


	//   ....[29]....
        /*02dc*/ 	.word	0x00000d10
        /*02e0*/ 	.word	0x000000ff
        /*02e4*/ 	.word	0x000000e8
        /*02e8*/ 	.short	0x0100
        /*02ea*/ 	.byte	0x04
	.zero		1


	//   ....[30]....
        /*02ec*/ 	.word	0x00001870
        /*02f0*/ 	.word	0x00000003
        /*02f4*/ 	.word	0x000000e0
        /*02f8*/ 	.short	0x010a
        /*02fa*/ 	.byte	0xff
	.zero		1


	//   ....[31]....
        /*02fc*/ 	.word	0x000018a0
        /*0300*/ 	.word	0x00000003
        /*0304*/ 	.word	0x000000d0
        /*0308*/ 	.short	0x0101
        /*030a*/ 	.byte	0xff
	.zero		1


	//   ....[32]....
        /*030c*/ 	.word	0x00001970
        /*0310*/ 	.word	0x000000ff
        /*0314*/ 	.word	0x00000020
        /*0318*/ 	.short	0x010a
        /*031a*/ 	.byte	0x04
	.zero		1


	//   ....[33]....
        /*031c*/ 	.word	0x000019f0
        /*0320*/ 	.word	0x000000ff
        /*0324*/ 	.word	0x00000020
        /*0328*/ 	.short	0x010a
        /*032a*/ 	.byte	0x21
	.zero		1


	//   ....[34]....
        /*032c*/ 	.word	0x00001b80
        /*0330*/ 	.word	0x000000ff
        /*0334*/ 	.word	0x00000020
        /*0338*/ 	.short	0x010a
        /*033a*/ 	.byte	0x08
	.zero		1


	//   ....[35]....
        /*033c*/ 	.word	0x00001ca0
        /*0340*/ 	.word	0x000000ff
        /*0344*/ 	.word	0x00000088
        /*0348*/ 	.short	0x0101
        /*034a*/ 	.byte	0x06
	.zero		1


	//   ....[36]....
        /*034c*/ 	.word	0x00001cc0
        /*0350*/ 	.word	0x000000ff
        /*0354*/ 	.word	0x00000020
        /*0358*/ 	.short	0x010a
        /*035a*/ 	.byte	0x04
	.zero		1


	//   ....[37]....
        /*035c*/ 	.word	0x00001d40
        /*0360*/ 	.word	0x000000ff
        /*0364*/ 	.word	0x00000020
        /*0368*/ 	.short	0x010a
        /*036a*/ 	.byte	0x11
	.zero		1


	//   ....[38]....
        /*036c*/ 	.word	0x00001ed0
        /*0370*/ 	.word	0x000000ff
        /*0374*/ 	.word	0x00000020
        /*0378*/ 	.short	0x010a
        /*037a*/ 	.byte	0x07
	.zero		1


	//   ....[39]....
        /*037c*/ 	.word	0x00002020
        /*0380*/ 	.word	0x00000003
        /*0384*/ 	.word	0x00000090
        /*0388*/ 	.short	0x010a
        /*038a*/ 	.byte	0xff
	.zero		1


	//   ....[40]....
        /*038c*/ 	.word	0x00002170
        /*0390*/ 	.word	0x00000000
        /*0394*/ 	.word	0x00000000
        /*0398*/ 	.short	0x0101
        /*039a*/ 	.byte	0xff
	.zero		1


	//   ....[41]....
        /*039c*/ 	.word	0x00002730
        /*03a0*/ 	.word	0x000000ff
        /*03a4*/ 	.word	0x00000000
        /*03a8*/ 	.short	0x010a
        /*03aa*/ 	.byte	0x04
	.zero		1


	//   ....[42]....
        /*03ac*/ 	.word	0x000027c0
        /*03b0*/ 	.word	0x000000ff
        /*03b4*/ 	.word	0x00000000
        /*03b8*/ 	.short	0x010a
        /*03ba*/ 	.byte	0x05
	.zero		1


	//   ....[43]....
        /*03bc*/ 	.word	0x00002850
        /*03c0*/ 	.word	0x000000ff
        /*03c4*/ 	.word	0x00000000
        /*03c8*/ 	.short	0x010a
        /*03ca*/ 	.byte	0x05
	.zero		1


	//   ....[44]....
        /*03cc*/ 	.word	0x000028f0
        /*03d0*/ 	.word	0x00000000
        /*03d4*/ 	.word	0x00000000
        /*03d8*/ 	.short	0x010a
        /*03da*/ 	.byte	0xff
	.zero		1


	//   ....[45]....
        /*03dc*/ 	.word	0x00002a10
        /*03e0*/ 	.word	0x00000002
        /*03e4*/ 	.word	0x000000d0
        /*03e8*/ 	.short	0x010a
        /*03ea*/ 	.byte	0xff
	.zero		1


	//   ....[46]....
        /*03ec*/ 	.word	0x00002a70
        /*03f0*/ 	.word	0x00000004
        /*03f4*/ 	.word	0x00000000
        /*03f8*/ 	.short	0x0101
        /*03fa*/ 	.byte	0xff
	.zero		1


	//   ....[47]....
        /*03fc*/ 	.word	0x00002a90
        /*0400*/ 	.word	0x000000ff
        /*0404*/ 	.word	0x000000a0
        /*0408*/ 	.short	0x010a
        /*040a*/ 	.byte	0x04
	.zero		1


	//   ....[48]....
        /*040c*/ 	.word	0x00002bb0
        /*0410*/ 	.word	0x00000002
        /*0414*/ 	.word	0x00000090
        /*0418*/ 	.short	0x010a
        /*041a*/ 	.byte	0xff
	.zero		1


	//   ....[49]....
        /*041c*/ 	.word	0x00002cc0
        /*0420*/ 	.word	0x00000002
        /*0424*/ 	.word	0x00000000
        /*0428*/ 	.short	0x0101
        /*042a*/ 	.byte	0xff
	.zero		1


	//   ....[50]....
        /*042c*/ 	.word	0x00002d50
        /*0430*/ 	.word	0x000000ff
        /*0434*/ 	.word	0x000000a0
        /*0438*/ 	.short	0x0106
        /*043a*/ 	.byte	0x04
	.zero		1


	//   ....[51]....
        /*043c*/ 	.word	0x00002d70
        /*0440*/ 	.word	0x000000ff
        /*0444*/ 	.word	0x000000a0
        /*0448*/ 	.short	0x010a
        /*044a*/ 	.byte	0x04
	.zero		1


	//   ....[52]....
        /*044c*/ 	.word	0x00002e00
        /*0450*/ 	.word	0x000000ff
        /*0454*/ 	.word	0x000000a0
        /*0458*/ 	.short	0x0106
        /*045a*/ 	.byte	0x07
	.zero		1


	//   ....[53]....
        /*045c*/ 	.word	0x00002e40
        /*0460*/ 	.word	0x00000000
        /*0464*/ 	.word	0x000000a0
        /*0468*/ 	.short	0x010a
        /*046a*/ 	.byte	0xff
	.zero		1


	//   ....[54]....
        /*046c*/ 	.word	0x00003330
        /*0470*/ 	.word	0x00000000
        /*0474*/ 	.word	0x00000090
        /*0478*/ 	.short	0x010a
        /*047a*/ 	.byte	0xff
	.zero		1


	//   ....[55]....
        /*047c*/ 	.word	0x00003430
        /*0480*/ 	.word	0x00000003
        /*0484*/ 	.word	0x00000000
        /*0488*/ 	.short	0x0101
        /*048a*/ 	.byte	0xff
	.zero		1


	//   ....[56]....
        /*048c*/ 	.word	0x00003440
        /*0490*/ 	.word	0x000000ff
        /*0494*/ 	.word	0x00000000
        /*0498*/ 	.short	0x010a
        /*049a*/ 	.byte	0x04
	.zero		1


	//   ....[57]....
        /*049c*/ 	.word	0x00003460
        /*04a0*/ 	.word	0x000000ff
        /*04a4*/ 	.word	0x000000c0
        /*04a8*/ 	.short	0x010a
        /*04aa*/ 	.byte	0x12
	.zero		1


	//   ....[58]....
        /*04ac*/ 	.word	0x00003540
        /*04b0*/ 	.word	0x000000ff
        /*04b4*/ 	.word	0x00000000
        /*04b8*/ 	.short	0x010a
        /*04ba*/ 	.byte	0x06
	.zero		1


	//   ....[59]....
        /*04bc*/ 	.word	0x00003640
        /*04c0*/ 	.word	0x000000ff
        /*04c4*/ 	.word	0x00000000
        /*04c8*/ 	.short	0x010a
        /*04ca*/ 	.byte	0x04
	.zero		1


	//   ....[60]....
        /*04cc*/ 	.word	0x00003820
        /*04d0*/ 	.word	0x000000ff
        /*04d4*/ 	.word	0x00000000
        /*04d8*/ 	.short	0x010a
        /*04da*/ 	.byte	0x04
	.zero		1


	//   ....[61]....
        /*04dc*/ 	.word	0x000038b0
        /*04e0*/ 	.word	0x000000ff
        /*04e4*/ 	.word	0x00000000
        /*04e8*/ 	.short	0x010a
        /*04ea*/ 	.byte	0x04
	.zero		1


	//   ....[62]....
        /*04ec*/ 	.word	0x00003d80
        /*04f0*/ 	.word	0x0000000c
        /*04f4*/ 	.word	0x00000090
        /*04f8*/ 	.short	0x010a
        /*04fa*/ 	.byte	0xff
	.zero		1


	//   ....[63]....
        /*04fc*/ 	.word	0x00003ef0
        /*0500*/ 	.word	0x00000000
        /*0504*/ 	.word	0x00000000
        /*0508*/ 	.short	0x0101
        /*050a*/ 	.byte	0xff
	.zero		1


	//   ....[64]....
        /*050c*/ 	.word	0x00004380
        /*0510*/ 	.word	0x000000ff
        /*0514*/ 	.word	0x00000088
        /*0518*/ 	.short	0x010a
        /*051a*/ 	.byte	0x15
	.zero		1


	//   ....[65]....
        /*051c*/ 	.word	0x00004500
        /*0520*/ 	.word	0x000000ff
        /*0524*/ 	.word	0x00000060
        /*0528*/ 	.short	0x010a
        /*052a*/ 	.byte	0x15
	.zero		1


	//   ....[66]....
        /*052c*/ 	.word	0x00004680
        /*0530*/ 	.word	0x000000ff
        /*0534*/ 	.word	0x00000040
        /*0538*/ 	.short	0x010b
        /*053a*/ 	.byte	0x15
	.zero		1


	//   ....[67]....
        /*053c*/ 	.word	0x00004690
        /*0540*/ 	.word	0x000000ff
        /*0544*/ 	.word	0x00000000
        /*0548*/ 	.short	0x0101
        /*054a*/ 	.byte	0x06
	.zero		1


	//   ....[68]....
        /*054c*/ 	.word	0x000046a0
        /*0550*/ 	.word	0x000000ff
        /*0554*/ 	.word	0x00000068
        /*0558*/ 	.short	0x010a
        /*055a*/ 	.byte	0x15
	.zero		1


	//   ....[69]....
        /*055c*/ 	.word	0x00004800
        /*0560*/ 	.word	0x000000ff
        /*0564*/ 	.word	0x00000048
        /*0568*/ 	.short	0x010b
        /*056a*/ 	.byte	0x15
	.zero		1


	//   ....[70]....
        /*056c*/ 	.word	0x00004810
        /*0570*/ 	.word	0x000000ff
        /*0574*/ 	.word	0x00000000
        /*0578*/ 	.short	0x0101
        /*057a*/ 	.byte	0x06
	.zero		1


	//   ....[71]....
        /*057c*/ 	.word	0x00004820
        /*0580*/ 	.word	0x000000ff
        /*0584*/ 	.word	0x00000070
        /*0588*/ 	.short	0x010a
        /*058a*/ 	.byte	0x15
	.zero		1


	//   ....[72]....
        /*058c*/ 	.word	0x00004970
        /*0590*/ 	.word	0x000000ff
        /*0594*/ 	.word	0x00000050
        /*0598*/ 	.short	0x010b
        /*059a*/ 	.byte	0x15
	.zero		1


	//   ....[73]....
        /*059c*/ 	.word	0x00004980
        /*05a0*/ 	.word	0x000000ff
        /*05a4*/ 	.word	0x00000000
        /*05a8*/ 	.short	0x0101
        /*05aa*/ 	.byte	0x06
	.zero		1


	//   ....[74]....
        /*05ac*/ 	.word	0x00004990
        /*05b0*/ 	.word	0x000000ff
        /*05b4*/ 	.word	0x00000078
        /*05b8*/ 	.short	0x010a
        /*05ba*/ 	.byte	0x15
	.zero		1


	//   ....[75]....
        /*05bc*/ 	.word	0x00004b90
        /*05c0*/ 	.word	0x000000ff
        /*05c4*/ 	.word	0x00000058
        /*05c8*/ 	.short	0x010b
        /*05ca*/ 	.byte	0x15
	.zero		1


	//   ....[76]....
        /*05cc*/ 	.word	0x00004ba0
        /*05d0*/ 	.word	0x000000ff
        /*05d4*/ 	.word	0x00000000
        /*05d8*/ 	.short	0x0101
        /*05da*/ 	.byte	0x25
	.zero		1


	//   ....[77]....
        /*05dc*/ 	.word	0x00004bd0
        /*05e0*/ 	.word	0x000000ff
        /*05e4*/ 	.word	0x00000060
        /*05e8*/ 	.short	0x010a
        /*05ea*/ 	.byte	0x15
	.zero		1


	//   ....[78]....
        /*05ec*/ 	.word	0x00004bf0
        /*05f0*/ 	.word	0x000000ff
        /*05f4*/ 	.word	0x00000068
        /*05f8*/ 	.short	0x010a
        /*05fa*/ 	.byte	0x15
	.zero		1


	//   ....[79]....
        /*05fc*/ 	.word	0x00004c10
        /*0600*/ 	.word	0x000000ff
        /*0604*/ 	.word	0x00000070
        /*0608*/ 	.short	0x010a
        /*060a*/ 	.byte	0x15
	.zero		1


	//   ....[80]....
        /*060c*/ 	.word	0x00004c50
        /*0610*/ 	.word	0x00000000
        /*0614*/ 	.word	0x00000078
        /*0618*/ 	.short	0x010a
        /*061a*/ 	.byte	0xff
	.zero		1


	//   ....[81]....
        /*061c*/ 	.word	0x00004f70
        /*0620*/ 	.word	0x00000003
        /*0624*/ 	.word	0x00000090
        /*0628*/ 	.short	0x010a
        /*062a*/ 	.byte	0xff
	.zero		1


	//   ....[82]....
        /*062c*/ 	.word	0x000050f0
        /*0630*/ 	.word	0x00000000
        /*0634*/ 	.word	0x00000000
        /*0638*/ 	.short	0x0101
        /*063a*/ 	.byte	0xff
	.zero		1


	//   ....[83]....
        /*063c*/ 	.word	0x00005c50
        /*0640*/ 	.word	0x00000003
        /*0644*/ 	.word	0x00000040
        /*0648*/ 	.short	0x010a
        /*064a*/ 	.byte	0xff
	.zero		1


	//   ....[84]....
        /*064c*/ 	.word	0x00005c90
        /*0650*/ 	.word	0x0000004e
        /*0654*/ 	.word	0x000000b0
        /*0658*/ 	.short	0x010a
        /*065a*/ 	.byte	0xff
	.zero		1


	//   ....[85]....
        /*065c*/ 	.word	0x00005dd0
        /*0660*/ 	.word	0x00000003
        /*0664*/ 	.word	0x00000040
        /*0668*/ 	.short	0x010a
        /*066a*/ 	.byte	0xff
	.zero		1


	//   ....[86]....
        /*066c*/ 	.word	0x00005f30
        /*0670*/ 	.word	0x00000000
        /*0674*/ 	.word	0x00000000
        /*0678*/ 	.short	0x0101
        /*067a*/ 	.byte	0xff
	.zero		1


	//   ....[87]....
        /*067c*/ 	.word	0x00005f90
        /*0680*/ 	.word	0x0000004e
        /*0684*/ 	.word	0x000000b0
        /*0688*/ 	.short	0x010a
        /*068a*/ 	.byte	0xff
	.zero		1


	//   ....[88]....
        /*068c*/ 	.word	0x00007320
        /*0690*/ 	.word	0x00000074
        /*0694*/ 	.word	0x00000040
        /*0698*/ 	.short	0x010a
        /*069a*/ 	.byte	0xff
	.zero		1


	//   ....[89]....
        /*069c*/ 	.word	0x000073f0
        /*06a0*/ 	.word	0x00000074
        /*06a4*/ 	.word	0x00000040
        /*06a8*/ 	.short	0x010a
        /*06aa*/ 	.byte	0xff
	.zero		1


	//   ....[90]....
        /*06ac*/ 	.word	0x00007530
        /*06b0*/ 	.word	0x00000003
        /*06b4*/ 	.word	0x00000000
        /*06b8*/ 	.short	0x0101
        /*06ba*/ 	.byte	0xff
	.zero		1


	//   ....[91]....
        /*06bc*/ 	.word	0x000088c0
        /*06c0*/ 	.word	0x00000000
        /*06c4*/ 	.word	0x00000040
        /*06c8*/ 	.short	0x010a
        /*06ca*/ 	.byte	0xff
	.zero		1


	//   ....[92]....
        /*06cc*/ 	.word	0x00008990
        /*06d0*/ 	.word	0x00000000
        /*06d4*/ 	.word	0x00000040
        /*06d8*/ 	.short	0x010a
        /*06da*/ 	.byte	0xff
	.zero		1


	//   ....[93]....
        /*06dc*/ 	.word	0x00008af0
        /*06e0*/ 	.word	0x00000000
        /*06e4*/ 	.word	0x00000000
        /*06e8*/ 	.short	0x0101
        /*06ea*/ 	.byte	0xff
	.zero		1


	//   ....[94]....
        /*06ec*/ 	.word	0x00009e90
        /*06f0*/ 	.word	0x00000000
        /*06f4*/ 	.word	0x00000040
        /*06f8*/ 	.short	0x010a
        /*06fa*/ 	.byte	0xff
	.zero		1


	//   ....[95]....
        /*06fc*/ 	.word	0x00009f60
        /*0700*/ 	.word	0x00000000
        /*0704*/ 	.word	0x00000040
        /*0708*/ 	.short	0x010a
        /*070a*/ 	.byte	0xff
	.zero		1


	//   ....[96]....
        /*070c*/ 	.word	0x0000a0c0
        /*0710*/ 	.word	0x00000000
        /*0714*/ 	.word	0x00000000
        /*0718*/ 	.short	0x0101
        /*071a*/ 	.byte	0xff
	.zero		1


	//   ....[97]....
        /*071c*/ 	.word	0x0000a420
        /*0720*/ 	.word	0x000000ff
        /*0724*/ 	.word	0x00000000
        /*0728*/ 	.short	0x0101
        /*072a*/ 	.byte	0x04
	.zero		1


	//   ....[98]....
        /*072c*/ 	.word	0x0000b640
        /*0730*/ 	.word	0x00000003
        /*0734*/ 	.word	0x000000e0
        /*0738*/ 	.short	0x010a
        /*073a*/ 	.byte	0xff
	.zero		1


	//   ....[99]....
        /*073c*/ 	.word	0x0000b6a0
        /*0740*/ 	.word	0x00000000
        /*0744*/ 	.word	0x00000020
        /*0748*/ 	.short	0x010a
        /*074a*/ 	.byte	0xff
	.zero		1


	//   ....[100]....
        /*074c*/ 	.word	0x0000b700
        /*0750*/ 	.word	0x00000000
        /*0754*/ 	.word	0x00000020
        /*0758*/ 	.short	0x010a
        /*075a*/ 	.byte	0xff
	.zero		1


	//   ....[101]....
        /*075c*/ 	.word	0x0000b750
        /*0760*/ 	.word	0x00000003
        /*0764*/ 	.word	0x00000090
        /*0768*/ 	.short	0x010a
        /*076a*/ 	.byte	0xff
	.zero		1


	//   ....[102]....
        /*076c*/ 	.word	0x0000b7b0
        /*0770*/ 	.word	0x00000000
        /*0774*/ 	.word	0x00000000
        /*0778*/ 	.short	0x010a
        /*077a*/ 	.byte	0xff
	.zero		1


	//   ....[103]....
        /*077c*/ 	.word	0x0000b810
        /*0780*/ 	.word	0x00000000
        /*0784*/ 	.word	0x00000000
        /*0788*/ 	.short	0x010a
        /*078a*/ 	.byte	0xff
	.zero		1


	//   ....[104]....
        /*078c*/ 	.word	0x0000b870
        /*0790*/ 	.word	0x00000000
        /*0794*/ 	.word	0x00000000
        /*0798*/ 	.short	0x010a
        /*079a*/ 	.byte	0xff
	.zero		1


	//   ....[105]....
        /*079c*/ 	.word	0x0000b8c0
        /*07a0*/ 	.word	0x00000002
        /*07a4*/ 	.word	0x000000d0
        /*07a8*/ 	.short	0x010a
        /*07aa*/ 	.byte	0xff
	.zero		1


	//   ....[106]....
        /*07ac*/ 	.word	0x0000b920
        /*07b0*/ 	.word	0x00000002
        /*07b4*/ 	.word	0x000000a0
        /*07b8*/ 	.short	0x010a
        /*07ba*/ 	.byte	0xff
	.zero		1


	//   ....[107]....
        /*07bc*/ 	.word	0x0000b970
        /*07c0*/ 	.word	0x00000002
        /*07c4*/ 	.word	0x00000090
        /*07c8*/ 	.short	0x010a
        /*07ca*/ 	.byte	0xff
	.zero		1


	//   ....[108]....
        /*07cc*/ 	.word	0x0000b9d0
        /*07d0*/ 	.word	0x00000000
        /*07d4*/ 	.word	0x000000a0
        /*07d8*/ 	.short	0x010a
        /*07da*/ 	.byte	0xff
	.zero		1


	//   ....[109]....
        /*07dc*/ 	.word	0x0000ba20
        /*07e0*/ 	.word	0x00000000
        /*07e4*/ 	.word	0x00000090
        /*07e8*/ 	.short	0x010a
        /*07ea*/ 	.byte	0xff
	.zero		1


	//   ....[110]....
        /*07ec*/ 	.word	0x0000ba80
        /*07f0*/ 	.word	0x00000003
        /*07f4*/ 	.word	0x000000c0
        /*07f8*/ 	.short	0x010a
        /*07fa*/ 	.byte	0xff
	.zero		1


	//   ....[111]....
        /*07fc*/ 	.word	0x0000bae0
        /*0800*/ 	.word	0x00000000
        /*0804*/ 	.word	0x00000000
        /*0808*/ 	.short	0x010a
        /*080a*/ 	.byte	0xff
	.zero		1


	//   ....[112]....
        /*080c*/ 	.word	0x0000bb40
        /*0810*/ 	.word	0x00000000
        /*0814*/ 	.word	0x00000000
        /*0818*/ 	.short	0x010a
        /*081a*/ 	.byte	0xff
	.zero		1


	//   ....[113]....
        /*081c*/ 	.word	0x0000bba0
        /*0820*/ 	.word	0x00000000
        /*0824*/ 	.word	0x00000000
        /*0828*/ 	.short	0x010a
        /*082a*/ 	.byte	0xff
	.zero		1


	//   ....[114]....
        /*082c*/ 	.word	0x0000bbf0
        /*0830*/ 	.word	0x0000000c
        /*0834*/ 	.word	0x00000090
        /*0838*/ 	.short	0x010a
        /*083a*/ 	.byte	0xff
	.zero		1


	//   ....[115]....
        /*083c*/ 	.word	0x0000bc50
        /*0840*/ 	.word	0x00000000
        /*0844*/ 	.word	0x00000088
        /*0848*/ 	.short	0x010a
        /*084a*/ 	.byte	0xff
	.zero		1


	//   ....[116]....
        /*084c*/ 	.word	0x0000bcb0
        /*0850*/ 	.word	0x00000000
        /*0854*/ 	.word	0x00000060
        /*0858*/ 	.short	0x010a
        /*085a*/ 	.byte	0xff
	.zero		1


	//   ....[117]....
        /*085c*/ 	.word	0x0000bd10
        /*0860*/ 	.word	0x00000000
        /*0864*/ 	.word	0x00000068
        /*0868*/ 	.short	0x010a
        /*086a*/ 	.byte	0xff
	.zero		1


	//   ....[118]....
        /*086c*/ 	.word	0x0000bd70
        /*0870*/ 	.word	0x00000000
        /*0874*/ 	.word	0x00000070
        /*0878*/ 	.short	0x010a
        /*087a*/ 	.byte	0xff
	.zero		1


	//   ....[119]....
        /*087c*/ 	.word	0x0000bdd0
        /*0880*/ 	.word	0x00000000
        /*0884*/ 	.word	0x00000078
        /*0888*/ 	.short	0x010a
        /*088a*/ 	.byte	0xff
	.zero		1


	//   ....[120]....
        /*088c*/ 	.word	0x0000be30
        /*0890*/ 	.word	0x00000000
        /*0894*/ 	.word	0x00000060
        /*0898*/ 	.short	0x010a
        /*089a*/ 	.byte	0xff
	.zero		1


	//   ....[121]....
        /*089c*/ 	.word	0x0000be90
        /*08a0*/ 	.word	0x00000000
        /*08a4*/ 	.word	0x00000068
        /*08a8*/ 	.short	0x010a
        /*08aa*/ 	.byte	0xff
	.zero		1


	//   ....[122]....
        /*08ac*/ 	.word	0x0000bef0
        /*08b0*/ 	.word	0x00000000
        /*08b4*/ 	.word	0x00000070
        /*08b8*/ 	.short	0x010a
        /*08ba*/ 	.byte	0xff
	.zero		1


	//   ....[123]....
        /*08bc*/ 	.word	0x0000bf40
        /*08c0*/ 	.word	0x00000003
        /*08c4*/ 	.word	0x00000090
        /*08c8*/ 	.short	0x010a
        /*08ca*/ 	.byte	0xff
	.zero		1


	//   ....[124]....
        /*08cc*/ 	.word	0x0000bf90
        /*08d0*/ 	.word	0x00000003
        /*08d4*/ 	.word	0x00000040
        /*08d8*/ 	.short	0x010a
        /*08da*/ 	.byte	0xff
	.zero		1


	//   ....[125]....
        /*08dc*/ 	.word	0x0000bfe0
        /*08e0*/ 	.word	0x0000004e
        /*08e4*/ 	.word	0x000000b0
        /*08e8*/ 	.short	0x010a
        /*08ea*/ 	.byte	0xff
	.zero		1


	//   ....[126]....
        /*08ec*/ 	.word	0x0000c030
        /*08f0*/ 	.word	0x00000074
        /*08f4*/ 	.word	0x00000040
        /*08f8*/ 	.short	0x010a
        /*08fa*/ 	.byte	0xff
	.zero		1


	//   ....[127]....
        /*08fc*/ 	.word	0x0000c080
        /*0900*/ 	.word	0x00000000
        /*0904*/ 	.word	0x00000040
        /*0908*/ 	.short	0x010a
        /*090a*/ 	.byte	0xff
	.zero		1


	//   ....[128]....
        /*090c*/ 	.word	0x0000c0d0
        /*0910*/ 	.word	0x00000000
        /*0914*/ 	.word	0x00000040
        /*0918*/ 	.short	0x010a
        /*091a*/ 	.byte	0xff
	.zero		1


	//----- nvinfo : EIATTR_NUM_MBARRIERS
	.align		4
.L_48:
        /*091c*/ 	.byte	0x03, 0x38
        /*091e*/ 	.short	0x001e


	//----- nvinfo : EIATTR_EXIT_INSTR_OFFSETS
	.align		4
        /*0920*/ 	.byte	0x04, 0x1c
        /*0922*/ 	.short	(.L_50 - .L_49)


	//   ....[0]....
.L_49:
        /*0924*/ 	.word	0x00002920


	//   ....[1]....
        /*0928*/ 	.word	0x00002e10


	//   ....[2]....
        /*092c*/ 	.word	0x00002e70


	//   ....[3]....
        /*0930*/ 	.word	0x00003b10


	//   ....[4]....
        /*0934*/ 	.word	0x00004c80


	//   ....[5]....
        /*0938*/ 	.word	0x00004cc0


	//   ....[6]....
        /*093c*/ 	.word	0x0000b630


	//----- nvinfo : EIATTR_MAX_THREADS
	.align		4
.L_50:
        /*0940*/ 	.byte	0x04, 0x05
        /*0942*/ 	.short	(.L_52 - .L_51)
.L_51:
        /*0944*/ 	.word	0x00000100
        /*0948*/ 	.word	0x00000001
        /*094c*/ 	.word	0x00000001


	//----- nvinfo : EIATTR_CRS_STACK_SIZE
	.align		4
.L_52:
        /*0950*/ 	.byte	0x04, 0x1e
        /*0952*/ 	.short	(.L_54 - .L_53)
.L_53:
        /*0954*/ 	.word	0x00000000


	//----- nvinfo : EIATTR_CBANK_PARAM_SIZE
	.align		4
.L_54:
        /*0958*/ 	.byte	0x03, 0x19
        /*095a*/ 	.short	0x0800


	//----- nvinfo : EIATTR_PARAM_CBANK
	.align		4
        /*095c*/ 	.byte	0x04, 0x0a
        /*095e*/ 	.short	(.L_56 - .L_55)
	.align		4
.L_55:
        /*0960*/ 	.word	index@(.nv.constant0._ZN7cutlass13device_kernelINS_4gemm6kernel13GemmUniversalIN4cute5tupleIJiiiiEEENS1_10collective13CollectiveMmaINS1_35MainloopSm100TmaUmmaWarpSpecializedILi4ELi2ELi2ENS5_IJNS4_1CILi1EEENSA_ILi2EEESB_EEEEENS5_IJNSA_ILi128EEENSA_ILi256EEENSA_ILi32EEEEEEaNS5_IJlSB_lEEEaSJ_NS4_8TiledMMAINS4_8MMA_AtomIJNS4_15SM100_MMA_S8_SSIaaiLi128ELi256ELNS4_4UMMA5MajorE0ELSO_0ELNSN_8SaturateE0EEEEEENS4_6LayoutINS5_IJSB_SB_SB_EEENS5_IJNSA_ILi0EEESU_SU_EEEEENS5_IJNS4_10UnderscoreESX_SX_EEEEENS4_23SM90_TMA_LOAD_MULTICASTENS4_14ComposedLayoutINS4_7SwizzleILi1ELi4ELi3EEENS4_18smem_ptr_flag_bitsILi8EEENSS_INS5_IJNSA_ILi8EEESH_EEENS5_IJSH_SB_EEEEEEEvNS4_8identityENS4_13SM90_TMA_LOADES1A_vS1B_EENS_8epilogue10collective18CollectiveEpilogueINS1E_23Sm100TmaWarpSpecializedILi4ELi2ELi64ELb0ELb0EEEJSI_NS5_IJNSS_ISF_SB_EENSS_INSA_ILi64EEESB_EEEEEaSJ_aSJ_NS1E_6fusion15FusionCallbacksIS1I_NS1N_17LinearCombinationIaiaiLNS_15FloatRoundStyleE2EEESI_S1M_JEEENS4_5SM1004TMEM4LOAD26SM100_TMEM_LOAD_32dp32b64xES1C_NS11_INS12_ILi2ELi4ELi3EEES15_NSS_INS5_IJS16_S1K_EEENS5_IJS1K_SB_EEEEEEENS4_39AutoVectorizingCopyWithAssumedAlignmentILi128EEENS4_14SM90_TMA_STOREES21_S23_S23_EEEvvEEEEvNT_6ParamsE)
        /*0964*/ 	.short	0x0380
        /*0966*/ 	.short	0x0800


	//----- nvinfo : EIATTR_SW_WAR
	.align		4
.L_56:
        /*0968*/ 	.byte	0x04, 0x36
        /*096a*/ 	.short	(.L_58 - .L_57)
.L_57:
        /*096c*/ 	.word	0x00000008
.L_58:


//--------------------- .nv.callgraph             --------------------------
	.section	.nv.callgraph,"",@"SHT_CUDA_CALLGRAPH"
	.align	4
	.sectionentsize	8
	.align		4
        /*0000*/ 	.word	0x00000000
	.align		4
        /*0004*/ 	.word	0xffffffff
	.align		4
        /*0008*/ 	.word	index@(_ZN7cutlass13device_kernelINS_4gemm6kernel13GemmUniversalIN4cute5tupleIJiiiiEEENS1_10collective13CollectiveMmaINS1_35MainloopSm100TmaUmmaWarpSpecializedILi4ELi2ELi2ENS5_IJNS4_1CILi1EEENSA_ILi2EEESB_EEEEENS5_IJNSA_ILi128EEENSA_ILi256EEENSA_ILi32EEEEEEaNS5_IJlSB_lEEEaSJ_NS4_8TiledMMAINS4_8MMA_AtomIJNS4_15SM100_MMA_S8_SSIaaiLi128ELi256ELNS4_4UMMA5MajorE0ELSO_0ELNSN_8SaturateE0EEEEEENS4_6LayoutINS5_IJSB_SB_SB_EEENS5_IJNSA_ILi0EEESU_SU_EEEEENS5_IJNS4_10UnderscoreESX_SX_EEEEENS4_23SM90_TMA_LOAD_MULTICASTENS4_14ComposedLayoutINS4_7SwizzleILi1ELi4ELi3EEENS4_18smem_ptr_flag_bitsILi8EEENSS_INS5_IJNSA_ILi8EEESH_EEENS5_IJSH_SB_EEEEEEEvNS4_8identityENS4_13SM90_TMA_LOADES1A_vS1B_EENS_8epilogue10collective18CollectiveEpilogueINS1E_23Sm100TmaWarpSpecializedILi4ELi2ELi64ELb0ELb0EEEJSI_NS5_IJNSS_ISF_SB_EENSS_INSA_ILi64EEESB_EEEEEaSJ_aSJ_NS1E_6fusion15FusionCallbacksIS1I_NS1N_17LinearCombinationIaiaiLNS_15FloatRoundStyleE2EEESI_S1M_JEEENS4_5SM1004TMEM4LOAD26SM100_TMEM_LOAD_32dp32b64xES1C_NS11_INS12_ILi2ELi4ELi3EEES15_NSS_INS5_IJS16_S1K_EEENS5_IJS1K_SB_EEEEEEENS4_39AutoVectorizingCopyWithAssumedAlignmentILi128EEENS4_14SM90_TMA_STOREES21_S23_S23_EEEvvEEEEvNT_6ParamsE)
	.align		4
        /*000c*/ 	.word	index@(__assertfail)
	.align		4
        /*0010*/ 	.word	0x00000000
	.align		4
        /*0014*/ 	.word	0xfffffffe
	.align		4
        /*0018*/ 	.word	0x00000000
	.align		4
        /*001c*/ 	.word	0xfffffffd
	.align		4
        /*0020*/ 	.word	0x00000000
	.align		4
        /*0024*/ 	.word	0xfffffffc


//--------------------- .nv.constant4             --------------------------
	.section	.nv.constant4,"a",@progbits
	.align	8
	.align		8
.nv.constant4:
        /*0000*/ 	.dword	__assertfail
	.align		8
        /*0008*/ 	.dword	__unnamed_1
	.align		8
        /*0010*/ 	.dword	__unnamed_2
	.align		8
        /*0018*/ 	.dword	__unnamed_3
	.align		8
        /*0020*/ 	.dword	_ZN39_INTERNAL_47d62c09_4_k_cu_f5d38e5b_99564cuda3std3__45__cpo5beginE
	.align		8
        /*0028*/ 	.dword	_ZN39_INTERNAL_47d62c09_4_k_cu_f5d38e5b_99564cuda3std3__45__cpo3endE
	.align		8
        /*0030*/ 	.dword	_ZN39_INTERNAL_47d62c09_4_k_cu_f5d38e5b_99564cuda3std3__45__cpo6cbeginE
	.align		8
        /*0038*/ 	.dword	_ZN39_INTERNAL_47d62c09_4_k_cu_f5d38e5b_99564cuda3std3__45__cpo4cendE
	.align		8
        /*0040*/ 	.dword	_ZN39_INTERNAL_47d62c09_4_k_cu_f5d38e5b_99564cuda3std3__441_GLOBAL__N__47d62c09_4_k_cu_f5d38e5b_99566ignoreE
	.align		8
        /*0048*/ 	.dword	_ZN39_INTERNAL_47d62c09_4_k_cu_f5d38e5b_99564cuda3std3__419piecewise_constructE
	.align		8
        /*0050*/ 	.dword	_ZN39_INTERNAL_47d62c09_4_k_cu_f5d38e5b_99564cuda3std3__48in_placeE
	.align		8
        /*0058*/ 	.dword	_ZN39_INTERNAL_47d62c09_4_k_cu_f5d38e5b_99564cuda3std6ranges3__45__cpo4swapE
	.align		8
        /*0060*/ 	.dword	_ZN39_INTERNAL_47d62c09_4_k_cu_f5d38e5b_99564cuda3std6ranges3__45__cpo9iter_moveE
	.align		8
        /*0068*/ 	.dword	_ZN39_INTERNAL_47d62c09_4_k_cu_f5d38e5b_99564cute7productE
	.align		8
        /*0070*/ 	.dword	_ZN39_INTERNAL_47d62c09_4_k_cu_f5d38e5b_99564cute1_E
	.align		8
        /*0078*/ 	.dword	$str$25
	.align		8
        /*0080*/ 	.dword	$str$26
	.align		8
        /*0088*/ 	.dword	$str$27
	.align		8
        /*0090*/ 	.dword	$str$28


//--------------------- .text._ZN7cutlass13device_kernelINS_4gemm6kernel13GemmUniversalIN4cute5tupleIJiiiiEEENS1_10collective13CollectiveMmaINS1_35MainloopSm100TmaUmmaWarpSpecializedILi4ELi2ELi2ENS5_IJNS4_1CILi1EEENSA_ILi2EEESB_EEEEENS5_IJNSA_ILi128EEENSA_ILi256EEENSA_ILi32EEEEEEaNS5_IJlSB_lEEEaSJ_NS4_8TiledMMAINS4_8MMA_AtomIJNS4_15SM100_MMA_S8_SSIaaiLi128ELi256ELNS4_4UMMA5MajorE0ELSO_0ELNSN_8SaturateE0EEEEEENS4_6LayoutINS5_IJSB_SB_SB_EEENS5_IJNSA_ILi0EEESU_SU_EEEEENS5_IJNS4_10UnderscoreESX_SX_EEEEENS4_23SM90_TMA_LOAD_MULTICASTENS4_14ComposedLayoutINS4_7SwizzleILi1ELi4ELi3EEENS4_18smem_ptr_flag_bitsILi8EEENSS_INS5_IJNSA_ILi8EEESH_EEENS5_IJSH_SB_EEEEEEEvNS4_8identityENS4_13SM90_TMA_LOADES1A_vS1B_EENS_8epilogue10collective18CollectiveEpilogueINS1E_23Sm100TmaWarpSpecializedILi4ELi2ELi64ELb0ELb0EEEJSI_NS5_IJNSS_ISF_SB_EENSS_INSA_ILi64EEESB_EEEEEaSJ_aSJ_NS1E_6fusion15FusionCallbacksIS1I_NS1N_17LinearCombinationIaiaiLNS_15FloatRoundStyleE2EEESI_S1M_JEEENS4_5SM1004TMEM4LOAD26SM100_TMEM_LOAD_32dp32b64xES1C_NS11_INS12_ILi2ELi4ELi3EEES15_NSS_INS5_IJS16_S1K_EEENS5_IJS1K_SB_EEEEEEENS4_39AutoVectorizingCopyWithAssumedAlignmentILi128EEENS4_14SM90_TMA_STOREES21_S23_S23_EEEvvEEEEvNT_6ParamsE --------------------------
	.section	.text._ZN7cutlass13device_kernelINS_4gemm6kernel13GemmUniversalIN4cute5tupleIJiiiiEEENS1_10collective13CollectiveMmaINS1_35MainloopSm100TmaUmmaWarpSpecializedILi4ELi2ELi2ENS5_IJNS4_1CILi1EEENSA_ILi2EEESB_EEEEENS5_IJNSA_ILi128EEENSA_ILi256EEENSA_ILi32EEEEEEaNS5_IJlSB_lEEEaSJ_NS4_8TiledMMAINS4_8MMA_AtomIJNS4_15SM100_MMA_S8_SSIaaiLi128ELi256ELNS4_4UMMA5MajorE0ELSO_0ELNSN_8SaturateE0EEEEEENS4_6LayoutINS5_IJSB_SB_SB_EEENS5_IJNSA_ILi0EEESU_SU_EEEEENS5_IJNS4_10UnderscoreESX_SX_EEEEENS4_23SM90_TMA_LOAD_MULTICASTENS4_14ComposedLayoutINS4_7SwizzleILi1ELi4ELi3EEENS4_18smem_ptr_flag_bitsILi8EEENSS_INS5_IJNSA_ILi8EEESH_EEENS5_IJSH_SB_EEEEEEEvNS4_8identityENS4_13SM90_TMA_LOADES1A_vS1B_EENS_8epilogue10collective18CollectiveEpilogueINS1E_23Sm100TmaWarpSpecializedILi4ELi2ELi64ELb0ELb0EEEJSI_NS5_IJNSS_ISF_SB_EENSS_INSA_ILi64EEESB_EEEEEaSJ_aSJ_NS1E_6fusion15FusionCallbacksIS1I_NS1N_17LinearCombinationIaiaiLNS_15FloatRoundStyleE2EEESI_S1M_JEEENS4_5SM1004TMEM4LOAD26SM100_TMEM_LOAD_32dp32b64xES1C_NS11_INS12_ILi2ELi4ELi3EEES15_NSS_INS5_IJS16_S1K_EEENS5_IJS1K_SB_EEEEEEENS4_39AutoVectorizingCopyWithAssumedAlignmentILi128EEENS4_14SM90_TMA_STOREES21_S23_S23_EEEvvEEEEvNT_6ParamsE,"ax",@progbits
	.align	128
.text._ZN7cutlass13device_kernelINS_4gemm6kernel13GemmUniversalIN4cute5tupleIJiiiiEEENS1_10collective13CollectiveMmaINS1_35MainloopSm100TmaUmmaWarpSpecializedILi4ELi2ELi2ENS5_IJNS4_1CILi1EEENSA_ILi2EEESB_EEEEENS5_IJNSA_ILi128EEENSA_ILi256EEENSA_ILi32EEEEEEaNS5_IJlSB_lEEEaSJ_NS4_8TiledMMAINS4_8MMA_AtomIJNS4_15SM100_MMA_S8_SSIaaiLi128ELi256ELNS4_4UMMA5MajorE0ELSO_0ELNSN_8SaturateE0EEEEEENS4_6LayoutINS5_IJSB_SB_SB_EEENS5_IJNSA_ILi0EEESU_SU_EEEEENS5_IJNS4_10UnderscoreESX_SX_EEEEENS4_23SM90_TMA_LOAD_MULTICASTENS4_14ComposedLayoutINS4_7SwizzleILi1ELi4ELi3EEENS4_18smem_ptr_flag_bitsILi8EEENSS_INS5_IJNSA_ILi8EEESH_EEENS5_IJSH_SB_EEEEEEEvNS4_8identityENS4_13SM90_TMA_LOADES1A_vS1B_EENS_8epilogue10collective18CollectiveEpilogueINS1E_23Sm100TmaWarpSpecializedILi4ELi2ELi64ELb0ELb0EEEJSI_NS5_IJNSS_ISF_SB_EENSS_INSA_ILi64EEESB_EEEEEaSJ_aSJ_NS1E_6fusion15FusionCallbacksIS1I_NS1N_17LinearCombinationIaiaiLNS_15FloatRoundStyleE2EEESI_S1M_JEEENS4_5SM1004TMEM4LOAD26SM100_TMEM_LOAD_32dp32b64xES1C_NS11_INS12_ILi2ELi4ELi3EEES15_NSS_INS5_IJS16_S1K_EEENS5_IJS1K_SB_EEEEEEENS4_39AutoVectorizingCopyWithAssumedAlignmentILi128EEENS4_14SM90_TMA_STOREES21_S23_S23_EEEvvEEEEvNT_6ParamsE:
        .type           _ZN7cutlass13device_kernelINS_4gemm6kernel13GemmUniversalIN4cute5tupleIJiiiiEEENS1_10collective13CollectiveMmaINS1_35MainloopSm100TmaUmmaWarpSpecializedILi4ELi2ELi2ENS5_IJNS4_1CILi1EEENSA_ILi2EEESB_EEEEENS5_IJNSA_ILi128EEENSA_ILi256EEENSA_ILi32EEEEEEaNS5_IJlSB_lEEEaSJ_NS4_8TiledMMAINS4_8MMA_AtomIJNS4_15SM100_MMA_S8_SSIaaiLi128ELi256ELNS4_4UMMA5MajorE0ELSO_0ELNSN_8SaturateE0EEEEEENS4_6LayoutINS5_IJSB_SB_SB_EEENS5_IJNSA_ILi0EEESU_SU_EEEEENS5_IJNS4_10UnderscoreESX_SX_EEEEENS4_23SM90_TMA_LOAD_MULTICASTENS4_14ComposedLayoutINS4_7SwizzleILi1ELi4ELi3EEENS4_18smem_ptr_flag_bitsILi8EEENSS_INS5_IJNSA_ILi8EEESH_EEENS5_IJSH_SB_EEEEEEEvNS4_8identityENS4_13SM90_TMA_LOADES1A_vS1B_EENS_8epilogue10collective18CollectiveEpilogueINS1E_23Sm100TmaWarpSpecializedILi4ELi2ELi64ELb0ELb0EEEJSI_NS5_IJNSS_ISF_SB_EENSS_INSA_ILi64EEESB_EEEEEaSJ_aSJ_NS1E_6fusion15FusionCallbacksIS1I_NS1N_17LinearCombinationIaiaiLNS_15FloatRoundStyleE2EEESI_S1M_JEEENS4_5SM1004TMEM4LOAD26SM100_TMEM_LOAD_32dp32b64xES1C_NS11_INS12_ILi2ELi4ELi3EEES15_NSS_INS5_IJS16_S1K_EEENS5_IJS1K_SB_EEEEEEENS4_39AutoVectorizingCopyWithAssumedAlignmentILi128EEENS4_14SM90_TMA_STOREES21_S23_S23_EEEvvEEEEvNT_6ParamsE,@function
        .size           _ZN7cutlass13device_kernelINS_4gemm6kernel13GemmUniversalIN4cute5tupleIJiiiiEEENS1_10collective13CollectiveMmaINS1_35MainloopSm100TmaUmmaWarpSpecializedILi4ELi2ELi2ENS5_IJNS4_1CILi1EEENSA_ILi2EEESB_EEEEENS5_IJNSA_ILi128EEENSA_ILi256EEENSA_ILi32EEEEEEaNS5_IJlSB_lEEEaSJ_NS4_8TiledMMAINS4_8MMA_AtomIJNS4_15SM100_MMA_S8_SSIaaiLi128ELi256ELNS4_4UMMA5MajorE0ELSO_0ELNSN_8SaturateE0EEEEEENS4_6LayoutINS5_IJSB_SB_SB_EEENS5_IJNSA_ILi0EEESU_SU_EEEEENS5_IJNS4_10UnderscoreESX_SX_EEEEENS4_23SM90_TMA_LOAD_MULTICASTENS4_14ComposedLayoutINS4_7SwizzleILi1ELi4ELi3EEENS4_18smem_ptr_flag_bitsILi8EEENSS_INS5_IJNSA_ILi8EEESH_EEENS5_IJSH_SB_EEEEEEEvNS4_8identityENS4_13SM90_TMA_LOADES1A_vS1B_EENS_8epilogue10collective18CollectiveEpilogueINS1E_23Sm100TmaWarpSpecializedILi4ELi2ELi64ELb0ELb0EEEJSI_NS5_IJNSS_ISF_SB_EENSS_INSA_ILi64EEESB_EEEEEaSJ_aSJ_NS1E_6fusion15FusionCallbacksIS1I_NS1N_17LinearCombinationIaiaiLNS_15FloatRoundStyleE2EEESI_S1M_JEEENS4_5SM1004TMEM4LOAD26SM100_TMEM_LOAD_32dp32b64xES1C_NS11_INS12_ILi2ELi4ELi3EEES15_NSS_INS5_IJS16_S1K_EEENS5_IJS1K_SB_EEEEEEENS4_39AutoVectorizingCopyWithAssumedAlignmentILi128EEENS4_14SM90_TMA_STOREES21_S23_S23_EEEvvEEEEvNT_6ParamsE,(.L_x_171 - _ZN7cutlass13device_kernelINS_4gemm6kernel13GemmUniversalIN4cute5tupleIJiiiiEEENS1_10collective13CollectiveMmaINS1_35MainloopSm100TmaUmmaWarpSpecializedILi4ELi2ELi2ENS5_IJNS4_1CILi1EEENSA_ILi2EEESB_EEEEENS5_IJNSA_ILi128EEENSA_ILi256EEENSA_ILi32EEEEEEaNS5_IJlSB_lEEEaSJ_NS4_8TiledMMAINS4_8MMA_AtomIJNS4_15SM100_MMA_S8_SSIaaiLi128ELi256ELNS4_4UMMA5MajorE0ELSO_0ELNSN_8SaturateE0EEEEEENS4_6LayoutINS5_IJSB_SB_SB_EEENS5_IJNSA_ILi0EEESU_SU_EEEEENS5_IJNS4_10UnderscoreESX_SX_EEEEENS4_23SM90_TMA_LOAD_MULTICASTENS4_14ComposedLayoutINS4_7SwizzleILi1ELi4ELi3EEENS4_18smem_ptr_flag_bitsILi8EEENSS_INS5_IJNSA_ILi8EEESH_EEENS5_IJSH_SB_EEEEEEEvNS4_8identityENS4_13SM90_TMA_LOADES1A_vS1B_EENS_8epilogue10collective18CollectiveEpilogueINS1E_23Sm100TmaWarpSpecializedILi4ELi2ELi64ELb0ELb0EEEJSI_NS5_IJNSS_ISF_SB_EENSS_INSA_ILi64EEESB_EEEEEaSJ_aSJ_NS1E_6fusion15FusionCallbacksIS1I_NS1N_17LinearCombinationIaiaiLNS_15FloatRoundStyleE2EEESI_S1M_JEEENS4_5SM1004TMEM4LOAD26SM100_TMEM_LOAD_32dp32b64xES1C_NS11_INS12_ILi2ELi4ELi3EEES15_NSS_INS5_IJS16_S1K_EEENS5_IJS1K_SB_EEEEEEENS4_39AutoVectorizingCopyWithAssumedAlignmentILi128EEENS4_14SM90_TMA_STOREES21_S23_S23_EEEvvEEEEvNT_6ParamsE)
        .other          _ZN7cutlass13device_kernelINS_4gemm6kernel13GemmUniversalIN4cute5tupleIJiiiiEEENS1_10collective13CollectiveMmaINS1_35MainloopSm100TmaUmmaWarpSpecializedILi4ELi2ELi2ENS5_IJNS4_1CILi1EEENSA_ILi2EEESB_EEEEENS5_IJNSA_ILi128EEENSA_ILi256EEENSA_ILi32EEEEEEaNS5_IJlSB_lEEEaSJ_NS4_8TiledMMAINS4_8MMA_AtomIJNS4_15SM100_MMA_S8_SSIaaiLi128ELi256ELNS4_4UMMA5MajorE0ELSO_0ELNSN_8SaturateE0EEEEEENS4_6LayoutINS5_IJSB_SB_SB_EEENS5_IJNSA_ILi0EEESU_SU_EEEEENS5_IJNS4_10UnderscoreESX_SX_EEEEENS4_23SM90_TMA_LOAD_MULTICASTENS4_14ComposedLayoutINS4_7SwizzleILi1ELi4ELi3EEENS4_18smem_ptr_flag_bitsILi8EEENSS_INS5_IJNSA_ILi8EEESH_EEENS5_IJSH_SB_EEEEEEEvNS4_8identityENS4_13SM90_TMA_LOADES1A_vS1B_EENS_8epilogue10collective18CollectiveEpilogueINS1E_23Sm100TmaWarpSpecializedILi4ELi2ELi64ELb0ELb0EEEJSI_NS5_IJNSS_ISF_SB_EENSS_INSA_ILi64EEESB_EEEEEaSJ_aSJ_NS1E_6fusion15FusionCallbacksIS1I_NS1N_17LinearCombinationIaiaiLNS_15FloatRoundStyleE2EEESI_S1M_JEEENS4_5SM1004TMEM4LOAD26SM100_TMEM_LOAD_32dp32b64xES1C_NS11_INS12_ILi2ELi4ELi3EEES15_NSS_INS5_IJS16_S1K_EEENS5_IJS1K_SB_EEEEEEENS4_39AutoVectorizingCopyWithAssumedAlignmentILi128EEENS4_14SM90_TMA_STOREES21_S23_S23_EEEvvEEEEvNT_6ParamsE,@"STO_CUDA_ENTRY STV_DEFAULT"
_ZN7cutlass13device_kernelINS_4gemm6kernel13GemmUniversalIN4cute5tupleIJiiiiEEENS1_10collective13CollectiveMmaINS1_35MainloopSm100TmaUmmaWarpSpecializedILi4ELi2ELi2ENS5_IJNS4_1CILi1EEENSA_ILi2EEESB_EEEEENS5_IJNSA_ILi128EEENSA_ILi256EEENSA_ILi32EEEEEEaNS5_IJlSB_lEEEaSJ_NS4_8TiledMMAINS4_8MMA_AtomIJNS4_15SM100_MMA_S8_SSIaaiLi128ELi256ELNS4_4UMMA5MajorE0ELSO_0ELNSN_8SaturateE0EEEEEENS4_6LayoutINS5_IJSB_SB_SB_EEENS5_IJNSA_ILi0EEESU_SU_EEEEENS5_IJNS4_10UnderscoreESX_SX_EEEEENS4_23SM90_TMA_LOAD_MULTICASTENS4_14ComposedLayoutINS4_7SwizzleILi1ELi4ELi3EEENS4_18smem_ptr_flag_bitsILi8EEENSS_INS5_IJNSA_ILi8EEESH_EEENS5_IJSH_SB_EEEEEEEvNS4_8identityENS4_13SM90_TMA_LOADES1A_vS1B_EENS_8epilogue10collective18CollectiveEpilogueINS1E_23Sm100TmaWarpSpecializedILi4ELi2ELi64ELb0ELb0EEEJSI_NS5_IJNSS_ISF_SB_EENSS_INSA_ILi64EEESB_EEEEEaSJ_aSJ_NS1E_6fusion15FusionCallbacksIS1I_NS1N_17LinearCombinationIaiaiLNS_15FloatRoundStyleE2EEESI_S1M_JEEENS4_5SM1004TMEM4LOAD26SM100_TMEM_LOAD_32dp32b64xES1C_NS11_INS12_ILi2ELi4ELi3EEES15_NSS_INS5_IJS16_S1K_EEENS5_IJS1K_SB_EEEEEEENS4_39AutoVectorizingCopyWithAssumedAlignmentILi128EEENS4_14SM90_TMA_STOREES21_S23_S23_EEEvvEEEEvNT_6ParamsE:
[----:B------:R-:W1:Y:S01]  /*0000*/  LDC R1, c[0x0][0x37c] ;  /* 0x0000df00ff017b82 */ /* 0x000e620000000800 */
[----:B------:R-:W2:Y:S01]  /*0010*/  S2R R154, SR_TID.X ;  /* 0x00000000009a7919 */ /* 0x000ea20000002100 */
[----:B------:R-:W3:Y:S01]  /*0020*/  LDCU.64 UR8, c[0x0][0x890] ;  /* 0x00011200ff0877ac */ /* 0x000ee20008000a00 */
[----:B------:R-:W-:Y:S02]  /*0030*/  PRMT R140, RZ, 0x7610, R140 ;  /* 0x00007610ff8c7816 */ /* 0x000fe4000000008c */
[----:B------:R-:W-:Y:S01]  /*0040*/  ELECT P3, URZ, PT ;  /* 0x0000000000ff782f */ /* 0x000fe20003860000 */
[----:B---3--:R-:W-:-:S04]  /*0050*/  UISETP.NE.U32.AND UP0, UPT, UR8, URZ, UPT ;  /* 0x000000ff0800728c */ /* 0x008fc8000bf05070 */
[----:B------:R-:W-:Y:S01]  /*0060*/  UISETP.NE.AND.EX UP0, UPT, UR9, URZ, UPT, UP0 ;  /* 0x000000ff0900728c */ /* 0x000fe2000bf05300 */
[----:B--2---:R-:W-:-:S05]  /*0070*/  SHF.R.U32.HI R141, RZ, 0x5, R154 ;  /* 0x00000005ff8d7819 */ /* 0x004fca000001169a */
[----:B------:R-:W2:Y:S02]  /*0080*/  SHFL.IDX PT, R0, R141, RZ, 0x1f ;  /* 0x00001fff8d007589 */ /* 0x000ea400000e0000 */
[----:B--2---:R-:W-:Y:S01]  /*0090*/  R2UR UR17, R0 ;  /* 0x00000000001172ca */ /* 0x004fe200000e0000 */
[----:B-1----:R-:W-:-:S14]  /*00a0*/  BRA.U UP0, `(.L_x_0) ;  /* 0x0000000100307547 */ /* 0x002fdc000b800000 */
[----:B------:R-:W1:Y:S02]  /*00b0*/  LDCU.64 UR4, c[0x0][0x888] ;  /* 0x00011100ff0477ac */ /* 0x000e640008000a00 */
[----:B-1----:R-:W-:-:S04]  /*00c0*/  UISETP.NE.U32.AND UP0, UPT, UR4, URZ, UPT ;  /* 0x000000ff0400728c */ /* 0x002fc8000bf05070 */
[----:B------:R-:W-:-:S09]  /*00d0*/  UISETP.NE.AND.EX UP0, UPT, UR5, URZ, UPT, UP0 ;  /* 0x000000ff0500728c */ /* 0x000fd2000bf05300 */
[----:B------:R-:W-:Y:S05]  /*00e0*/  BRA.U !UP0, `(.L_x_1) ;  /* 0x0000000108147547 */ /* 0x000fea000b800000 */
[----:B------:R-:W1:Y:S01]  /*00f0*/  LDC.64 R72, c[0x0][0x888] ;  /* 0x00022200ff487b82 */ /* 0x000e620000000a00 */
[----:B------:R-:W1:Y:S02]  /*0100*/  LDCU.64 UR4, c[0x0][0x358] ;  /* 0x00006b00ff0477ac */ /* 0x000e640008000a00 */
[----:B-1----:R1:W5:Y:S01]  /*0110*/  LDG.E R72, desc[UR4][R72.64] ;  /* 0x0000000448487981 */ /* 0x002362000c1e1900 */
[----:B------:R-:W-:Y:S01]  /*0120*/  HFMA2 R140, -RZ, RZ, 0, 5.9604644775390625e-08 ;  /* 0x00000001ff8c7431 */ /* 0x000fe200000001ff */
[----:B------:R-:W-:Y:S05]  /*0130*/  BRA `(.L_x_0) ;  /* 0x00000000000c7947 */ /* 0x000fea0003800000 */
.L_x_1:
[----:B------:R-:W1:Y:S01]  /*0140*/  LDCU UR4, c[0x0][0x880] ;  /* 0x00011000ff0477ac */ /* 0x000e620008000800 */
[----:B------:R-:W-:Y:S01]  /*0150*/  HFMA2 R140, -RZ, RZ, 0, 5.9604644775390625e-08 ;  /* 0x00000001ff8c7431 */ /* 0x000fe200000001ff */
[----:B-1----:R-:W-:-:S07]  /*0160*/  MOV R72, UR4 ;  /* 0x0000000400487c02 */ /* 0x002fce0008000f00 */
.L_x_0:
[----:B------:R-:W2:Y:S02]  /*0170*/  LDCU.64 UR4, c[0x0][0x8b0] ;  /* 0x00011600ff0477ac */ /* 0x000ea40008000a00 */
[----:B--2---:R-:W-:-:S04]  /*0180*/  UISETP.NE.U32.AND UP0, UPT, UR4, URZ, UPT ;  /* 0x000000ff0400728c */ /* 0x004fc8000bf05070 */
[----:B------:R-:W-:-:S09]  /*0190*/  UISETP.NE.AND.EX UP0, UPT, UR5, URZ, UPT, UP0 ;  /* 0x000000ff0500728c */ /* 0x000fd2000bf05300 */
[----:B------:R-:W-:Y:S05]  /*01a0*/  BRA.U UP0, `(.L_x_2) ;  /* 0x0000000100287547 */ /* 0x000fea000b800000 */
[----:B------:R-:W2:Y:S02]  /*01b0*/  LDCU.64 UR4, c[0x0][0x8a8] ;  /* 0x00011500ff0477ac */ /* 0x000ea40008000a00 */
[----:B--2---:R-:W-:-:S04]  /*01c0*/  UISETP.NE.U32.AND UP0, UPT, UR4, URZ, UPT ;  /* 0x000000ff0400728c */ /* 0x004fc8000bf05070 */
[----:B------:R-:W-:-:S09]  /*01d0*/  UISETP.NE.AND.EX UP0, UPT, UR5, URZ, UPT, UP0 ;  /* 0x000000ff0500728c */ /* 0x000fd2000bf05300 */
[----:B------:R-:W-:Y:S05]  /*01e0*/  BRA.U !UP0, `(.L_x_3) ;  /* 0x0000000108107547 */ /* 0x000fea000b800000 */
[----:B------:R-:W2:Y:S01]  /*01f0*/  LDC.64 R70, c[0x0][0x8a8] ;  /* 0x00022a00ff467b82 */ /* 0x000ea20000000a00 */
[----:B------:R-:W2:Y:S02]  /*0200*/  LDCU.64 UR4, c[0x0][0x358] ;  /* 0x00006b00ff0477ac */ /* 0x000ea40008000a00 */
[----:B--2---:R2:W5:Y:S01]  /*0210*/  LDG.E R70, desc[UR4][R70.64] ;  /* 0x0000000446467981 */ /* 0x004562000c1e1900 */
[----:B------:R-:W-:Y:S05]  /*0220*/  BRA `(.L_x_2) ;  /* 0x0000000000087947 */ /* 0x000fea0003800000 */
.L_x_3:
[----:B------:R-:W2:Y:S02]  /*0230*/  LDCU UR4, c[0x0][0x8a0] ;  /* 0x00011400ff0477ac */ /* 0x000ea40008000800 */
[----:B--2---:R-:W-:Y:S02]  /*0240*/  MOV R70, UR4 ;  /* 0x0000000400467c02 */ /* 0x004fe40008000f00 */
.L_x_2:
[----:B------:R-:W-:Y:S01]  /*0250*/  IMAD.U32 R0, RZ, RZ, UR17 ;  /* 0x00000011ff007e24 */ /* 0x000fe2000f8e00ff */
[----:B------:R-:W-:Y:S04]  /*0260*/  BSSY.RECONVERGENT B0, `(.L_x_4) ;  /* 0x000000c000007945 */ /* 0x000fe80003800200 */
[C---:B------:R-:W-:Y:S02]  /*0270*/  ISETP.NE.OR P1, PT, R0.reuse, 0x1, !P3 ;  /* 0x000000010000780c */ /* 0x040fe40005f25670 */
[----:B------:R-:W-:-:S11]  /*0280*/  ISETP.NE.OR P0, PT, R0, 0x3, !P3 ;  /* 0x000000030000780c */ /* 0x000fd60005f05670 */
[----:B------:R-:W-:Y:S05]  /*0290*/  @P1 BRA `(.L_x_5) ;  /* 0x0000000000201947 */ /* 0x000fea0003800000 */
[----:B------:R-:W3:Y:S02]  /*02a0*/  LDCU.64 UR4, c[0x0][0x348] ;  /* 0x00006900ff0477ac */ /* 0x000ee40008000a00 */
[----:B---3--:R-:W-:Y:S02]  /*02b0*/  UIADD3 UR6, UP1, UPT, UR4, 0x80, URZ ;  /* 0x0000008004067890 */ /* 0x008fe4000ff3e0ff */
[----:B------:R-:W-:Y:S02]  /*02c0*/  UIADD3 UR4, UP0, UPT, UR4, 0x180, URZ ;  /* 0x0000018004047890 */ /* 0x000fe4000ff1e0ff */
[----:B------:R-:W-:Y:S02]  /*02d0*/  UIADD3.X UR7, UPT, UPT, URZ, UR5, URZ, UP1, !UPT ;  /* 0x00000005ff077290 */ /* 0x000fe40008ffe4ff */
[----:B------:R-:W-:-:S07]  /*02e0*/  UIADD3.X UR5, UPT, UPT, URZ, UR5, URZ, UP0, !UPT ;  /* 0x00000005ff057290 */ /* 0x000fce00087fe4ff */
[----:B------:R3:W-:Y:S02]  /*02f0*/  UTMACCTL.PF [UR6] ;  /* 0x00000000060079b9 */ /* 0x0007e40008040000 */
[----:B------:R3:W-:Y:S02]  /*0300*/  UTMACCTL.PF [UR4] ;  /* 0x00000000040079b9 */ /* 0x0007e40008040000 */
[----:B---3--:R-:W-:Y:S01]  /*0310*/  NOP ;  /* 0x0000000000007918 */ /* 0x008fe20000000000 */
.L_x_5:
[----:B------:R-:W-:Y:S05]  /*0320*/  BSYNC.RECONVERGENT B0 ;  /* 0x0000000000007941 */ /* 0x000fea0003800200 */
.L_x_4:
[----:B------:R-:W-:Y:S04]  /*0330*/  BSSY.RECONVERGENT B0, `(.L_x_6) ;  /* 0x000000a000007945 */ /* 0x000fe80003800200 */
        /* <DEDUP_REMOVED lines=9> */
.L_x_7:
[----:B------:R-:W-:Y:S05]  /*03d0*/  BSYNC.RECONVERGENT B0 ;  /* 0x0000000000007941 */ /* 0x000fea0003800200 */
.L_x_6:
[----:B------:R-:W3:Y:S01]  /*03e0*/  LDCU.64 UR4, c[0x0][0x888] ;  /* 0x00011100ff0477ac */ /* 0x000ee20008000a00 */
[----:B------:R-:W-:Y:S02]  /*03f0*/  UISETP.EQ.U32.AND UP1, UPT, UR8, URZ, UPT ;  /* 0x000000ff0800728c */ /* 0x000fe4000bf22070 */
[----:B------:R-:W-:Y:S02]  /*0400*/  UPLOP3.LUT UP3, UPT, UPT, UPT, UPT, 0x80, 0x8 ;  /* 0x000000000008789c */ /* 0x000fe40003f6f070 */
[----:B---3--:R-:W-:-:S04]  /*0410*/  UISETP.NE.U32.AND UP0, UPT, UR4, URZ, UPT ;  /* 0x000000ff0400728c */ /* 0x008fc8000bf05070 */
[----:B------:R-:W-:-:S04]  /*0420*/  UISETP.NE.AND.EX UP0, UPT, UR5, URZ, UPT, UP0 ;  /* 0x000000ff0500728c */ /* 0x000fc8000bf05300 */
[----:B------:R-:W-:-:S04]  /*0430*/  UISETP.EQ.OR.EX UP2, UPT, UR9, URZ, !UP0, UP1 ;  /* 0x000000ff0900728c */ /* 0x000fc8000c742710 */
[----:B------:R-:W-:-:S06]  /*0440*/  UP2UR UR4, UPR, URZ, 0x4 ;  /* 0x00000004ff047883 */ /* 0x000fcc0008000000 */
[----:B------:R-:W-:Y:S01]  /*0450*/  MOV R144, UR4 ;  /* 0x0000000400907c02 */ /* 0x000fe20008000f00 */
[----:B------:R-:W-:Y:S06]  /*0460*/  BRA.U !UP2, `(.L_x_8) ;  /* 0x000000010a207547 */ /* 0x000fec000b800000 */
[----:B-----5:R-:W-:Y:S01]  /*0470*/  R2UR UR5, R72 ;  /* 0x00000000480572ca */ /* 0x020fe200000e0000 */
[----:B------:R-:W-:Y:S02]  /*0480*/  UISETP.NE.U32.AND UP1, UPT, UR8, URZ, UPT ;  /* 0x000000ff0800728c */ /* 0x000fe4000bf25070 */
[----:B------:R-:W-:Y:S02]  /*0490*/  USEL UR4, URZ, 0xffffffff, UP0 ;  /* 0xffffffffff047887 */ /* 0x000fe40008000000 */
[----:B------:R-:W-:-:S08]  /*04a0*/  UISETP.NE.AND.EX UP1, UPT, UR9, URZ, UPT, UP1 ;  /* 0x000000ff0900728c */ /* 0x000fd0000bf25310 */
[----:B------:R-:W-:-:S04]  /*04b0*/  UISETP.NE.AND UP0, UPT, UR5, URZ, UPT ;  /* 0x000000ff0500728c */ /* 0x000fc8000bf05270 */
[----:B------:R-:W-:-:S04]  /*04c0*/  @!UP1 USEL UR4, URZ, 0xffffffff, UP0 ;  /* 0xffffffffff049887 */ /* 0x000fc80008000000 */
[----:B------:R-:W-:-:S04]  /*04d0*/  ULOP3.LUT UR4, UR4, 0x1, URZ, 0xc0, !UPT ;  /* 0x0000000104047892 */ /* 0x000fc8000f8ec0ff */
[----:B------:R-:W-:-:S11]  /*04e0*/  UISETP.NE.U32.AND UP3, UPT, UR4, 0x1, UPT ;  /* 0x000000010400788c */ /* 0x000fd6000bf65070 */
.L_x_8:
[----:B------:R-:W3:Y:S01]  /*04f0*/  SHFL.IDX PT, R2, R141, RZ, 0x1f ;  /* 0x00001fff8d027589 */ /* 0x000ee200000e0000 */
[----:B------:R-:W-:-:S04]  /*0500*/  UISETP.NE.AND UP0, UPT, UR17, 0x2, UPT ;  /* 0x000000021100788c */ /* 0x000fc8000bf05270 */
[----:B------:R-:W-:Y:S01]  /*0510*/  USEL UR43, URZ, 0x1, UP0 ;  /* 0x00000001ff2b7887 */ /* 0x000fe20008000000 */
[----:B---3--:R-:W-:-:S13]  /*0520*/  ISETP.NE.AND P0, PT, R2, RZ, PT ;  /* 0x000000ff0200720c */ /* 0x008fda0003f05270 */
[----:B------:R-:W-:Y:S05]  /*0530*/  @P0 BRA `(.L_x_9) ;  /* 0x0000000000580947 */ /* 0x000fea0003800000 */
[----:B------:R-:W3:Y:S01]  /*0540*/  S2UR UR4, SR_CgaCtaId ;  /* 0x00000000000479c3 */ /* 0x000ee20000008800 */
[----:B------:R-:W-:Y:S01]  /*0550*/  UMOV UR5, 0x400 ;  /* 0x0000040000057882 */ /* 0x000fe20000000000 */
[----:B------:R-:W-:Y:S01]  /*0560*/  UMOV UR8, 0x1 ;  /* 0x0000000100087882 */ /* 0x000fe20000000000 */
[----:B------:R-:W-:Y:S01]  /*0570*/  UMOV UR6, 0x2 ;  /* 0x0000000200067882 */ /* 0x000fe20000000000 */
[----:B------:R-:W-:-:S04]  /*0580*/  UIADD3 UR8, UPT, UPT, -UR8, 0x100000, URZ ;  /* 0x0010000008087890 */ /* 0x000fc8000fffe1ff */
[----:B------:R-:W-:Y:S02]  /*0590*/  USHF.L.U32 UR9, UR8, 0xb, URZ ;  /* 0x0000000b08097899 */ /* 0x000fe400080006ff */
[----:B------:R-:W-:Y:S02]  /*05a0*/  USHF.L.U32 UR8, UR8, 0x1, URZ ;  /* 0x0000000108087899 */ /* 0x000fe400080006ff */
[----:B------:R-:W-:-:S04]  /*05b0*/  UIADD3 UR6, UPT, UPT, -UR6, 0x100000, URZ ;  /* 0x0010000006067890 */ /* 0x000fc8000fffe1ff */
[----:B------:R-:W-:Y:S02]  /*05c0*/  USHF.L.U32 UR7, UR6, 0xb, URZ ;  /* 0x0000000b06077899 */ /* 0x000fe400080006ff */
[----:B------:R-:W-:Y:S01]  /*05d0*/  USHF.L.U32 UR6, UR6, 0x1, URZ ;  /* 0x0000000106067899 */ /* 0x000fe200080006ff */
[----:B------:R-:W-:Y:S01]  /*05e0*/  ELECT P0, URZ, PT ;  /* 0x0000000000ff782f */ /* 0x000fe20003800000 */
[----:B---3--:R-:W-:Y:S01]  /*05f0*/  ULEA UR4, UR4, UR5, 0x18 ;  /* 0x0000000504047291 */ /* 0x008fe2000f8ec0ff */
[----:B------:R-:W3:Y:S11]  /*0600*/  FENCE.VIEW.ASYNC.S ;  /* 0x00000000000073c6 */ /* 0x000ef60000000000 */
[----:B---3--:R3:W4:Y:S01]  /*0610*/  SYNCS.EXCH.64 URZ, [UR4], UR8 ;  /* 0x0000000804ff75b2 */ /* 0x0087220008000100 */
[----:B------:R3:W1:Y:S01]  /*0620*/  SYNCS.EXCH.64 URZ, [UR4+0x20], UR6 ;  /* 0x0000200604ff75b2 */ /* 0x0006620008000100 */
[----:B------:R3:W1:Y:S01]  /*0630*/  SYNCS.EXCH.64 URZ, [UR4+0x8], UR8 ;  /* 0x0000080804ff75b2 */ /* 0x0006620008000100 */
[----:B------:R3:W1:Y:S01]  /*0640*/  SYNCS.EXCH.64 URZ, [UR4+0x28], UR6 ;  /* 0x0000280604ff75b2 */ /* 0x0006620008000100 */
[----:B------:R3:W1:Y:S01]  /*0650*/  SYNCS.EXCH.64 URZ, [UR4+0x10], UR8 ;  /* 0x0000100804ff75b2 */ /* 0x0006620008000100 */
[----:B------:R3:W1:Y:S01]  /*0660*/  SYNCS.EXCH.64 URZ, [UR4+0x30], UR6 ;  /* 0x0000300604ff75b2 */ /* 0x0006620008000100 */
[----:B------:R3:W1:Y:S01]  /*0670*/  SYNCS.EXCH.64 URZ, [UR4+0x18], UR8 ;  /* 0x0000180804ff75b2 */ /* 0x0006620008000100 */
[----:B------:R3:W1:Y:S01]  /*0680*/  SYNCS.EXCH.64 URZ, [UR4+0x38], UR6 ;  /* 0x0000380604ff75b2 */ /* 0x0006620008000100 */
[----:B------:R-:W-:Y:S01]  /*0690*/  NOP ;  /* 0x0000000000007918 */ /* 0x000fe20000000000 */
.L_x_9:
[----:B------:R-:W2:Y:S01]  /*06a0*/  SHFL.IDX PT, R2, R141, RZ, 0x1f ;  /* 0x00001fff8d027589 */ /* 0x000ea200000e0000 */
[----:B------:R-:W-:Y:S01]  /*06b0*/  NOP ;  /* 0x0000000000007918 */ /* 0x000fe20000000000 */
[----:B--2---:R-:W-:-:S13]  /*06c0*/  ISETP.NE.AND P0, PT, R2, 0x1, PT ;  /* 0x000000010200780c */ /* 0x004fda0003f05270 */
[----:B------:R-:W-:Y:S05]  /*06d0*/  @P0 BRA `(.L_x_10) ;  /* 0x0000000000580947 */ /* 0x000fea0003800000 */
[----:B---3--:R-:W2:Y:S01]  /*06e0*/  S2UR UR4, SR_CgaCtaId ;  /* 0x00000000000479c3 */ /* 0x008ea20000008800 */
        /* <DEDUP_REMOVED lines=10> */
[----:B--2---:R-:W-:Y:S01]  /*0790*/  ULEA UR4, UR4, UR5, 0x18 ;  /* 0x0000000504047291 */ /* 0x004fe2000f8ec0ff */
[----:B------:R-:W2:Y:S11]  /*07a0*/  FENCE.VIEW.ASYNC.S ;  /* 0x00000000000073c6 */ /* 0x000eb60000000000 */
[----:B--2---:R2:W3:Y:S01]  /*07b0*/  SYNCS.EXCH.64 URZ, [UR4+0x40], UR8 ;  /* 0x0000400804ff75b2 */ /* 0x0044e20008000100 */
        /* <DEDUP_REMOVED lines=8> */
.L_x_10:
[----:B------:R-:W4:Y:S01]  /*0840*/  SHFL.IDX PT, R2, R141, RZ, 0x1f ;  /* 0x00001fff8d027589 */ /* 0x000f2200000e0000 */
[----:B------:R-:W-:Y:S01]  /*0850*/  NOP ;  /* 0x0000000000007918 */ /* 0x000fe20000000000 */
[----:B----4-:R-:W-:-:S13]  /*0860*/  ISETP.NE.AND P0, PT, R2, 0x3, PT ;  /* 0x000000030200780c */ /* 0x010fda0003f05270 */
[----:B------:R-:W-:Y:S05]  /*0870*/  @P0 BRA `(.L_x_11) ;  /* 0x0000000000300947 */ /* 0x000fea0003800000 */
[----:B--23--:R-:W2:Y:S01]  /*0880*/  S2UR UR6, SR_CgaCtaId ;  /* 0x00000000000679c3 */ /* 0x00cea20000008800 */
[----:B------:R-:W-:Y:S01]  /*0890*/  UMOV UR4, 0x400 ;  /* 0x0000040000047882 */ /* 0x000fe20000000000 */
[----:B------:R-:W-:Y:S01]  /*08a0*/  UMOV UR5, 0x20 ;  /* 0x0000002000057882 */ /* 0x000fe20000000000 */
[----:B------:R-:W-:Y:S01]  /*08b0*/  ELECT P0, URZ, PT ;  /* 0x0000000000ff782f */ /* 0x000fe20003800000 */
[----:B--2---:R-:W-:Y:S02]  /*08c0*/  ULEA UR6, UR6, UR4, 0x18 ;  /* 0x0000000406067291 */ /* 0x004fe4000f8ec0ff */
[----:B------:R-:W-:-:S04]  /*08d0*/  UIADD3 UR4, UPT, UPT, -UR5, 0x100000, URZ ;  /* 0x0010000005047890 */ /* 0x000fc8000fffe1ff */
[----:B------:R-:W-:Y:S02]  /*08e0*/  USHF.L.U32 UR5, UR4, 0xb, URZ ;  /* 0x0000000b04057899 */ /* 0x000fe400080006ff */
[----:B------:R-:W-:Y:S01]  /*08f0*/  USHF.L.U32 UR4, UR4, 0x1, URZ ;  /* 0x0000000104047899 */ /* 0x000fe200080006ff */
[----:B------:R-:W2:Y:S11]  /*0900*/  FENCE.VIEW.ASYNC.S ;  /* 0x00000000000073c6 */ /* 0x000eb60000000000 */
[----:B--2---:R4:W2:Y:S01]  /*0910*/  SYNCS.EXCH.64 URZ, [UR6+0x80], UR4 ;  /* 0x0000800406ff75b2 */ /* 0x0048a20008000100 */
[----:B------:R4:W3:Y:S02]  /*0920*/  SYNCS.EXCH.64 URZ, [UR6+0x88], UR4 ;  /* 0x0000880406ff75b2 */ /* 0x0008e40008000100 */
[----:B----4-:R-:W-:Y:S01]  /*0930*/  NOP ;  /* 0x0000000000007918 */ /* 0x010fe20000000000 */
.L_x_11:
[----:B------:R-:W4:Y:S01]  /*0940*/  SHFL.IDX PT, R2, R141, RZ, 0x1f ;  /* 0x00001fff8d027589 */ /* 0x000f2200000e0000 */
[----:B------:R-:W-:Y:S01]  /*0950*/  NOP ;  /* 0x0000000000007918 */ /* 0x000fe20000000000 */
[----:B----4-:R-:W-:-:S13]  /*0960*/  ISETP.NE.AND P0, PT, R2, 0x4, PT ;  /* 0x000000040200780c */ /* 0x010fda0003f05270 */
[----:B------:R-:W-:Y:S05]  /*0970*/  @P0 BRA `(.L_x_12) ;  /* 0x00000000004c0947 */ /* 0x000fea0003800000 */
[----:B--23--:R-:W2:Y:S01]  /*0980*/  S2UR UR6, SR_CgaCtaId ;  /* 0x00000000000679c3 */ /* 0x00cea20000008800 */
[----:B------:R-:W-:Y:S01]  /*0990*/  UMOV UR4, 0x1e0 ;  /* 0x000001e000047882 */ /* 0x000fe20000000000 */
[----:B------:R-:W-:Y:S01]  /*09a0*/  UMOV UR5, 0x400 ;  /* 0x0000040000057882 */ /* 0x000fe20000000000 */
[----:B------:R-:W-:Y:S01]  /*09b0*/  USEL UR4, UR4, 0x1a0, UP3 ;  /* 0x000001a004047887 */ /* 0x000fe20009800000 */
[----:B------:R-:W-:Y:S01]  /*09c0*/  UMOV UR8, 0x1 ;  /* 0x0000000100087882 */ /* 0x000fe20000000000 */
[----:B------:R-:W-:Y:S01]  /*09d0*/  ELECT P0, URZ, PT ;  /* 0x0000000000ff782f */ /* 0x000fe20003800000 */
[----:B------:R-:W-:-:S04]  /*09e0*/  UIADD3 UR8, UPT, UPT, -UR8, 0x100000, URZ ;  /* 0x0010000008087890 */ /* 0x000fc8000fffe1ff */
[----:B------:R-:W-:Y:S02]  /*09f0*/  USHF.L.U32 UR9, UR8, 0xb, URZ ;  /* 0x0000000b08097899 */ /* 0x000fe400080006ff */
[----:B------:R-:W-:Y:S02]  /*0a00*/  USHF.L.U32 UR8, UR8, 0x1, URZ ;  /* 0x0000000108087899 */ /* 0x000fe400080006ff */
[----:B--2---:R-:W-:Y:S02]  /*0a10*/  ULEA UR6, UR6, UR5, 0x18 ;  /* 0x0000000506067291 */ /* 0x004fe4000f8ec0ff */
[----:B------:R-:W-:-:S04]  /*0a20*/  UIADD3 UR4, UPT, UPT, -UR4, 0x100000, URZ ;  /* 0x0010000004047890 */ /* 0x000fc8000fffe1ff */
[----:B------:R-:W-:Y:S02]  /*0a30*/  USHF.L.U32 UR5, UR4, 0xb, URZ ;  /* 0x0000000b04057899 */ /* 0x000fe400080006ff */
[----:B------:R-:W-:Y:S01]  /*0a40*/  USHF.L.U32 UR4, UR4, 0x1, URZ ;  /* 0x0000000104047899 */ /* 0x000fe200080006ff */
[----:B------:R-:W2:Y:S03]  /*0a50*/  FENCE.VIEW.ASYNC.S ;  /* 0x00000000000073c6 */ /* 0x000ea60000000000 */
[----:B--2---:R4:W2:Y:S08]  /*0a60*/  SYNCS.EXCH.64 URZ, [UR6+0x90], UR8 ;  /* 0x0000900806ff75b2 */ /* 0x0048b00008000100 */
[----:B------:R4:W3:Y:S01]  /*0a70*/  SYNCS.EXCH.64 URZ, [UR6+0xa0], UR4 ;  /* 0x0000a00406ff75b2 */ /* 0x0008e20008000100 */
[----:B------:R4:W1:Y:S01]  /*0a80*/  SYNCS.EXCH.64 URZ, [UR6+0x98], UR8 ;  /* 0x0000980806ff75b2 */ /* 0x0008620008000100 */
[----:B------:R4:W1:Y:S02]  /*0a90*/  SYNCS.EXCH.64 URZ, [UR6+0xa8], UR4 ;  /* 0x0000a80406ff75b2 */ /* 0x0008640008000100 */
[----:B----4-:R-:W-:Y:S01]  /*0aa0*/  NOP ;  /* 0x0000000000007918 */ /* 0x010fe20000000000 */
.L_x_12:
[----:B------:R-:W4:Y:S01]  /*0ab0*/  SHFL.IDX PT, R2, R141, RZ, 0x1f ;  /* 0x00001fff8d027589 */ /* 0x000f2200000e0000 */
[----:B------:R-:W-:Y:S01]  /*0ac0*/  NOP ;  /* 0x0000000000007918 */ /* 0x000fe20000000000 */
[----:B----4-:R-:W-:-:S13]  /*0ad0*/  ISETP.NE.AND P0, PT, R2, 0x5, PT ;  /* 0x000000050200780c */ /* 0x010fda0003f05270 */
[----:B------:R-:W-:Y:S05]  /*0ae0*/  @P0 BRA `(.L_x_13) ;  /* 0x0000000000480947 */ /* 0x000fea0003800000 */
[----:B--23--:R-:W2:Y:S01]  /*0af0*/  S2UR UR4, SR_CgaCtaId ;  /* 0x00000000000479c3 */ /* 0x00cea20000008800 */
        /* <DEDUP_REMOVED lines=12> */
[----:B--2---:R4:W2:Y:S01]  /*0bc0*/  SYNCS.EXCH.64 URZ, [UR4+0xb0], UR8 ;  /* 0x0000b00804ff75b2 */ /* 0x0048a20008000100 */
[----:B------:R4:W3:Y:S01]  /*0bd0*/  SYNCS.EXCH.64 URZ, [UR4+0xc0], UR6 ;  /* 0x0000c00604ff75b2 */ /* 0x0008e20008000100 */
[----:B------:R4:W1:Y:S01]  /*0be0*/  SYNCS.EXCH.64 URZ, [UR4+0xb8], UR8 ;  /* 0x0000b80804ff75b2 */ /* 0x0008620008000100 */
[----:B------:R4:W1:Y:S02]  /*0bf0*/  SYNCS.EXCH.64 URZ, [UR4+0xc8], UR6 ;  /* 0x0000c80604ff75b2 */ /* 0x0008640008000100 */
[----:B----4-:R-:W-:Y:S01]  /*0c00*/  NOP ;  /* 0x0000000000007918 */ /* 0x010fe20000000000 */
.L_x_13:
[----:B------:R-:W4:Y:S01]  /*0c10*/  SHFL.IDX PT, R2, R141, RZ, 0x1f ;  /* 0x00001fff8d027589 */ /* 0x000f2200000e0000 */
[----:B------:R-:W1:Y:S01]  /*0c20*/  S2UR UR45, SR_CgaCtaId ;  /* 0x00000000002d79c3 */ /* 0x000e620000008800 */
[----:B------:R-:W-:Y:S01]  /*0c30*/  NOP ;  /* 0x0000000000007918 */ /* 0x000fe20000000000 */
[----:B----4-:R-:W-:-:S13]  /*0c40*/  ISETP.NE.AND P0, PT, R2, 0x3, PT ;  /* 0x000000030200780c */ /* 0x010fda0003f05270 */
[----:B-1----:R-:W-:Y:S05]  /*0c50*/  @P0 BRA `(.L_x_14) ;  /* 0x0000000000340947 */ /* 0x002fea0003800000 */
[----:B--23--:R-:W-:Y:S01]  /*0c60*/  UMOV UR4, 0x400 ;  /* 0x0000040000047882 */ /* 0x00cfe20000000000 */
[----:B------:R-:W-:Y:S01]  /*0c70*/  UMOV UR6, 0x20 ;  /* 0x0000002000067882 */ /* 0x000fe20000000000 */
[----:B------:R-:W-:Y:S02]  /*0c80*/  ULEA UR4, UR45, UR4, 0x18 ;  /* 0x000000042d047291 */ /* 0x000fe4000f8ec0ff */
[----:B------:R-:W-:-:S04]  /*0c90*/  UIADD3 UR6, UPT, UPT, -UR6, 0x100000, URZ ;  /* 0x0010000006067890 */ /* 0x000fc8000fffe1ff */
[----:B------:R-:W-:Y:S02]  /*0ca0*/  USHF.L.U32 UR7, UR6, 0xb, URZ ;  /* 0x0000000b06077899 */ /* 0x000fe400080006ff */
[----:B------:R-:W-:Y:S01]  /*0cb0*/  USHF.L.U32 UR6, UR6, 0x1, URZ ;  /* 0x0000000106067899 */ /* 0x000fe200080006ff */
[----:B------:R-:W-:Y:S01]  /*0cc0*/  ELECT P0, URZ, PT ;  /* 0x0000000000ff782f */ /* 0x000fe20003800000 */
[----:B------:R-:W1:Y:S10]  /*0cd0*/  FENCE.VIEW.ASYNC.S ;  /* 0x00000000000073c6 */ /* 0x000e740000000000 */
[----:B-1----:R1:W4:Y:S01]  /*0ce0*/  SYNCS.EXCH.64 URZ, [UR4+0xd0], UR6 ;  /* 0x0000d00604ff75b2 */ /* 0x0023220008000100 */
[----:B------:R1:W2:Y:S01]  /*0cf0*/  SYNCS.EXCH.64 URZ, [UR4+0xe0], UR6 ;  /* 0x0000e00604ff75b2 */ /* 0x0002a20008000100 */
[----:B------:R1:W3:Y:S01]  /*0d00*/  SYNCS.EXCH.64 URZ, [UR4+0xd8], UR6 ;  /* 0x0000d80604ff75b2 */ /* 0x0002e20008000100 */
[----:B------:R1:W1:Y:S01]  /*0d10*/  SYNCS.EXCH.64 URZ, [UR4+0xe8], UR6 ;  /* 0x0000e80604ff75b2 */ /* 0x0002620008000100 */
[----:B------:R-:W-:Y:S01]  /*0d20*/  NOP ;  /* 0x0000000000007918 */ /* 0x000fe20000000000 */
.L_x_14:
[----:B-123--:R-:W1:Y:S01]  /*0d30*/  LDCU UR4, c[0x0][0x36c] ;  /* 0x00006d80ff0477ac */ /* 0x00ee620008000800 */
[----:B------:R-:W-:Y:S01]  /*0d40*/  ISETP.NE.OR P3, PT, R0, 0x2, !P3 ;  /* 0x000000020000780c */ /* 0x000fe20005f65670 */
[----:B------:R-:W-:Y:S01]  /*0d50*/  NOP ;  /* 0x0000000000007918 */ /* 0x000fe20000000000 */
[----:B------:R-:W-:Y:S01]  /*0d60*/  LOP3.LUT R0, R154, 0x1f, RZ, 0xc0, !PT ;  /* 0x0000001f9a007812 */ /* 0x000fe200078ec0ff */
[----:B------:R-:W-:Y:S02]  /*0d70*/  UISETP.NE.AND UP4, UPT, UR17, URZ, UPT ;  /* 0x000000ff1100728c */ /* 0x000fe4000bf85270 */
[----:B-1----:R-:W-:-:S09]  /*0d80*/  UISETP.EQ.U32.AND UP5, UPT, UR4, 0x1, UPT ;  /* 0x000000010400788c */ /* 0x002fd2000bfa2070 */
[----:B------:R-:W-:Y:S05]  /*0d90*/  BRA.U !UP5, `(.L_x_15) ;  /* 0x000000010d087547 */ /* 0x000fea000b800000 */
[----:B----4-:R-:W-:Y:S01]  /*0da0*/  UCGABAR_ARV ;  /* 0x00000000000079c7 */ /* 0x010fe20008000000 */
[----:B------:R-:W-:Y:S05]  /*0db0*/  BRA `(.L_x_16) ;  /* 0x0000000000047947 */ /* 0x000fea0003800000 */
.L_x_15:
[----:B----4-:R-:W-:Y:S01]  /*0dc0*/  NOP ;  /* 0x0000000000007918 */ /* 0x010fe20000000000 */
.L_x_16:
[----:B------:R-:W1:Y:S01]  /*0dd0*/  S2UR UR7, SR_CTAID.X ;  /* 0x00000000000779c3 */ /* 0x000e620000002500 */
[----:B------:R-:W-:-:S05]  /*0de0*/  CS2R.32 R143, SR_CgaSize ;  /* 0x00000000008f7805 */ /* 0x000fca0000008a00 */
[----:B------:R-:W-:-:S05]  /*0df0*/  IMAD R143, R143, -0xa0, RZ ;  /* 0xffffff608f8f7824 */ /* 0x000fca00078e02ff */
[----:B------:R-:W-:-:S14]  /*0e00*/  R2UR UR5, R143 ;  /* 0x000000008f0572ca */ /* 0x000fdc00000e0000 */
[----:B------:R-:W2:Y:S01]  /*0e10*/  LDCU UR5, c[0x0][UR5+0x2b0] ;  /* 0x00005600050577ac */ /* 0x000ea20008000800 */
[----:B------:R-:W-:-:S05]  /*0e20*/  CS2R.32 R143, SR_CgaSize ;  /* 0x00000000008f7805 */ /* 0x000fca0000008a00 */
[----:B------:R-:W-:-:S05]  /*0e30*/  IMAD R143, R143, -0xa0, RZ ;  /* 0xffffff608f8f7824 */ /* 0x000fca00078e02ff */
[----:B------:R-:W-:-:S14]  /*0e40*/  R2UR UR4, R143 ;  /* 0x000000008f0472ca */ /* 0x000fdc00000e0000 */
[----:B------:R-:W3:Y:S01]  /*0e50*/  LDCU UR4, c[0x0][UR4+0x2b4] ;  /* 0x00005680040477ac */ /* 0x000ee20008000800 */
[----:B------:R-:W4:Y:S01]  /*0e60*/  S2UR UR8, SR_CTAID.Y ;  /* 0x00000000000879c3 */ /* 0x000f220000002600 */
[----:B------:R-:W-:-:S05]  /*0e70*/  CS2R.32 R143, SR_CgaSize ;  /* 0x00000000008f7805 */ /* 0x000fca0000008a00 */
[----:B------:R-:W-:-:S05]  /*0e80*/  IMAD R143, R143, -0xa0, RZ ;  /* 0xffffff608f8f7824 */ /* 0x000fca00078e02ff */
[----:B------:R-:W-:-:S14]  /*0e90*/  R2UR UR9, R143 ;  /* 0x000000008f0972ca */ /* 0x000fdc00000e0000 */
[----:B------:R-:W3:Y:S01]  /*0ea0*/  LDCU UR9, c[0x0][UR9+0x2a0] ;  /* 0x00005400090977ac */ /* 0x000ee20008000800 */
[----:B------:R-:W-:-:S05]  /*0eb0*/  CS2R.32 R143, SR_CgaSize ;  /* 0x00000000008f7805 */ /* 0x000fca0000008a00 */
[----:B------:R-:W-:-:S05]  /*0ec0*/  IMAD R143, R143, -0xa0, RZ ;  /* 0xffffff608f8f7824 */ /* 0x000fca00078e02ff */
[----:B------:R-:W-:-:S14]  /*0ed0*/  R2UR UR10, R143 ;  /* 0x000000008f0a72ca */ /* 0x000fdc00000e0000 */
[----:B------:R-:W3:Y:S01]  /*0ee0*/  LDCU UR10, c[0x0][UR10+0x2a4] ;  /* 0x000054800a0a77ac */ /* 0x000ee20008000800 */
[----:B------:R-:W3:Y:S01]  /*0ef0*/  S2UR UR36, SR_CTAID.Z ;  /* 0x00000000002479c3 */ /* 0x000ee20000002700 */
[----:B------:R-:W3:Y:S01]  /*0f00*/  LDCU UR21, c[0x0][0xb24] ;  /* 0x00016480ff1577ac */ /* 0x000ee20008000800 */
[----:B------:R-:W3:Y:S01]  /*0f10*/  LDCU UR42, c[0x0][0xb24] ;  /* 0x00016480ff2a77ac */ /* 0x000ee20008000800 */
[----:B-1----:R-:W-:Y:S01]  /*0f20*/  I2FP.F32.U32 R3, UR7 ;  /* 0x0000000700037c45 */ /* 0x002fe20008201000 */
[----:B------:R-:W1:Y:S04]  /*0f30*/  LDCU UR28, c[0x0][0xb30] ;  /* 0x00016600ff1c77ac */ /* 0x000e680008000800 */
[----:B--2---:R-:W-:Y:S01]  /*0f40*/  FMUL R3, R3, UR5 ;  /* 0x0000000503037c20 */ /* 0x004fe20008400000 */
[----:B------:R-:W-:Y:S01]  /*0f50*/  USHF.L.U32 UR26, UR45, 0xb, URZ ;  /* 0x0000000b2d1a7899 */ /* 0x000fe200080006ff */
[----:B----4-:R-:W-:Y:S01]  /*0f60*/  I2FP.F32.U32 R2, UR8 ;  /* 0x0000000800027c45 */ /* 0x010fe20008201000 */
[----:B------:R-:W-:Y:S01]  /*0f70*/  UMOV UR16, UR7 ;  /* 0x0000000700107c82 */ /* 0x000fe20008000000 */
[----:B------:R-:W-:-:S02]  /*0f80*/  UMOV UR20, UR8 ;  /* 0x0000000800147c82 */ /* 0x000fc40008000000 */
[----:B------:R-:W2:Y:S01]  /*0f90*/  F2I.U32.TRUNC.NTZ R3, R3 ;  /* 0x0000000300037305 */ /* 0x000ea2000020f000 */
[----:B---3--:R-:W-:Y:S01]  /*0fa0*/  UISETP.GE.AND UP2, UPT, UR21, 0x1, UPT ;  /* 0x000000011500788c */ /* 0x008fe2000bf46270 */
[----:B------:R-:W-:-:S06]  /*0fb0*/  FMUL R2, R2, UR4 ;  /* 0x0000000402027c20 */ /* 0x000fcc0008400000 */
[----:B------:R-:W3:Y:S01]  /*0fc0*/  F2I.U32.TRUNC.NTZ R2, R2 ;  /* 0x0000000200027305 */ /* 0x000ee2000020f000 */
[----:B--2---:R-:W-:Y:S02]  /*0fd0*/  R2UR UR4, R3 ;  /* 0x00000000030472ca */ /* 0x004fe400000e0000 */
[----:B---3--:R-:W-:Y:S02]  /*0fe0*/  R2UR UR6, R2 ;  /* 0x00000000020672ca */ /* 0x008fe400000e0000 */
[----:B------:R-:W-:-:S09]  /*0ff0*/  PRMT R2, RZ, 0x7610, R2 ;  /* 0x00007610ff027816 */ /* 0x000fd20000000002 */
[----:B------:R-:W-:-:S04]  /*1000*/  UIADD3 UR5, UPT, UPT, -UR4, URZ, URZ ;  /* 0x000000ff04057290 */ /* 0x000fc8000fffe1ff */
[----:B------:R-:W-:Y:S02]  /*1010*/  UIMAD UR5, UR9, UR5, UR7 ;  /* 0x00000005090572a4 */ /* 0x000fe4000f8e0207 */
[----:B------:R-:W-:-:S04]  /*1020*/  UIADD3 UR4, UPT, UPT, -UR6, URZ, URZ ;  /* 0x000000ff06047290 */ /* 0x000fc8000fffe1ff */
[----:B------:R-:W-:Y:S01]  /*1030*/  IMAD.U32 R143, RZ, RZ, UR5 ;  /* 0x00000005ff8f7e24 */ /* 0x000fe2000f8e00ff */
[----:B------:R-:W-:-:S06]  /*1040*/  UIMAD UR4, UR10, UR4, UR8 ;  /* 0x000000040a0472a4 */ /* 0x000fcc000f8e0208 */
[----:B------:R-:W-:Y:S01]  /*1050*/  IMAD.U32 R142, RZ, RZ, UR4 ;  /* 0x00000004ff8e7e24 */ /* 0x000fe2000f8e00ff */
[----:B-1----:R-:W-:Y:S06]  /*1060*/  BRA.U UP4, `(.L_x_17) ;  /* 0x00000001042c7547 */ /* 0x002fec000b800000 */
[----:B------:R-:W-:Y:S02]  /*1070*/  R2UR UR5, R142 ;  /* 0x000000008e0572ca */ /* 0x000fe400000e0000 */
[----:B------:R-:W-:-:S11]  /*1080*/  R2UR UR4, R143 ;  /* 0x000000008f0472ca */ /* 0x000fd600000e0000 */
[----:B------:R-:W-:Y:S02]  /*1090*/  UISETP.NE.AND UP0, UPT, UR5, URZ, UPT ;  /* 0x000000ff0500728c */ /* 0x000fe4000bf05270 */
[----:B------:R-:W-:Y:S02]  /*10a0*/  UISETP.NE.AND UP1, UPT, UR5, 0x1, UPT ;  /* 0x000000010500788c */ /* 0x000fe4000bf25270 */
[----:B------:R-:W-:-:S04]  /*10b0*/  UISETP.EQ.OR UP0, UPT, UR4, URZ, !UP0 ;  /* 0x000000ff0400728c */ /* 0x000fc8000c702670 */
[----:B------:R-:W-:Y:S02]  /*10c0*/  USEL UR5, URZ, 0x1, !UP0 ;  /* 0x00000001ff057887 */ /* 0x000fe4000c000000 */
[----:B------:R-:W-:Y:S02]  /*10d0*/  UISETP.NE.AND UP0, UPT, UR4, URZ, UPT ;  /* 0x000000ff0400728c */ /* 0x000fe4000bf05270 */
[----:B------:R-:W-:-:S04]  /*10e0*/  USEL UR4, URZ, 0x2, UP1 ;  /* 0x00000002ff047887 */ /* 0x000fc80008800000 */
[----:B------:R-:W-:-:S04]  /*10f0*/  USEL UR4, UR4, 0x2, UP0 ;  /* 0x0000000204047887 */ /* 0x000fc80008000000 */
[----:B------:R-:W-:-:S06]  /*1100*/  UIADD3 UR4, UPT, UPT, UR5, UR4, URZ ;  /* 0x0000000405047290 */ /* 0x000fcc000fffe0ff */
[----:B------:R-:W-:Y:S02]  /*1110*/  IMAD.U32 R2, RZ, RZ, UR4 ;  /* 0x00000004ff027e24 */ /* 0x000fe4000f8e00ff */
.L_x_17:
[----:B------:R-:W-:Y:S05]  /*1120*/  BRA.U !UP2, `(.L_x_18) ;  /* 0x000000010ad47547 */ /* 0x000fea000b800000 */
[----:B------:R-:W1:Y:S01]  /*1130*/  LDCU.128 UR12, c[0x0][0xb10] ;  /* 0x00016200ff0c77ac */ /* 0x000e620008000c00 */
[----:B------:R-:W2:Y:S01]  /*1140*/  LDCU UR6, c[0x0][0x370] ;  /* 0x00006e00ff0677ac */ /* 0x000ea20008000800 */
[----:B------:R-:W3:Y:S01]  /*1150*/  LDCU UR5, c[0x0][0x374] ;  /* 0x00006e80ff0577ac */ /* 0x000ee20008000800 */
[----:B------:R-:W4:Y:S01]  /*1160*/  LDCU UR27, c[0x0][0xb0c] ;  /* 0x00016180ff1b77ac */ /* 0x000f220008000800 */
[----:B------:R-:W4:Y:S01]  /*1170*/  LDCU UR4, c[0x0][0xb20] ;  /* 0x00016400ff0477ac */ /* 0x000f220008000800 */
[----:B------:R-:W4:Y:S01]  /*1180*/  LDCU.64 UR8, c[0x0][0xb28] ;  /* 0x00016500ff0877ac */ /* 0x000f220008000a00 */
[----:B-1----:R-:W-:Y:S02]  /*1190*/  UISETP.NE.AND UP0, UPT, UR14, 0x1, UPT ;  /* 0x000000010e00788c */ /* 0x002fe4000bf05270 */
[----:B---3--:R-:W-:Y:S02]  /*11a0*/  UIMAD.WIDE.U32 UR10, UR5, UR15, URZ ;  /* 0x0000000f050a72a5 */ /* 0x008fe4000f8e00ff */
[----:B--2---:R-:W-:-:S02]  /*11b0*/  UIMAD.WIDE.U32 UR22, UR6, UR12, URZ ;  /* 0x0000000c061672a5 */ /* 0x004fc4000f8e00ff */
[----:B----4-:R-:W-:Y:S02]  /*11c0*/  UISETP.NE.AND UP1, UPT, UR27, 0x1, UPT ;  /* 0x000000011b00788c */ /* 0x010fe4000bf25270 */
[----:B------:R-:W-:Y:S01]  /*11d0*/  UISETP.NE.AND UP2, UPT, UR21, 0x1, UPT ;  /* 0x000000011500788c */ /* 0x000fe2000bf45270 */
[----:B------:R-:W-:Y:S02]  /*11e0*/  UMOV UR10, UR11 ;  /* 0x0000000b000a7c82 */ /* 0x000fe40008000000 */
[----:B------:R-:W-:Y:S01]  /*11f0*/  UMOV UR22, UR23 ;  /* 0x0000001700167c82 */ /* 0x000fe20008000000 */
[----:B------:R-:W-:Y:S02]  /*1200*/  @UP0 USHF.R.U32.HI UR5, URZ, UR4, UR10 ;  /* 0x00000004ff050299 */ /* 0x000fe4000801160a */
[----:B------:R-:W-:Y:S02]  /*1210*/  UIMAD.WIDE.U32 UR24, UR20, UR15, URZ ;  /* 0x0000000f141872a5 */ /* 0x000fe4000f8e00ff */
[----:B------:R-:W-:-:S02]  /*1220*/  UIMAD.WIDE.U32 UR10, UR5, UR8, URZ ;  /* 0x00000008050a72a5 */ /* 0x000fc4000f8e00ff */
[----:B------:R-:W-:Y:S02]  /*1230*/  @UP1 USHF.R.U32.HI UR6, URZ, UR13, UR22 ;  /* 0x0000000dff061299 */ /* 0x000fe40008011616 */
[----:B------:R-:W-:Y:S02]  /*1240*/  UIMAD.WIDE.U32 UR18, UR16, UR12, URZ ;  /* 0x0000000c101272a5 */ /* 0x000fe4000f8e00ff */
[----:B------:R-:W-:Y:S01]  /*1250*/  UIMAD.WIDE.U32 UR22, UR6, UR8, URZ ;  /* 0x00000008061672a5 */ /* 0x000fe2000f8e00ff */
[----:B------:R-:W-:Y:S01]  /*1260*/  UMOV UR24, UR25 ;  /* 0x0000001900187c82 */ /* 0x000fe20008000000 */
[----:B------:R-:W-:Y:S01]  /*1270*/  UMOV UR10, UR11 ;  /* 0x0000000b000a7c82 */ /* 0x000fe20008000000 */
[----:B------:R-:W-:Y:S02]  /*1280*/  USHF.R.U32.HI UR24, URZ, UR4, UR24 ;  /* 0x00000004ff187299 */ /* 0x000fe40008011618 */
[----:B------:R-:W-:Y:S02]  /*1290*/  @UP2 USHF.R.U32.HI UR5, URZ, UR9, UR10 ;  /* 0x00000009ff052299 */ /* 0x000fe4000801160a */
[----:B------:R-:W-:Y:S01]  /*12a0*/  UMOV UR7, UR23 ;  /* 0x0000001700077c82 */ /* 0x000fe20008000000 */
[----:B------:R-:W-:Y:S01]  /*12b0*/  UMOV UR18, UR19 ;  /* 0x0000001300127c82 */ /* 0x000fe20008000000 */
[----:B------:R-:W-:-:S02]  /*12c0*/  @UP2 USHF.R.U32.HI UR6, URZ, UR9, UR7 ;  /* 0x00000009ff062299 */ /* 0x000fc40008011607 */
[----:B------:R-:W-:Y:S02]  /*12d0*/  USHF.R.U32.HI UR13, URZ, UR13, UR18 ;  /* 0x0000000dff0d7299 */ /* 0x000fe40008011612 */
[----:B------:R-:W-:Y:S02]  /*12e0*/  USEL UR4, UR20, UR24, !UP0 ;  /* 0x0000001814047287 */ /* 0x000fe4000c000000 */
[----:B------:R-:W-:Y:S02]  /*12f0*/  UIMAD UR7, UR5, UR21, URZ ;  /* 0x00000015050772a4 */ /* 0x000fe4000f8e02ff */
[----:B------:R-:W-:Y:S02]  /*1300*/  USEL UR5, UR16, UR13, !UP1 ;  /* 0x0000000d10057287 */ /* 0x000fe4000c800000 */
[----:B------:R-:W-:Y:S02]  /*1310*/  UIMAD UR12, UR6, UR21, URZ ;  /* 0x00000015060c72a4 */ /* 0x000fe4000f8e02ff */
[----:B------:R-:W-:-:S02]  /*1320*/  UISETP.GE.AND UP0, UPT, UR4, UR7, UPT ;  /* 0x000000070400728c */ /* 0x000fc4000bf06270 */
[----:B------:R-:W-:Y:S02]  /*1330*/  UIMAD.WIDE.U32 UR10, UR4, UR8, URZ ;  /* 0x00000008040a72a5 */ /* 0x000fe4000f8e00ff */
[----:B------:R-:W-:Y:S02]  /*1340*/  UISETP.GE.OR UP0, UPT, UR5, UR12, UP0 ;  /* 0x0000000c0500728c */ /* 0x000fe40008706670 */
[----:B------:R-:W-:Y:S02]  /*1350*/  UIMAD.WIDE.U32 UR12, UR5, UR8, URZ ;  /* 0x00000008050c72a5 */ /* 0x000fe4000f8e00ff */
[----:B------:R-:W-:Y:S01]  /*1360*/  UIADD3 UR10, UPT, UPT, -UR4, URZ, URZ ;  /* 0x000000ff040a7290 */ /* 0x000fe2000fffe1ff */
[----:B------:R-:W-:Y:S01]  /*1370*/  UMOV UR8, UR11 ;  /* 0x0000000b00087c82 */ /* 0x000fe20008000000 */
[----:B------:R-:W-:Y:S02]  /*1380*/  UIADD3 UR11, UPT, UPT, -UR5, URZ, URZ ;  /* 0x000000ff050b7290 */ /* 0x000fe4000fffe1ff */
[----:B------:R-:W-:-:S03]  /*1390*/  USHF.R.U32.HI UR8, URZ, UR9, UR8 ;  /* 0x00000009ff087299 */ /* 0x000fc60008011608 */
[----:B------:R-:W-:Y:S01]  /*13a0*/  @!UP0 UMOV UR7, UR13 ;  /* 0x0000000d00078c82 */ /* 0x000fe20008000000 */
[----:B------:R-:W-:Y:S02]  /*13b0*/  UIMAD UR20, UR14, UR10, UR20 ;  /* 0x0000000a0e1472a4 */ /* 0x000fe4000f8e0214 */
[----:B------:R-:W-:Y:S02]  /*13c0*/  USEL UR8, UR4, UR8, !UP2 ;  /* 0x0000000804087287 */ /* 0x000fe4000d000000 */
[----:B------:R-:W-:Y:S02]  /*13d0*/  @!UP0 USHF.R.U32.HI UR7, URZ, UR9, UR7 ;  /* 0x00000009ff078299 */ /* 0x000fe40008011607 */
[----:B------:R-:W-:Y:S02]  /*13e0*/  UIADD3 UR9, UPT, UPT, -UR8, URZ, URZ ;  /* 0x000000ff08097290 */ /* 0x000fe4000fffe1ff */
[----:B------:R-:W-:Y:S02]  /*13f0*/  @!UP0 USEL UR7, UR5, UR7, !UP2 ;  /* 0x0000000705078287 */ /* 0x000fe4000d000000 */
[----:B------:R-:W-:-:S02]  /*1400*/  UIMAD UR9, UR21, UR9, UR4 ;  /* 0x00000009150972a4 */ /* 0x000fc4000f8e0204 */
[----:B------:R-:W-:Y:S02]  /*1410*/  @!UP0 UIADD3 UR8, UPT, UPT, UR8, -UR7, URZ ;  /* 0x8000000708088290 */ /* 0x000fe4000fffe0ff */
[----:B------:R-:W-:Y:S02]  /*1420*/  @!UP0 UIMAD UR6, UR9, UR6, UR7 ;  /* 0x00000006090682a4 */ /* 0x000fe4000f8e0207 */
[----:B------:R-:W-:Y:S02]  /*1430*/  @!UP0 UIMAD UR4, UR8, UR21, UR5 ;  /* 0x00000015080482a4 */ /* 0x000fe4000f8e0205 */
[----:B------:R-:W-:Y:S02]  /*1440*/  UIMAD UR16, UR27, UR11, UR16 ;  /* 0x0000000b1b1072a4 */ /* 0x000fe4000f8e0210 */
[----:B------:R-:W-:Y:S01]  /*1450*/  UIMAD UR20, UR4, UR14, UR20 ;  /* 0x0000000e041472a4 */ /* 0x000fe2000f8e0214 */
[----:B------:R-:W-:Y:S02]  /*1460*/  @!UP0 UMOV UR5, UR6 ;  /* 0x0000000600058c82 */ /* 0x000fe40008000000 */
[----:B------:R-:W-:-:S12]  /*1470*/  UIMAD UR16, UR5, UR27, UR16 ;  /* 0x0000001b051072a4 */ /* 0x000fd8000f8e0210 */
.L_x_18:
[----:B------:R-:W-:Y:S02]  /*1480*/  UISETP.NE.AND UP1, UPT, UR28, 0x1, UPT ;  /* 0x000000011c00788c */ /* 0x000fe4000bf25270 */
[----:B------:R-:W-:Y:S02]  /*1490*/  UISETP.NE.AND UP0, UPT, UR17, 0x2, UPT ;  /* 0x000000021100788c */ /* 0x000fe4000bf05270 */
[----:B------:R-:W-:-:S05]  /*14a0*/  ULOP3.LUT UR24, UR26, 0x800, URZ, 0xc0, !UPT ;  /* 0x000008001a187892 */ /* 0x000fca000f8ec0ff */
[----:B------:R-:W-:Y:S07]  /*14b0*/  BRA.U UP1, `(.L_x_19) ;  /* 0x0000000101447547 */ /* 0x000fee000b800000 */
[----:B------:R-:W1:Y:S01]  /*14c0*/  LDCU.128 UR8, c[0x0][0xb10] ;  /* 0x00016200ff0877ac */ /* 0x000e620008000c00 */
[----:B------:R-:W2:Y:S01]  /*14d0*/  LDCU UR12, c[0x0][0xb0c] ;  /* 0x00016180ff0c77ac */ /* 0x000ea20008000800 */
[----:B------:R-:W3:Y:S01]  /*14e0*/  LDCU UR13, c[0x0][0xb20] ;  /* 0x00016400ff0d77ac */ /* 0x000ee20008000800 */
[----:B-1----:R-:W-:Y:S02]  /*14f0*/  UIMAD.WIDE.U32 UR6, UR16, UR8, URZ ;  /* 0x00000008100672a5 */ /* 0x002fe4000f8e00ff */
[----:B------:R-:W-:Y:S02]  /*1500*/  UIMAD.WIDE.U32 UR4, UR20, UR11, URZ ;  /* 0x0000000b140472a5 */ /* 0x000fe4000f8e00ff */
[----:B--2---:R-:W-:Y:S02]  /*1510*/  UISETP.NE.AND UP2, UPT, UR12, 0x1, UPT ;  /* 0x000000010c00788c */ /* 0x004fe4000bf45270 */
[----:B------:R-:W-:Y:S01]  /*1520*/  UISETP.NE.AND UP1, UPT, UR10, 0x1, UPT ;  /* 0x000000010a00788c */ /* 0x000fe2000bf25270 */
[----:B------:R-:W-:-:S02]  /*1530*/  UMOV UR6, UR7 ;  /* 0x0000000700067c82 */ /* 0x000fc40008000000 */
[----:B------:R-:W-:Y:S01]  /*1540*/  UMOV UR4, UR5 ;  /* 0x0000000500047c82 */ /* 0x000fe20008000000 */
[----:B------:R-:W-:Y:S02]  /*1550*/  USHF.R.U32.HI UR6, URZ, UR9, UR6 ;  /* 0x00000009ff067299 */ /* 0x000fe40008011606 */
[----:B---3--:R-:W-:Y:S02]  /*1560*/  USHF.R.U32.HI UR4, URZ, UR13, UR4 ;  /* 0x0000000dff047299 */ /* 0x008fe40008011604 */
[----:B------:R-:W-:Y:S02]  /*1570*/  USEL UR5, UR16, UR6, !UP2 ;  /* 0x0000000610057287 */ /* 0x000fe4000d000000 */
[----:B------:R-:W-:-:S04]  /*1580*/  USEL UR4, UR20, UR4, !UP1 ;  /* 0x0000000414047287 */ /* 0x000fc8000c800000 */
[----:B------:R-:W-:Y:S02]  /*1590*/  UIADD3 UR6, UPT, UPT, UR5, -UR4, URZ ;  /* 0x8000000405067290 */ /* 0x000fe4000fffe0ff */
[----:B------:R-:W-:Y:S02]  /*15a0*/  UIADD3 UR4, UPT, UPT, -UR5, UR4, URZ ;  /* 0x0000000405047290 */ /* 0x000fe4000fffe1ff */
[----:B------:R-:W-:Y:S02]  /*15b0*/  UIMAD UR20, UR6, UR10, UR20 ;  /* 0x0000000a061472a4 */ /* 0x000fe4000f8e0214 */
[----:B------:R-:W-:-:S12]  /*15c0*/  UIMAD UR16, UR4, UR12, UR16 ;  /* 0x0000000c041072a4 */ /* 0x000fd8000f8e0210 */
.L_x_19:
[----:B------:R-:W-:Y:S05]  /*15d0*/  BRA.U !UP5, `(.L_x_20) ;  /* 0x000000010d0c7547 */ /* 0x000fea000b800000 */
[----:B------:R-:W-:Y:S01]  /*15e0*/  UCGABAR_WAIT ;  /* 0x0000000000007dc7 */ /* 0x000fe20008000000 */
[----:B------:R-:W-:Y:S01]  /*15f0*/  CCTL.IVALL ;  /* 0x00000000ff00798f */ /* 0x000fe20002000000 */
[----:B------:R-:W-:Y:S05]  /*1600*/  BRA `(.L_x_21) ;  /* 0x0000000000047947 */ /* 0x000fea0003800000 */
.L_x_20:
[----:B------:R-:W-:Y:S06]  /*1610*/  BAR.SYNC.DEFER_BLOCKING 0x0 ;  /* 0x0000000000007b1d */ /* 0x000fec0000010000 */
.L_x_21:
[----:B------:R-:W-:Y:S05]  /*1620*/  BRA.U UP0, `(.L_x_22) ;  /* 0x0000001100c47547 */ /* 0x000fea000b800000 */
[----:B------:R-:W1:Y:S01]  /*1630*/  LDCU UR6, c[0x0][0x38c] ;  /* 0x00007180ff0677ac */ /* 0x000e620008000800 */
[----:B------:R-:W-:Y:S01]  /*1640*/  PLOP3.LUT P1, PT, PT, PT, UP3, 0x80, 0x8 ;  /* 0x000000000008781c */ /* 0x000fe20003f2f038 */
[----:B------:R-:W-:Y:S01]  /*1650*/  IMAD.MOV.U32 R12, RZ, RZ, 0x1 ;  /* 0x00000001ff0c7424 */ /* 0x000fe200078e00ff */
[----:B------:R-:W-:Y:S01]  /*1660*/  ISETP.EQ.OR P2, PT, R0, RZ, P3 ;  /* 0x000000ff0000720c */ /* 0x000fe20001f42670 */
[----:B------:R-:W-:Y:S01]  /*1670*/  UISETP.NE.AND UP1, UPT, UR17, URZ, UPT ;  /* 0x000000ff1100728c */ /* 0x000fe2000bf25270 */
[----:B------:R-:W-:Y:S02]  /*1680*/  PLOP3.LUT P1, PT, P1, PT, PT, 0x8, 0x80 ;  /* 0x000000000080781c */ /* 0x000fe40000f2e170 */
[----:B------:R-:W-:Y:S01]  /*1690*/  CS2R R10, SRZ ;  /* 0x00000000000a7805 */ /* 0x000fe2000001ff00 */
[----:B------:R-:W-:Y:S01]  /*16a0*/  IMAD.MOV.U32 R9, RZ, RZ, RZ ;  /* 0x000000ffff097224 */ /* 0x000fe200078e00ff */
[----:B------:R-:W2:Y:S01]  /*16b0*/  LDCU UR39, c[0x0][0x370] ;  /* 0x00006e00ff2777ac */ /* 0x000ea20008000800 */
[----:B------:R-:W-:Y:S01]  /*16c0*/  IMAD.MOV.U32 R8, RZ, RZ, 0x1 ;  /* 0x00000001ff087424 */ /* 0x000fe200078e00ff */
[----:B------:R-:W-:Y:S01]  /*16d0*/  USEL UR25, UR43, 0x2, UP1 ;  /* 0x000000022b197887 */ /* 0x000fe20008800000 */
[----:B------:R-:W3:Y:S01]  /*16e0*/  LDCU.64 UR28, c[0x0][0x348] ;  /* 0x00006900ff1c77ac */ /* 0x000ee20008000a00 */
[----:B-1----:R-:W-:-:S02]  /*16f0*/  UIADD3 UR5, UPT, UPT, UR6, 0x1f, URZ ;  /* 0x0000001f06057890 */ /* 0x002fc4000fffe0ff */
[----:B------:R-:W-:Y:S02]  /*1700*/  USHF.R.U32.HI UR44, URZ, 0x5, UR24 ;  /* 0x00000005ff2c7899 */ /* 0x000fe40008011618 */
[----:B------:R-:W-:Y:S02]  /*1710*/  USHF.R.S32.HI UR4, URZ, 0x1f, UR5 ;  /* 0x0000001fff047899 */ /* 0x000fe40008011405 */
[----:B------:R-:W-:Y:S02]  /*1720*/  UIADD3 UR46, UPT, UPT, UR6, 0x3e, URZ ;  /* 0x0000003e062e7890 */ /* 0x000fe4000fffe0ff */
[----:B------:R-:W-:Y:S01]  /*1730*/  ULEA.HI UR4, UR4, UR5, URZ, 0x5 ;  /* 0x0000000504047291 */ /* 0x000fe2000f8f28ff */
[----:B------:R-:W1:Y:S03]  /*1740*/  LDCU UR38, c[0x0][0x374] ;  /* 0x00006e80ff2677ac */ /* 0x000e660008000800 */
[----:B------:R-:W-:-:S02]  /*1750*/  USHF.R.S32.HI UR41, URZ, 0x5, UR4 ;  /* 0x00000005ff297899 */ /* 0x000fc40008011404 */
[----:B------:R-:W-:Y:S02]  /*1760*/  UIADD3 UR4, UPT, UPT, UR6, -0x1, URZ ;  /* 0xffffffff06047890 */ /* 0x000fe4000fffe0ff */
[----:B------:R-:W-:Y:S02]  /*1770*/  UISETP.LT.U32.AND UP0, UPT, UR41, 0x4, UPT ;  /* 0x000000042900788c */ /* 0x000fe4000bf01070 */
[----:B------:R-:W-:Y:S02]  /*1780*/  UISETP.GE.U32.AND UP2, UPT, UR4, -0x3f, UPT ;  /* 0xffffffc10400788c */ /* 0x000fe4000bf46070 */
[----:B------:R-:W-:Y:S01]  /*1790*/  USEL UR40, UR41, 0x4, UP0 ;  /* 0x0000000429287887 */ /* 0x000fe20008000000 */
[----:B------:R-:W-:-:S03]  /*17a0*/  UMOV UR5, URZ ;  /* 0x000000ff00057c82 */ /* 0x000fc60008000000 */
[----:B------:R-:W-:Y:S02]  /*17b0*/  UIADD3 UR21, UPT, UPT, UR40, -0x1, URZ ;  /* 0xffffffff28157890 */ /* 0x000fe4000fffe0ff */
[----:B------:R-:W-:-:S03]  /*17c0*/  UIADD3 UR43, UPT, UPT, UR41, -UR40, URZ ;  /* 0x80000028292b7290 */ /* 0x000fc6000fffe0ff */
[----:B------:R-:W-:-:S04]  /*17d0*/  @UP2 UIADD3 UR21, UPT, UPT, UR40, URZ, URZ ;  /* 0x000000ff28152290 */ /* 0x000fc8000fffe0ff */
[----:B-123--:R-:W-:-:S12]  /*17e0*/  UIADD3 UR21, UPT, UPT, UR21, 0x1, URZ ;  /* 0x0000000115157890 */ /* 0x00efd8000fffe0ff */
.L_x_42:
[----:B------:R-:W-:Y:S01]  /*17f0*/  UISETP.NE.AND UP0, UPT, UR45, URZ, UPT ;  /* 0x000000ff2d00728c */ /* 0x000fe2000bf05270 */
[----:B-1----:R-:W1:Y:S08]  /*1800*/  S2UR UR45, SR_CgaCtaId ;  /* 0x00000000002d79c3 */ /* 0x002e700000008800 */
[----:B------:R-:W-:Y:S05]  /*1810*/  BRA.U UP0, `(.L_x_23) ;  /* 0x0000000100347547 */ /* 0x000fea000b800000 */
[----:B------:R-:W2:Y:S01]  /*1820*/  S2R R0, SR_CgaCtaId ;  /* 0x0000000000007919 */ /* 0x000ea20000008800 */
[----:B------:R-:W-:Y:S02]  /*1830*/  MOV R3, 0x400 ;  /* 0x0000040000037802 */ /* 0x000fe40000000f00 */
[----:B------:R-:W-:Y:S02]  /*1840*/  SHF.L.U32 R2, R8, 0x1f, RZ ;  /* 0x0000001f08027819 */ /* 0x000fe400000006ff */
[----:B--2---:R-:W-:-:S05]  /*1850*/  LEA R0, R0, R3, 0x18 ;  /* 0x0000000300007211 */ /* 0x004fca00078ec0ff */
[----:B------:R-:W-:-:S04]  /*1860*/  IMAD R3, R9, 0x8, R0 ;  /* 0x0000000809037824 */ /* 0x000fc800078e0200 */
[----:B------:R-:W2:Y:S02]  /*1870*/  SYNCS.PHASECHK.TRANS64.TRYWAIT P0, [R3+URZ+0xe0], R2 ;  /* 0x0000e002030075a7 */ /* 0x000ea400080011ff */
[----:B--2---:R-:W-:Y:S05]  /*1880*/  @!P0 BRA `(.L_x_24) ;  /* 0x0000009c006c8947 */ /* 0x004fea0003800000 */
.L_x_130:
[----:B------:R-:W-:Y:S01]  /*1890*/  VIADD R9, R9, 0x1 ;  /* 0x0000000109097836 */ /* 0x000fe20000000000 */
[----:B------:R2:W-:Y:S04]  /*18a0*/  SYNCS.ARRIVE.TRANS64.A1T0 RZ, [R3+URZ+0xd0], RZ ;  /* 0x0000d0ff03ff79a7 */ /* 0x0005e800081000ff */
[----:B------:R-:W-:-:S04]  /*18b0*/  ISETP.NE.AND P0, PT, R9, 0x2, PT ;  /* 0x000000020900780c */ /* 0x000fc80003f05270 */
[----:B------:R-:W-:Y:S02]  /*18c0*/  SEL R9, R9, RZ, P0 ;  /* 0x000000ff09097207 */ /* 0x000fe40000000000 */
[----:B--2---:R-:W-:-:S04]  /*18d0*/  SEL R3, RZ, 0x1, P0 ;  /* 0x00000001ff037807 */ /* 0x004fc80000000000 */
[----:B------:R-:W-:-:S07]  /*18e0*/  LOP3.LUT R8, R8, R3, RZ, 0x3c, !PT ;  /* 0x0000000308087212 */ /* 0x000fce00078e3cff */
.L_x_23:
[----:B------:R-:W-:Y:S01]  /*18f0*/  UMOV UR6, 0x400 ;  /* 0x0000040000067882 */ /* 0x000fe20000000000 */
[----:B------:R-:W-:Y:S01]  /*1900*/  SHF.L.U32 R0, R12, 0x1f, RZ ;  /* 0x0000001f0c007819 */ /* 0x000fe200000006ff */
[----:B-1----:R-:W-:Y:S02]  /*1910*/  ULEA UR6, UR45, UR6, 0x18 ;  /* 0x000000062d067291 */ /* 0x002fe4000f8ec0ff */
[----:B------:R-:W-:Y:S02]  /*1920*/  UISETP.GE.U32.AND UP0, UPT, UR46, 0x3f, UPT ;  /* 0x0000003f2e00788c */ /* 0x000fe4000bf06070 */
[----:B------:R-:W-:Y:S02]  /*1930*/  ULEA UR4, UR5, UR6, 0x3 ;  /* 0x0000000605047291 */ /* 0x000fe4000f8e18ff */
[----:B------:R-:W-:Y:S02]  /*1940*/  USHF.L.U32 UR11, UR20, 0x8, URZ ;  /* 0x00000008140b7899 */ /* 0x000fe400080006ff */
[----:B------:R-:W-:Y:S01]  /*1950*/  ULEA UR35, UR16, UR44, 0x7 ;  /* 0x0000002c10237291 */ /* 0x000fe2000f8e38ff */
[----:B------:R-:W-:-:S04]  /*1960*/  UMOV UR13, URZ ;  /* 0x000000ff000d7c82 */ /* 0x000fc80008000000 */
[----:B------:R1:W2:Y:S01]  /*1970*/  SYNCS.PHASECHK.TRANS64.TRYWAIT P0, [UR4+0x20], R0 ;  /* 0x00002000ff0075a7 */ /* 0x0002a20008001104 */
[----:B------:R-:W-:Y:S06]  /*1980*/  BRA.U !UP0, `(.L_x_25) ;  /* 0x0000000108bc7547 */ /* 0x000fec000b800000 */
[----:B------:R-:W-:Y:S01]  /*1990*/  UMOV UR7, URZ ;  /* 0x000000ff00077c82 */ /* 0x000fe20008000000 */
[----:B------:R-:W-:-:S05]  /*19a0*/  UMOV UR4, UR5 ;  /* 0x0000000500047c82 */ /* 0x000fca0008000000 */
.L_x_31:
[----:B------:R-:W-:Y:S01]  /*19b0*/  ULEA UR33, UR4, UR6, 0x3 ;  /* 0x0000000604217291 */ /* 0x000fe2000f8e18ff */
[----:B--2---:R-:W-:Y:S01]  /*19c0*/  @!P3 MOV R2, 0x3000 ;  /* 0x000030000002b802 */ /* 0x004fe20000000f00 */
[----:B--2-4-:R-:W-:Y:S10]  /*19d0*/  @P0 BRA `(.L_x_26) ;  /* 0x00000000000c0947 */ /* 0x014ff40003800000 */
[----:B------:R-:W-:-:S04]  /*19e0*/  SHF.L.U32 R3, R12, 0x1f, RZ ;  /* 0x0000001f0c037819 */ /* 0x000fc800000006ff */
[----:B------:R-:W2:Y:S02]  /*19f0*/  SYNCS.PHASECHK.TRANS64.TRYWAIT P0, [UR33+0x20], R3 ;  /* 0x00002003ff0075a7 */ /* 0x000ea40008001121 */
[----:B--2---:R-:W-:Y:S05]  /*1a00*/  @!P0 BRA `(.L_x_27) ;  /* 0x0000009c00208947 */ /* 0x004fea0003800000 */
.L_x_26:
[----:B------:R2:W-:Y:S01]  /*1a10*/  @!P3 SYNCS.ARRIVE.TRANS64 RZ, [UR33], R2 ;  /* 0x00000002ffffb9a7 */ /* 0x0005e20008000021 */
[----:B------:R-:W-:-:S04]  /*1a20*/  ULOP3.LUT UR5, UR25, 0x2, URZ, 0xfc, !UPT ;  /* 0x0000000219057892 */ /* 0x000fc8000f8efcff */
[----:B------:R-:W-:-:S09]  /*1a30*/  UISETP.NE.AND UP0, UPT, UR5, 0x2, UPT ;  /* 0x000000020500788c */ /* 0x000fd2000bf05270 */
[----:B------:R-:W-:Y:S05]  /*1a40*/  BRA.U UP0, `(.L_x_28) ;  /* 0x0000000100047547 */ /* 0x000fea000b800000 */
[----:B------:R-:W-:Y:S05]  /*1a50*/  BPT.TRAP 0x1 ;  /* 0x000000040000795c */ /* 0x000fea0000300000 */
.L_x_28:
[----:B------:R-:W-:Y:S04]  /*1a60*/  BSSY.RECONVERGENT B0, `(.L_x_29) ;  /* 0x0000003000007945 */ /* 0x000fe80003800200 */
[----:B------:R-:W-:Y:S05]  /*1a70*/  @P2 BRA `(.L_x_30) ;  /* 0x0000000000042947 */ /* 0x000fea0003800000 */
[----:B------:R-:W-:Y:S05]  /*1a80*/  BPT.TRAP 0x1 ;  /* 0x000000040000795c */ /* 0x000fea0000300000 */
.L_x_30:
[----:B------:R-:W-:Y:S05]  /*1a90*/  BSYNC.RECONVERGENT B0 ;  /* 0x0000000000007941 */ /* 0x000fea0003800200 */
.L_x_29:
[----:B------:R-:W-:Y:S02]  /*1aa0*/  UIADD3 UR5, UPT, UPT, UR4, 0x1, URZ ;  /* 0x0000000104057890 */ /* 0x000fe4000fffe0ff */
[----:B------:R-:W-:Y:S02]  /*1ab0*/  ULEA UR32, UR4, UR24, 0xc ;  /* 0x0000001804207291 */ /* 0x000fe4000f8e60ff */
[----:B------:R-:W-:Y:S02]  /*1ac0*/  UISETP.NE.AND UP0, UPT, UR5, 0x4, UPT ;  /* 0x000000040500788c */ /* 0x000fe4000bf05270 */
[----:B------:R-:W-:Y:S02]  /*1ad0*/  UIADD3 UR16, UP1, UPT, UR28, 0x80, URZ ;  /* 0x000000801c107890 */ /* 0x000fe4000ff3e0ff */
[----:B------:R-:W-:Y:S02]  /*1ae0*/  USEL UR9, URZ, 0x1, UP0 ;  /* 0x00000001ff097887 */ /* 0x000fe40008000000 */
[----:B------:R-:W-:-:S02]  /*1af0*/  USEL UR5, UR5, URZ, UP0 ;  /* 0x000000ff05057287 */ /* 0x000fc40008000000 */
[----:B------:R-:W-:Y:S02]  /*1b00*/  UIADD3 UR14, UP0, UPT, UR28, 0x180, URZ ;  /* 0x000001801c0e7890 */ /* 0x000fe4000ff1e0ff */
[----:B------:R-:W-:Y:S01]  /*1b10*/  ULEA UR8, UR5, UR6, 0x3 ;  /* 0x0000000605087291 */ /* 0x000fe2000f8e18ff */
[----:B------:R-:W-:Y:S01]  /*1b20*/  LOP3.LUT R12, R12, UR9, RZ, 0x3c, !PT ;  /* 0x000000090c0c7c12 */ /* 0x000fe2000f8e3cff */
[----:B------:R-:W-:Y:S02]  /*1b30*/  USHF.L.U32 UR34, UR7, 0x5, URZ ;  /* 0x0000000507227899 */ /* 0x000fe400080006ff */
[----:B------:R-:W-:Y:S01]  /*1b40*/  UIADD3.X UR17, UPT, UPT, URZ, UR29, URZ, UP1, !UPT ;  /* 0x0000001dff117290 */ /* 0x000fe20008ffe4ff */
[----:B-1----:R-:W-:Y:S01]  /*1b50*/  SHF.L.U32 R0, R12, 0x1f, RZ ;  /* 0x0000001f0c007819 */ /* 0x002fe200000006ff */
[----:B------:R-:W-:Y:S02]  /*1b60*/  UIADD3 UR32, UPT, UPT, UR6, 0xc400, UR32 ;  /* 0x0000c40006207890 */ /* 0x000fe4000fffe020 */
[----:B------:R-:W-:Y:S01]  /*1b70*/  UIADD3.X UR15, UPT, UPT, URZ, UR29, URZ, UP0, !UPT ;  /* 0x0000001dff0f7290 */ /* 0x000fe200087fe4ff */
[----:B------:R3:W4:Y:S01]  /*1b80*/  SYNCS.PHASECHK.TRANS64.TRYWAIT P0, [UR8+0x20], R0 ;  /* 0x00002000ff0075a7 */ /* 0x0007220008001108 */
[----:B------:R-:W-:Y:S01]  /*1b90*/  ULEA UR8, UR4, UR6, 0xd ;  /* 0x0000000604087291 */ /* 0x000fe2000f8e68ff */
[----:B------:R-:W-:Y:S01]  /*1ba0*/  UMOV UR13, 0x30000 ;  /* 0x00030000000d7882 */ /* 0x000fe20000000000 */
[----:B------:R-:W-:-:S02]  /*1bb0*/  UMOV UR18, 0x0 ;  /* 0x0000000000127882 */ /* 0x000fc40000000000 */
[----:B------:R-:W-:Y:S01]  /*1bc0*/  UIADD3 UR8, UPT, UPT, UR8, 0x10400, URZ ;  /* 0x0001040008087890 */ /* 0x000fe2000fffe0ff */
[----:B------:R-:W-:Y:S01]  /*1bd0*/  UMOV UR19, 0x10000000 ;  /* 0x1000000000137882 */ /* 0x000fe20000000000 */
[----:B------:R-:W-:Y:S01]  /*1be0*/  UMOV UR12, UR36 ;  /* 0x00000024000c7c82 */ /* 0x000fe20008000000 */
[----:B------:R-:W-:Y:S01]  /*1bf0*/  UMOV UR9, UR33 ;  /* 0x0000002100097c82 */ /* 0x000fe20008000000 */
[----:B------:R-:W-:Y:S01]  /*1c00*/  UMOV UR10, UR34 ;  /* 0x00000022000a7c82 */ /* 0x000fe20008000000 */
[----:B------:R1:W-:Y:S01]  /*1c10*/  UTMALDG.3D.MULTICAST [UR32], [UR16], UR13, desc[UR18] ;  /* 0x00001220100073b4 */ /* 0x0003e2000801180d */
[----:B------:R-:W-:Y:S01]  /*1c20*/  UIADD3 UR7, UPT, UPT, UR7, 0x1, URZ ;  /* 0x0000000107077890 */ /* 0x000fe2000fffe0ff */
[----:B------:R-:W-:-:S03]  /*1c30*/  UMOV UR4, UR5 ;  /* 0x0000000500047c82 */ /* 0x000fc60008000000 */
[----:B------:R-:W-:Y:S01]  /*1c40*/  UISETP.NE.AND UP0, UPT, UR7, UR21, UPT ;  /* 0x000000150700728c */ /* 0x000fe2000bf05270 */
[----:B------:R3:W-:Y:S01]  /*1c50*/  UTMALDG.3D [UR8], [UR14], desc[UR18] ;  /* 0x000012080e0075b4 */ /* 0x0007e20008011000 */
[----:B-1----:R-:W-:-:S07]  /*1c60*/  UMOV UR13, UR21 ;  /* 0x00000015000d7c82 */ /* 0x002fce0008000000 */
[----:B---3--:R-:W-:Y:S05]  /*1c70*/  BRA.U UP0, `(.L_x_31) ;  /* 0xfffffffd004c7547 */ /* 0x008fea000b83ffff */
.L_x_25:
[----:B------:R-:W-:Y:S01]  /*1c80*/  ULEA UR4, UR5, UR6, 0x3 ;  /* 0x0000000605047291 */ /* 0x000fe2000f8e18ff */
[----:B-1----:R-:W-:Y:S01]  /*1c90*/  SHF.L.U32 R0, R12, 0x1f, RZ ;  /* 0x0000001f0c007819 */ /* 0x002fe200000006ff */
[----:B------:R-:W-:Y:S01]  /*1ca0*/  @!P1 SYNCS.ARRIVE.TRANS64.A1T0 RZ, [UR6+0x88], RZ ;  /* 0x000088ffffff99a7 */ /* 0x000fe20008100006 */
[----:B------:R-:W-:-:S06]  /*1cb0*/  UISETP.GT.AND UP0, UPT, UR41, UR40, UPT ;  /* 0x000000282900728c */ /* 0x000fcc000bf04270 */
[----:B--2-4-:R1:W2:Y:S03]  /*1cc0*/  SYNCS.PHASECHK.TRANS64.TRYWAIT P0, [UR4+0x20], R0 ;  /* 0x00002000ff0075a7 */ /* 0x0142a60008001104 */
[----:B------:R-:W-:Y:S05]  /*1cd0*/  BRA.U !UP0, `(.L_x_32) ;  /* 0x0000000108c07547 */ /* 0x000fea000b800000 */
[----:B------:R-:W-:Y:S01]  /*1ce0*/  UIADD3 UR26, UPT, UPT, UR43, UR13, URZ ;  /* 0x0000000d2b1a7290 */ /* 0x000fe2000fffe0ff */
[----:B------:R-:W-:-:S11]  /*1cf0*/  UMOV UR4, UR5 ;  /* 0x0000000500047c82 */ /* 0x000fd60008000000 */
.L_x_38:
[----:B------:R-:W-:Y:S01]  /*1d00*/  ULEA UR17, UR4, UR6, 0x3 ;  /* 0x0000000604117291 */ /* 0x000fe2000f8e18ff */
[----:B--2---:R-:W-:Y:S01]  /*1d10*/  @!P3 MOV R2, 0x3000 ;  /* 0x000030000002b802 */ /* 0x004fe20000000f00 */
[----:B--2-4-:R-:W-:Y:S10]  /*1d20*/  @P0 BRA `(.L_x_33) ;  /* 0x00000000000c0947 */ /* 0x014ff40003800000 */
[----:B------:R-:W-:-:S04]  /*1d30*/  SHF.L.U32 R3, R12, 0x1f, RZ ;  /* 0x0000001f0c037819 */ /* 0x000fc800000006ff */
[----:B------:R-:W2:Y:S02]  /*1d40*/  SYNCS.PHASECHK.TRANS64.TRYWAIT P0, [UR17+0x20], R3 ;  /* 0x00002003ff0075a7 */ /* 0x000ea40008001111 */
[----:B--2---:R-:W-:Y:S05]  /*1d50*/  @!P0 BRA `(.L_x_34) ;  /* 0x0000009800648947 */ /* 0x004fea0003800000 */
.L_x_33:
[----:B------:R2:W-:Y:S01]  /*1d60*/  @!P3 SYNCS.ARRIVE.TRANS64 RZ, [UR17], R2 ;  /* 0x00000002ffffb9a7 */ /* 0x0005e20008000011 */
[----:B------:R-:W-:-:S04]  /*1d70*/  ULOP3.LUT UR5, UR25, 0x2, URZ, 0xfc, !UPT ;  /* 0x0000000219057892 */ /* 0x000fc8000f8efcff */
[----:B------:R-:W-:-:S09]  /*1d80*/  UISETP.NE.AND UP0, UPT, UR5, 0x2, UPT ;  /* 0x000000020500788c */ /* 0x000fd2000bf05270 */
[----:B------:R-:W-:Y:S05]  /*1d90*/  BRA.U UP0, `(.L_x_35) ;  /* 0x0000000100047547 */ /* 0x000fea000b800000 */
[----:B------:R-:W-:Y:S05]  /*1da0*/  BPT.TRAP 0x1 ;  /* 0x000000040000795c */ /* 0x000fea0000300000 */
.L_x_35:
[----:B------:R-:W-:Y:S04]  /*1db0*/  BSSY.RECONVERGENT B0, `(.L_x_36) ;  /* 0x0000003000007945 */ /* 0x000fe80003800200 */
[----:B------:R-:W-:Y:S05]  /*1dc0*/  @P2 BRA `(.L_x_37) ;  /* 0x0000000000042947 */ /* 0x000fea0003800000 */
[----:B------:R-:W-:Y:S05]  /*1dd0*/  BPT.TRAP 0x1 ;  /* 0x000000040000795c */ /* 0x000fea0000300000 */
.L_x_37:
[----:B------:R-:W-:Y:S05]  /*1de0*/  BSYNC.RECONVERGENT B0 ;  /* 0x0000000000007941 */ /* 0x000fea0003800200 */
.L_x_36:
[----:B------:R-:W-:Y:S02]  /*1df0*/  UIADD3 UR5, UPT, UPT, UR4, 0x1, URZ ;  /* 0x0000000104057890 */ /* 0x000fe4000fffe0ff */
[----:B------:R-:W-:Y:S02]  /*1e00*/  ULEA UR16, UR4, UR24, 0xc ;  /* 0x0000001804107291 */ /* 0x000fe4000f8e60ff */
[----:B------:R-:W-:Y:S02]  /*1e10*/  UISETP.NE.AND UP0, UPT, UR5, 0x4, UPT ;  /* 0x000000040500788c */ /* 0x000fe4000bf05270 */
[----:B------:R-:W-:Y:S02]  /*1e20*/  UIADD3 UR22, UP1, UPT, UR28, 0x80, URZ ;  /* 0x000000801c167890 */ /* 0x000fe4000ff3e0ff */
[----:B------:R-:W-:Y:S02]  /*1e30*/  USEL UR8, URZ, 0x1, UP0 ;  /* 0x00000001ff087887 */ /* 0x000fe40008000000 */
[----:B------:R-:W-:-:S02]  /*1e40*/  USEL UR5, UR5, URZ, UP0 ;  /* 0x000000ff05057287 */ /* 0x000fc40008000000 */
[----:B------:R-:W-:Y:S02]  /*1e50*/  UIADD3 UR14, UP0, UPT, UR28, 0x180, URZ ;  /* 0x000001801c0e7890 */ /* 0x000fe4000ff1e0ff */
[----:B------:R-:W-:Y:S01]  /*1e60*/  LOP3.LUT R12, R12, UR8, RZ, 0x3c, !PT ;  /* 0x000000080c0c7c12 */ /* 0x000fe2000f8e3cff */
[----:B------:R-:W-:Y:S02]  /*1e70*/  ULEA UR7, UR5, UR6, 0x3 ;  /* 0x0000000605077291 */ /* 0x000fe4000f8e18ff */
[----:B------:R-:W-:Y:S01]  /*1e80*/  ULEA UR8, UR4, UR6, 0xd ;  /* 0x0000000604087291 */ /* 0x000fe2000f8e68ff */
[----:B-1----:R-:W-:Y:S01]  /*1e90*/  SHF.L.U32 R0, R12, 0x1f, RZ ;  /* 0x0000001f0c007819 */ /* 0x002fe200000006ff */
[----:B------:R-:W-:Y:S02]  /*1ea0*/  USHF.L.U32 UR18, UR13, 0x5, URZ ;  /* 0x000000050d127899 */ /* 0x000fe400080006ff */
[----:B------:R-:W-:Y:S02]  /*1eb0*/  UIADD3 UR16, UPT, UPT, UR6, 0xc400, UR16 ;  /* 0x0000c40006107890 */ /* 0x000fe4000fffe010 */
[----:B------:R-:W-:Y:S01]  /*1ec0*/  UIADD3.X UR23, UPT, UPT, URZ, UR29, URZ, UP1, !UPT ;  /* 0x0000001dff177290 */ /* 0x000fe20008ffe4ff */
[----:B------:R3:W4:Y:S01]  /*1ed0*/  SYNCS.PHASECHK.TRANS64.TRYWAIT P0, [UR7+0x20], R0 ;  /* 0x00002000ff0075a7 */ /* 0x0007220008001107 */
[----:B------:R-:W-:-:S02]  /*1ee0*/  UIADD3 UR8, UPT, UPT, UR8, 0x10400, URZ ;  /* 0x0001040008087890 */ /* 0x000fc4000fffe0ff */
[----:B------:R-:W-:Y:S01]  /*1ef0*/  UIADD3.X UR15, UPT, UPT, URZ, UR29, URZ, UP0, !UPT ;  /* 0x0000001dff0f7290 */ /* 0x000fe200087fe4ff */
[----:B------:R-:W-:Y:S01]  /*1f00*/  UMOV UR7, 0x30000 ;  /* 0x0003000000077882 */ /* 0x000fe20000000000 */
[----:B------:R-:W-:Y:S01]  /*1f10*/  UMOV UR30, 0x0 ;  /* 0x00000000001e7882 */ /* 0x000fe20000000000 */
[----:B------:R-:W-:Y:S01]  /*1f20*/  UMOV UR31, 0x10000000 ;  /* 0x10000000001f7882 */ /* 0x000fe20000000000 */
[----:B------:R-:W-:Y:S01]  /*1f30*/  UMOV UR19, UR35 ;  /* 0x0000002300137c82 */ /* 0x000fe20008000000 */
[----:B------:R-:W-:Y:S01]  /*1f40*/  UMOV UR20, UR36 ;  /* 0x0000002400147c82 */ /* 0x000fe20008000000 */
[----:B------:R-:W-:Y:S01]  /*1f50*/  UMOV UR12, UR36 ;  /* 0x00000024000c7c82 */ /* 0x000fe20008000000 */
[----:B------:R-:W-:Y:S01]  /*1f60*/  UMOV UR9, UR17 ;  /* 0x0000001100097c82 */ /* 0x000fe20008000000 */
[----:B------:R-:W-:Y:S01]  /*1f70*/  UMOV UR10, UR18 ;  /* 0x00000012000a7c82 */ /* 0x000fe20008000000 */
[----:B------:R3:W-:Y:S01]  /*1f80*/  UTMALDG.3D.MULTICAST [UR16], [UR22], UR7, desc[UR30] ;  /* 0x00001e10160073b4 */ /* 0x0007e20008011807 */
[----:B------:R-:W-:Y:S01]  /*1f90*/  UIADD3 UR13, UPT, UPT, UR13, 0x1, URZ ;  /* 0x000000010d0d7890 */ /* 0x000fe2000fffe0ff */
[----:B------:R-:W-:-:S03]  /*1fa0*/  UMOV UR4, UR5 ;  /* 0x0000000500047c82 */ /* 0x000fc60008000000 */
[----:B------:R-:W-:Y:S01]  /*1fb0*/  UISETP.NE.AND UP0, UPT, UR13, UR26, UPT ;  /* 0x0000001a0d00728c */ /* 0x000fe2000bf05270 */
[----:B------:R3:W-:Y:S08]  /*1fc0*/  UTMALDG.3D [UR8], [UR14], desc[UR30] ;  /* 0x00001e080e0075b4 */ /* 0x0007f00008011000 */
[----:B---3--:R-:W-:Y:S05]  /*1fd0*/  BRA.U UP0, `(.L_x_38) ;  /* 0xfffffffd00487547 */ /* 0x008fea000b83ffff */
.L_x_32:
[C---:B------:R-:W-:Y:S01]  /*1fe0*/  LEA R3, R11.reuse, UR6, 0x3 ;  /* 0x000000060b037c11 */ /* 0x040fe2000f8e18ff */
[----:B------:R-:W-:Y:S01]  /*1ff0*/  NOP ;  /* 0x0000000000007918 */ /* 0x000fe20000000000 */
[----:B-1----:R-:W-:Y:S02]  /*2000*/  SHF.L.U32 R0, R10, 0x1f, RZ ;  /* 0x0000001f0a007819 */ /* 0x002fe400000006ff */
[----:B------:R-:W-:Y:S02]  /*2010*/  LEA R5, R11, UR6, 0x4 ;  /* 0x000000060b057c11 */ /* 0x000fe4000f8e20ff */
[----:B--2-4-:R-:W1:Y:S02]  /*2020*/  SYNCS.PHASECHK.TRANS64.TRYWAIT P0, [R3+URZ+0x90], R0 ;  /* 0x00009000030075a7 */ /* 0x014e6400080011ff */
[----:B-1----:R-:W-:Y:S05]  /*2030*/  @!P0 BRA `(.L_x_39) ;  /* 0x0000009400c48947 */ /* 0x002fea0003800000 */
.L_x_133:
[----:B------:R-:W2:Y:S01]  /*2040*/  LDS.128 R4, [R5+0x100] ;  /* 0x0001000005047984 */ /* 0x000ea20000000c00 */
[----:B------:R-:W-:Y:S01]  /*2050*/  UISETP.GE.AND UP0, UPT, UR42, 0x1, UPT ;  /* 0x000000012a00788c */ /* 0x000fe2000bf06270 */
[----:B------:R-:W-:Y:S01]  /*2060*/  @!PT LDS RZ, [RZ] ;  /* 0x00000000fffff984 */ /* 0x000fe20000000800 */
[----:B------:R-:W-:Y:S01]  /*2070*/  @!PT LDS RZ, [RZ] ;  /* 0x00000000fffff984 */ /* 0x000fe20000000800 */
[----:B------:R-:W-:Y:S01]  /*2080*/  @!PT LDS RZ, [RZ] ;  /* 0x00000000fffff984 */ /* 0x000fe20000000800 */
[----:B------:R-:W-:Y:S01]  /*2090*/  @!PT LDS RZ, [RZ] ;  /* 0x00000000fffff984 */ /* 0x000fe20000000800 */
[----:B------:R3:W-:Y:S06]  /*20a0*/  MEMBAR.ALL.CTA ;  /* 0x0000000000007992 */ /* 0x0007ec0000008000 */
[----:B---3--:R-:W3:Y:S01]  /*20b0*/  FENCE.VIEW.ASYNC.S ;  /* 0x00000000000073c6 */ /* 0x008ee20000000000 */
[----:B--2---:R-:W-:-:S13]  /*20c0*/  LOP3.LUT P0, RZ, R6, 0x1, RZ, 0xc0, !PT ;  /* 0x0000000106ff7812 */ /* 0x004fda000780c0ff */
[----:B---3--:R-:W-:Y:S01]  /*20d0*/  VOTEU.ANY UP1, P0 ;  /* 0x0000000000ff7886 */ /* 0x008fe20000020100 */
[----:B------:R-:W-:-:S13]  /*20e0*/  PLOP3.LUT P0, PT, PT, PT, UP1, 0x80, 0x8 ;  /* 0x000000000008781c */ /* 0x000fda0003f0f018 */
[----:B-1----:R-:W-:Y:S02]  /*20f0*/  @P0 LOP3.LUT R0, R5, 0xffff, RZ, 0xc0, !PT ;  /* 0x0000ffff05000812 */ /* 0x002fe400078ec0ff */
[----:B------:R-:W-:Y:S02]  /*2100*/  @P0 MOV R2, R4 ;  /* 0x0000000400020202 */ /* 0x000fe40000000f00 */
[----:B------:R-:W-:Y:S01]  /*2110*/  @P0 R2UR UR7, R0 ;  /* 0x00000000000702ca */ /* 0x000fe200000e0000 */
[----:B------:R-:W-:Y:S01]  /*2120*/  VIADD R0, R3, 0xa0 ;  /* 0x000000a003007836 */ /* 0x000fe20000000000 */
[----:B------:R-:W-:Y:S02]  /*2130*/  @P0 SHF.R.U32.HI R4, RZ, 0x10, R5 ;  /* 0x00000010ff040819 */ /* 0x000fe40000011605 */
[----:B------:R-:W-:Y:S02]  /*2140*/  @P0 R2UR UR8, R2 ;  /* 0x00000000020802ca */ /* 0x000fe400000e0000 */
[----:B------:R-:W-:-:S02]  /*2150*/  PRMT R0, RZ, 0x654, R0 ;  /* 0x00000654ff007816 */ /* 0x000fc40000000000 */
[----:B------:R-:W-:Y:S02]  /*2160*/  @P0 R2UR UR4, R4 ;  /* 0x00000000040402ca */ /* 0x000fe400000e0000 */
[----:B------:R1:W-:Y:S03]  /*2170*/  SYNCS.ARRIVE.TRANS64.RED.A1T0 RZ, [R0+URZ], RZ ;  /* 0x000000ff00ff79a7 */ /* 0x0003e600081004ff */
[----:B------:R-:W-:-:S04]  /*2180*/  @UP1 UMOV UR27, UR7 ;  /* 0x00000007001b1c82 */ /* 0x000fc80008000000 */
[----:B------:R-:W-:-:S04]  /*2190*/  @UP1 UMOV UR37, UR8 ;  /* 0x0000000800251c82 */ /* 0x000fc80008000000 */
[----:B------:R-:W-:Y:S01]  /*21a0*/  @UP1 UMOV UR36, UR4 ;  /* 0x0000000400241c82 */ /* 0x000fe20008000000 */
[----:B------:R-:W-:Y:S05]  /*21b0*/  BRA.U !UP0, `(.L_x_40) ;  /* 0x0000000108d47547 */ /* 0x000fea000b800000 */
[----:B------:R-:W2:Y:S01]  /*21c0*/  LDCU.128 UR12, c[0x0][0xb10] ;  /* 0x00016200ff0c77ac */ /* 0x000ea20008000c00 */
[----:B------:R-:W3:Y:S01]  /*21d0*/  LDCU UR26, c[0x0][0xb20] ;  /* 0x00016400ff1a77ac */ /* 0x000ee20008000800 */
[----:B------:R-:W4:Y:S01]  /*21e0*/  LDCU UR20, c[0x0][0xb0c] ;  /* 0x00016180ff1477ac */ /* 0x000f220008000800 */
[----:B------:R-:W1:Y:S01]  /*21f0*/  LDCU.64 UR10, c[0x0][0xb28] ;  /* 0x00016500ff0a77ac */ /* 0x000e620008000a00 */
[----:B------:R-:W-:Y:S02]  /*2200*/  UISETP.NE.AND UP3, UPT, UR42, 0x1, UPT ;  /* 0x000000012a00788c */ /* 0x000fe4000bf65270 */
[----:B--2---:R-:W-:Y:S02]  /*2210*/  UIMAD.WIDE.U32 UR16, UR38, UR15, URZ ;  /* 0x0000000f261072a5 */ /* 0x004fe4000f8e00ff */
[----:B------:R-:W-:Y:S02]  /*2220*/  UIMAD.WIDE.U32 UR8, UR39, UR12, URZ ;  /* 0x0000000c270872a5 */ /* 0x000fe4000f8e00ff */
[----:B------:R-:W-:-:S02]  /*2230*/  UISETP.NE.AND UP0, UPT, UR14, 0x1, UPT ;  /* 0x000000010e00788c */ /* 0x000fc4000bf05270 */
[----:B------:R-:W-:Y:S01]  /*2240*/  UIMAD.WIDE.U32 UR22, UR27, UR15, URZ ;  /* 0x0000000f1b1672a5 */ /* 0x000fe2000f8e00ff */
[----:B------:R-:W-:Y:S02]  /*2250*/  UMOV UR16, UR17 ;  /* 0x0000001100107c82 */ /* 0x000fe40008000000 */
[----:B------:R-:W-:Y:S01]  /*2260*/  UMOV UR8, UR9 ;  /* 0x0000000900087c82 */ /* 0x000fe20008000000 */
[----:B---3--:R-:W-:Y:S02]  /*2270*/  USHF.R.U32.HI UR16, URZ, UR26, UR16 ;  /* 0x0000001aff107299 */ /* 0x008fe40008011610 */
[----:B----4-:R-:W-:Y:S02]  /*2280*/  UISETP.NE.AND UP2, UPT, UR20, 0x1, UPT ;  /* 0x000000011400788c */ /* 0x010fe4000bf45270 */
[----:B------:R-:W-:Y:S02]  /*2290*/  USHF.R.U32.HI UR8, URZ, UR13, UR8 ;  /* 0x0000000dff087299 */ /* 0x000fe40008011608 */
[----:B------:R-:W-:-:S02]  /*22a0*/  USEL UR7, UR38, UR16, !UP0 ;  /* 0x0000001026077287 */ /* 0x000fc4000c000000 */
[----:B------:R-:W-:Y:S02]  /*22b0*/  USEL UR8, UR39, UR8, !UP2 ;  /* 0x0000000827087287 */ /* 0x000fe4000d000000 */
[----:B-1----:R-:W-:Y:S01]  /*22c0*/  UIMAD.WIDE.U32 UR16, UR7, UR10, URZ ;  /* 0x0000000a071072a5 */ /* 0x002fe2000f8e00ff */
[----:B------:R-:W-:Y:S01]  /*22d0*/  UMOV UR4, UR23 ;  /* 0x0000001700047c82 */ /* 0x000fe20008000000 */
[----:B------:R-:W-:Y:S02]  /*22e0*/  UIMAD.WIDE.U32 UR18, UR37, UR12, URZ ;  /* 0x0000000c251272a5 */ /* 0x000fe4000f8e00ff */
[----:B------:R-:W-:-:S03]  /*22f0*/  UIMAD.WIDE.U32 UR22, UR8, UR10, URZ ;  /* 0x0000000a081672a5 */ /* 0x000fc6000f8e00ff */
[----:B------:R-:W-:Y:S01]  /*2300*/  UMOV UR16, UR17 ;  /* 0x0000001100107c82 */ /* 0x000fe20008000000 */
[----:B------:R-:W-:Y:S02]  /*2310*/  USHF.R.U32.HI UR4, URZ, UR26, UR4 ;  /* 0x0000001aff047299 */ /* 0x000fe40008011604 */
[----:B------:R-:W-:Y:S01]  /*2320*/  @UP3 USHF.R.U32.HI UR7, URZ, UR11, UR16 ;  /* 0x0000000bff073299 */ /* 0x000fe20008011610 */
[----:B------:R-:W-:Y:S01]  /*2330*/  UMOV UR18, UR19 ;  /* 0x0000001300127c82 */ /* 0x000fe20008000000 */
[----:B------:R-:W-:Y:S01]  /*2340*/  UMOV UR22, UR23 ;  /* 0x0000001700167c82 */ /* 0x000fe20008000000 */
[----:B------:R-:W-:Y:S02]  /*2350*/  USHF.R.U32.HI UR13, URZ, UR13, UR18 ;  /* 0x0000000dff0d7299 */ /* 0x000fe40008011612 */
[----:B------:R-:W-:Y:S02]  /*2360*/  USEL UR4, UR27, UR4, !UP0 ;  /* 0x000000041b047287 */ /* 0x000fe4000c000000 */
[----:B------:R-:W-:-:S02]  /*2370*/  @UP3 USHF.R.U32.HI UR8, URZ, UR11, UR22 ;  /* 0x0000000bff083299 */ /* 0x000fc40008011616 */
[----:B------:R-:W-:Y:S02]  /*2380*/  UIMAD UR9, UR42, UR7, URZ ;  /* 0x000000072a0972a4 */ /* 0x000fe4000f8e02ff */
[----:B------:R-:W-:Y:S02]  /*2390*/  USEL UR7, UR37, UR13, !UP2 ;  /* 0x0000000d25077287 */ /* 0x000fe4000d000000 */
[----:B------:R-:W-:Y:S02]  /*23a0*/  UIMAD UR12, UR42, UR8, URZ ;  /* 0x000000082a0c72a4 */ /* 0x000fe4000f8e02ff */
[----:B------:R-:W-:Y:S02]  /*23b0*/  UISETP.GE.AND UP0, UPT, UR4, UR9, UPT ;  /* 0x000000090400728c */ /* 0x000fe4000bf06270 */
[----:B------:R-:W-:Y:S02]  /*23c0*/  UIMAD.WIDE.U32 UR16, UR4, UR10, URZ ;  /* 0x0000000a041072a5 */ /* 0x000fe4000f8e00ff */
[----:B------:R-:W-:-:S02]  /*23d0*/  UISETP.GE.OR UP0, UPT, UR7, UR12, UP0 ;  /* 0x0000000c0700728c */ /* 0x000fc40008706670 */
        /* <DEDUP_REMOVED lines=19> */
.L_x_40:
[----:B------:R-:W2:Y:S02]  /*2510*/  LDCU UR4, c[0x0][0xb30] ;  /* 0x00016600ff0477ac */ /* 0x000ea40008000800 */
[----:B--2---:R-:W-:-:S09]  /*2520*/  UISETP.NE.AND UP0, UPT, UR4, 0x1, UPT ;  /* 0x000000010400788c */ /* 0x004fd2000bf05270 */
[----:B------:R-:W-:Y:S05]  /*2530*/  BRA.U UP0, `(.L_x_41) ;  /* 0x0000000100447547 */ /* 0x000fea000b800000 */
[----:B------:R-:W2:Y:S01]  /*2540*/  LDCU.128 UR12, c[0x0][0xb10] ;  /* 0x00016200ff0c77ac */ /* 0x000ea20008000c00 */
[----:B------:R-:W3:Y:S01]  /*2550*/  LDCU UR16, c[0x0][0xb0c] ;  /* 0x00016180ff1077ac */ /* 0x000ee20008000800 */
[----:B------:R-:W4:Y:S01]  /*2560*/  LDCU UR17, c[0x0][0xb20] ;  /* 0x00016400ff1177ac */ /* 0x000f220008000800 */
[----:B--2---:R-:W-:Y:S02]  /*2570*/  UIMAD.WIDE.U32 UR10, UR37, UR12, URZ ;  /* 0x0000000c250a72a5 */ /* 0x004fe4000f8e00ff */
[----:B------:R-:W-:Y:S02]  /*2580*/  UIMAD.WIDE.U32 UR8, UR27, UR15, URZ ;  /* 0x0000000f1b0872a5 */ /* 0x000fe4000f8e00ff */
[----:B---3--:R-:W-:Y:S02]  /*2590*/  UISETP.NE.AND UP2, UPT, UR16, 0x1, UPT ;  /* 0x000000011000788c */ /* 0x008fe4000bf45270 */
[----:B------:R-:W-:Y:S01]  /*25a0*/  UISETP.NE.AND UP0, UPT, UR14, 0x1, UPT ;  /* 0x000000010e00788c */ /* 0x000fe2000bf05270 */
[----:B------:R-:W-:-:S02]  /*25b0*/  UMOV UR7, UR11 ;  /* 0x0000000b00077c82 */ /* 0x000fc40008000000 */
[----:B------:R-:W-:Y:S01]  /*25c0*/  UMOV UR4, UR9 ;  /* 0x0000000900047c82 */ /* 0x000fe20008000000 */
[----:B------:R-:W-:Y:S02]  /*25d0*/  USHF.R.U32.HI UR7, URZ, UR13, UR7 ;  /* 0x0000000dff077299 */ /* 0x000fe40008011607 */
[----:B----4-:R-:W-:Y:S02]  /*25e0*/  USHF.R.U32.HI UR4, URZ, UR17, UR4 ;  /* 0x00000011ff047299 */ /* 0x010fe40008011604 */
[----:B------:R-:W-:Y:S02]  /*25f0*/  USEL UR7, UR37, UR7, !UP2 ;  /* 0x0000000725077287 */ /* 0x000fe4000d000000 */
[----:B------:R-:W-:-:S04]  /*2600*/  USEL UR4, UR27, UR4, !UP0 ;  /* 0x000000041b047287 */ /* 0x000fc8000c000000 */
[----:B------:R-:W-:Y:S02]  /*2610*/  UIADD3 UR8, UPT, UPT, UR7, -UR4, URZ ;  /* 0x8000000407087290 */ /* 0x000fe4000fffe0ff */
[----:B------:R-:W-:Y:S02]  /*2620*/  UIADD3 UR4, UPT, UPT, -UR7, UR4, URZ ;  /* 0x0000000407047290 */ /* 0x000fe4000fffe1ff */
[----:B------:R-:W-:Y:S02]  /*2630*/  UIMAD UR27, UR8, UR14, UR27 ;  /* 0x0000000e081b72a4 */ /* 0x000fe4000f8e021b */
[----:B------:R-:W-:-:S12]  /*2640*/  UIMAD UR37, UR4, UR16, UR37 ;  /* 0x00000010042572a4 */ /* 0x000fd8000f8e0225 */
.L_x_41:
[----:B------:R-:W-:Y:S01]  /*2650*/  VIADD R11, R11, 0x1 ;  /* 0x000000010b0b7836 */ /* 0x000fe20000000000 */
[----:B------:R-:W-:Y:S02]  /*2660*/  R2UR UR7, R143 ;  /* 0x000000008f0772ca */ /* 0x000fe400000e0000 */
[----:B------:R-:W-:Y:S02]  /*2670*/  R2UR UR4, R142 ;  /* 0x000000008e0472ca */ /* 0x000fe400000e0000 */
[C---:B------:R-:W-:Y:S02]  /*2680*/  ISETP.NE.AND P0, PT, R11.reuse, 0x2, PT ;  /* 0x000000020b00780c */ /* 0x040fe40003f05270 */
[----:B------:R-:W-:Y:S02]  /*2690*/  PLOP3.LUT P1, PT, PT, PT, PT, 0x80, 0x8 ;  /* 0x000000000008781c */ /* 0x000fe40003f2f070 */
[----:B------:R-:W-:Y:S02]  /*26a0*/  SEL R3, RZ, 0x1, P0 ;  /* 0x00000001ff037807 */ /* 0x000fe40000000000 */
[----:B------:R-:W-:-:S02]  /*26b0*/  SEL R11, R11, RZ, P0 ;  /* 0x000000ff0b0b7207 */ /* 0x000fc40000000000 */
[----:B------:R-:W-:Y:S01]  /*26c0*/  LOP3.LUT R10, R10, R3, RZ, 0x3c, !PT ;  /* 0x000000030a0a7212 */ /* 0x000fe200078e3cff */
[----:B------:R-:W-:Y:S02]  /*26d0*/  UIADD3 UR16, UPT, UPT, UR37, UR7, URZ ;  /* 0x0000000725107290 */ /* 0x000fe4000fffe0ff */
[----:B------:R-:W-:Y:S01]  /*26e0*/  UIADD3 UR20, UPT, UPT, UR27, UR4, URZ ;  /* 0x000000041b147290 */ /* 0x000fe2000fffe0ff */
[----:B------:R-:W-:Y:S11]  /*26f0*/  BRA.U UP1, `(.L_x_42) ;  /* 0xfffffff1013c7547 */ /* 0x000ff6000b83ffff */
[----:B------:R-:W-:Y:S01]  /*2700*/  UIADD3 UR7, UPT, UPT, UR6, 0x20, URZ ;  /* 0x0000002006077890 */ /* 0x000fe2000fffe0ff */
[----:B------:R-:W-:-:S03]  /*2710*/  SHF.L.U32 R3, R12, 0x1f, RZ ;  /* 0x0000001f0c037819 */ /* 0x000fc600000006ff */
[----:B------:R-:W-:-:S09]  /*2720*/  ULEA UR4, UR5, UR7, 0x3 ;  /* 0x0000000705047291 */ /* 0x000fd2000f8e18ff */
[----:B------:R-:W2:Y:S02]  /*2730*/  SYNCS.PHASECHK.TRANS64.TRYWAIT P0, [UR4], R3 ;  /* 0x00000003ff0075a7 */ /* 0x000ea40008001104 */
[----:B--2---:R-:W-:Y:S05]  /*2740*/  @!P0 BRA `(.L_x_43) ;  /* 0x0000009000148947 */ /* 0x004fea0003800000 */
.L_x_135:
[----:B------:R-:W-:-:S04]  /*2750*/  UIADD3 UR4, UPT, UPT, UR5, 0x1, URZ ;  /* 0x0000000105047890 */ /* 0x000fc8000fffe0ff */
[----:B------:R-:W-:-:S04]  /*2760*/  UISETP.NE.AND UP0, UPT, UR4, 0x4, UPT ;  /* 0x000000040400788c */ /* 0x000fc8000bf05270 */
[----:B------:R-:W-:Y:S02]  /*2770*/  USEL UR6, URZ, 0x1, UP0 ;  /* 0x00000001ff067887 */ /* 0x000fe40008000000 */
[----:B------:R-:W-:-:S04]  /*2780*/  USEL UR4, UR4, URZ, UP0 ;  /* 0x000000ff04047287 */ /* 0x000fc80008000000 */
[----:B------:R-:W-:Y:S01]  /*2790*/  ULEA UR5, UR4, UR7, 0x3 ;  /* 0x0000000704057291 */ /* 0x000fe2000f8e18ff */
[----:B------:R-:W-:-:S04]  /*27a0*/  LOP3.LUT R2, R12, UR6, RZ, 0x3c, !PT ;  /* 0x000000060c027c12 */ /* 0x000fc8000f8e3cff */
[----:B-1----:R-:W-:-:S04]  /*27b0*/  SHF.L.U32 R3, R2, 0x1f, RZ ;  /* 0x0000001f02037819 */ /* 0x002fc800000006ff */
[----:B------:R-:W1:Y:S02]  /*27c0*/  SYNCS.PHASECHK.TRANS64.TRYWAIT P0, [UR5], R3 ;  /* 0x00000003ff0075a7 */ /* 0x000e640008001105 */
[----:B-1----:R-:W-:Y:S05]  /*27d0*/  @!P0 BRA `(.L_x_44) ;  /* 0x0000009000088947 */ /* 0x002fea0003800000 */
.L_x_137:
        /* <DEDUP_REMOVED lines=9> */
.L_x_139:
[----:B------:R-:W-:-:S04]  /*2870*/  UIADD3 UR4, UPT, UPT, UR4, 0x1, URZ ;  /* 0x0000000104047890 */ /* 0x000fc8000fffe0ff */
[----:B------:R-:W-:-:S04]  /*2880*/  UISETP.NE.AND UP0, UPT, UR4, 0x4, UPT ;  /* 0x000000040400788c */ /* 0x000fc8000bf05270 */
[----:B------:R-:W-:Y:S02]  /*2890*/  USEL UR5, URZ, 0x1, UP0 ;  /* 0x00000001ff057887 */ /* 0x000fe40008000000 */
[----:B------:R-:W-:-:S04]  /*28a0*/  USEL UR4, UR4, URZ, UP0 ;  /* 0x000000ff04047287 */ /* 0x000fc80008000000 */
[----:B------:R-:W-:Y:S01]  /*28b0*/  ULEA UR4, UR4, UR7, 0x3 ;  /* 0x0000000704047291 */ /* 0x000fe2000f8e18ff */
[----:B-1----:R-:W-:-:S04]  /*28c0*/  LOP3.LUT R3, R2, UR5, RZ, 0x3c, !PT ;  /* 0x0000000502037c12 */ /* 0x002fc8000f8e3cff */
[----:B------:R-:W-:Y:S01]  /*28d0*/  SHF.L.U32 R3, R3, 0x1f, RZ ;  /* 0x0000001f03037819 */ /* 0x000fe200000006ff */
[----:B------:R-:W-:-:S07]  /*28e0*/  IMAD.U32 R0, RZ, RZ, UR4 ;  /* 0x00000004ff007e24 */ /* 0x000fce000f8e00ff */
.L_x_46:
[----:B-1----:R1:W2:Y:S02]  /*28f0*/  SYNCS.PHASECHK.TRANS64.TRYWAIT P0, [R0+URZ], R3 ;  /* 0x00000003000075a7 */ /* 0x0022a400080011ff */
[----:B--2---:R-:W-:Y:S05]  /*2900*/  @!P0 NANOSLEEP.SYNCS 0x989680 ;  /* 0x009896800000895d */ /* 0x004fea0003900000 */
[----:B------:R-:W2:Y:S02]  /*2910*/  @!P0 SYNCS.PHASECHK.TRANS64 P0, [R0+URZ], R3 ;  /* 0x00000003000085a7 */ /* 0x000ea400080010ff */
[----:B--2---:R-:W-:Y:S05]  /*2920*/  @P0 EXIT ;  /* 0x000000000000094d */ /* 0x004fea0003800000 */
[----:B------:R-:W-:Y:S05]  /*2930*/  BRA `(.L_x_46) ;  /* 0xfffffffc00ec7947 */ /* 0x000fea000383ffff */
.L_x_22:
[----:B------:R-:W-:-:S04]  /*2940*/  UISETP.NE.AND UP0, UPT, UR45, URZ, UPT ;  /* 0x000000ff2d00728c */ /* 0x000fc8000bf05270 */
[----:B------:R-:W-:-:S09]  /*2950*/  UISETP.NE.OR UP0, UPT, UR17, 0x1, UP0 ;  /* 0x000000011100788c */ /* 0x000fd20008705670 */
[----:B------:R-:W-:Y:S05]  /*2960*/  BRA.U UP0, `(.L_x_47) ;  /* 0x0000000500487547 */ /* 0x000fea000b800000 */
[----:B------:R-:W-:Y:S01]  /*2970*/  ISETP.GE.U32.AND P2, PT, R0, 0x2, PT ;  /* 0x000000020000780c */ /* 0x000fe20003f46070 */
[----:B------:R-:W-:Y:S01]  /*2980*/  IMAD.MOV.U32 R12, RZ, RZ, 0x1 ;  /* 0x00000001ff0c7424 */ /* 0x000fe200078e00ff */
[----:B------:R-:W-:Y:S02]  /*2990*/  CS2R R10, SRZ ;  /* 0x00000000000a7805 */ /* 0x000fe4000001ff00 */
[----:B------:R-:W-:Y:S01]  /*29a0*/  CS2R R8, SRZ ;  /* 0x0000000000087805 */ /* 0x000fe2000001ff00 */
[----:B------:R-:W-:Y:S01]  /*29b0*/  UMOV UR6, 0x400 ;  /* 0x0000040000067882 */ /* 0x000fe20000000000 */
[----:B------:R-:W-:Y:S01]  /*29c0*/  UMOV UR5, URZ ;  /* 0x000000ff00057c82 */ /* 0x000fe20008000000 */
[----:B------:R-:W-:-:S12]  /*29d0*/  ULEA UR6, UR45, UR6, 0x18 ;  /* 0x000000062d067291 */ /* 0x000fd8000f8ec0ff */
.L_x_51:
[----:B------:R-:W-:Y:S02]  /*29e0*/  LEA R2, R8, UR6, 0x3 ;  /* 0x0000000608027c11 */ /* 0x000fe4000f8e18ff */
[----:B------:R-:W-:-:S03]  /*29f0*/  SHF.L.U32 R5, R9, 0x1f, RZ ;  /* 0x0000001f09057819 */ /* 0x000fc600000006ff */
[----:B------:R-:W-:Y:S01]  /*2a00*/  VIADD R4, R2, 0xe0 ;  /* 0x000000e002047836 */ /* 0x000fe20000000000 */
[----:B------:R-:W1:Y:S02]  /*2a10*/  SYNCS.PHASECHK.TRANS64.TRYWAIT P0, [R2+URZ+0xd0], R5 ;  /* 0x0000d005020075a7 */ /* 0x000e6400080011ff */
[----:B-1----:R-:W-:Y:S05]  /*2a20*/  @!P0 BRA `(.L_x_48) ;  /* 0x0000008c00a48947 */ /* 0x002fea0003800000 */
.L_x_140:
[----:B------:R-:W-:Y:S01]  /*2a30*/  ULEA UR4, UR5, UR6, 0x3 ;  /* 0x0000000605047291 */ /* 0x000fe2000f8e18ff */
[----:B------:R-:W-:Y:S02]  /*2a40*/  PRMT R4, RZ, 0x654, R4 ;  /* 0x00000654ff047816 */ /* 0x000fe40000000004 */
[----:B-1----:R-:W-:Y:S01]  /*2a50*/  SHF.L.U32 R5, R12, 0x1f, RZ ;  /* 0x0000001f0c057819 */ /* 0x002fe200000006ff */
[----:B------:R-:W-:Y:S01]  /*2a60*/  UIADD3 UR7, UPT, UPT, UR4, 0x90, URZ ;  /* 0x0000009004077890 */ /* 0x000fe2000fffe0ff */
[----:B------:R1:W-:Y:S05]  /*2a70*/  SYNCS.ARRIVE.TRANS64.RED.A1T0 RZ, [R4+URZ], RZ ;  /* 0x000000ff04ff79a7 */ /* 0x0003ea00081004ff */
[----:B------:R-:W-:Y:S01]  /*2a80*/  IMAD.U32 R7, RZ, RZ, UR7 ;  /* 0x00000007ff077e24 */ /* 0x000fe2000f8e00ff */
[----:B------:R-:W2:Y:S04]  /*2a90*/  SYNCS.PHASECHK.TRANS64.TRYWAIT P0, [UR4+0xa0], R5 ;  /* 0x0000a005ff0075a7 */ /* 0x000ea80008001104 */
[----:B------:R-:W-:Y:S01]  /*2aa0*/  PRMT R6, R0, 0x654, R7 ;  /* 0x0000065400067816 */ /* 0x000fe20000000007 */
[----:B-1----:R-:W-:Y:S01]  /*2ab0*/  @!P2 IMAD.MOV.U32 R4, RZ, RZ, 0x10 ;  /* 0x00000010ff04a424 */ /* 0x002fe200078e00ff */
[----:B--2---:R-:W-:Y:S06]  /*2ac0*/  @!P0 BRA `(.L_x_49) ;  /* 0x0000008c00908947 */ /* 0x004fec0003800000 */
.L_x_142:
[----:B------:R-:W-:Y:S01]  /*2ad0*/  ULEA UR8, UR5, UR6, 0x4 ;  /* 0x0000000605087291 */ /* 0x000fe2000f8e20ff */
[----:B------:R-:W-:Y:S01]  /*2ae0*/  SEL R3, R6, R3, !P2 ;  /* 0x0000000306037207 */ /* 0x000fe20005000000 */
[----:B------:R-:W-:Y:S01]  /*2af0*/  UIADD3 UR9, UPT, UPT, UR4, 0x90, URZ ;  /* 0x0000009004097890 */ /* 0x000fe2000fffe0ff */
[----:B-1----:R-:W-:Y:S01]  /*2b00*/  LEA R2, R11, UR6, 0x3 ;  /* 0x000000060b027c11 */ /* 0x002fe2000f8e18ff */
[----:B------:R-:W-:Y:S01]  /*2b10*/  UIADD3 UR8, UPT, UPT, UR8, 0x100, URZ ;  /* 0x0000010008087890 */ /* 0x000fe2000fffe0ff */
[----:B------:R-:W-:Y:S01]  /*2b20*/  SHF.L.U32 R5, R10, 0x1f, RZ ;  /* 0x0000001f0a057819 */ /* 0x000fe200000006ff */
[----:B------:R1:W-:Y:S01]  /*2b30*/  @!P2 SYNCS.ARRIVE.TRANS64.RED RZ, [R3+URZ], R4 ;  /* 0x0000000403ffa9a7 */ /* 0x0003e200080004ff */
[----:B------:R-:W-:Y:S01]  /*2b40*/  UIADD3 UR4, UPT, UPT, UR5, 0x1, URZ ;  /* 0x0000000105047890 */ /* 0x000fe2000fffe0ff */
[----:B------:R-:W-:-:S03]  /*2b50*/  VIADD R8, R8, 0x1 ;  /* 0x0000000108087836 */ /* 0x000fc60000000000 */
[----:B------:R-:W-:Y:S02]  /*2b60*/  UISETP.NE.AND UP0, UPT, UR4, 0x2, UPT ;  /* 0x000000020400788c */ /* 0x000fe4000bf05270 */
[----:B------:R-:W-:Y:S06]  /*2b70*/  UGETNEXTWORKID.BROADCAST [UR8], [UR9] ;  /* 0x00000000080073ca */ /* 0x000fec0008000100 */
[----:B------:R-:W-:Y:S01]  /*2b80*/  USEL UR7, URZ, 0x1, UP0 ;  /* 0x00000001ff077887 */ /* 0x000fe20008000000 */
[----:B------:R-:W-:Y:S01]  /*2b90*/  ISETP.NE.AND P0, PT, R8, 0x2, PT ;  /* 0x000000020800780c */ /* 0x000fe20003f05270 */
[----:B------:R-:W-:Y:S01]  /*2ba0*/  USEL UR5, UR4, URZ, UP0 ;  /* 0x000000ff04057287 */ /* 0x000fe20008000000 */
[----:B------:R-:W2:Y:S03]  /*2bb0*/  SYNCS.PHASECHK.TRANS64.TRYWAIT P1, [R2+URZ+0x90], R5 ;  /* 0x00009005020075a7 */ /* 0x000ea600080211ff */
[----:B------:R-:W-:Y:S01]  /*2bc0*/  LOP3.LUT R12, R12, UR7, RZ, 0x3c, !PT ;  /* 0x000000070c0c7c12 */ /* 0x000fe2000f8e3cff */
[----:B-12---:R-:W-:Y:S07]  /*2bd0*/  @!P1 BRA `(.L_x_50) ;  /* 0x0000008c00649947 */ /* 0x006fee0003800000 */
.L_x_143:
[C---:B------:R-:W-:Y:S01]  /*2be0*/  LEA R4, R11.reuse, UR6, 0x4 ;  /* 0x000000060b047c11 */ /* 0x040fe2000f8e20ff */
[----:B-1----:R-:W-:Y:S01]  /*2bf0*/  VIADD R2, R2, 0xa0 ;  /* 0x000000a002027836 */ /* 0x002fe20000000000 */
[----:B------:R-:W-:Y:S01]  /*2c00*/  SEL R8, R8, RZ, P0 ;  /* 0x000000ff08087207 */ /* 0x000fe20000000000 */
[----:B------:R-:W-:-:S03]  /*2c10*/  VIADD R11, R11, 0x1 ;  /* 0x000000010b0b7836 */ /* 0x000fc60000000000 */
[----:B------:R-:W1:Y:S01]  /*2c20*/  LDS.128 R4, [R4+0x100] ;  /* 0x0001000004047984 */ /* 0x000e620000000c00 */
[----:B------:R-:W-:Y:S02]  /*2c30*/  PRMT R2, RZ, 0x654, R2 ;  /* 0x00000654ff027816 */ /* 0x000fe40000000002 */
[C---:B------:R-:W-:Y:S01]  /*2c40*/  ISETP.NE.AND P1, PT, R11.reuse, 0x2, PT ;  /* 0x000000020b00780c */ /* 0x040fe20003f25270 */
[----:B------:R-:W-:Y:S01]  /*2c50*/  @!PT LDS RZ, [RZ] ;  /* 0x00000000fffff984 */ /* 0x000fe20000000800 */
[----:B------:R-:W-:Y:S01]  /*2c60*/  @!PT LDS RZ, [RZ] ;  /* 0x00000000fffff984 */ /* 0x000fe20000000800 */
[----:B------:R-:W-:Y:S01]  /*2c70*/  @!PT LDS RZ, [RZ] ;  /* 0x00000000fffff984 */ /* 0x000fe20000000800 */
[----:B------:R-:W-:Y:S01]  /*2c80*/  @!PT LDS RZ, [RZ] ;  /* 0x00000000fffff984 */ /* 0x000fe20000000800 */
[----:B------:R2:W-:Y:S06]  /*2c90*/  MEMBAR.ALL.CTA ;  /* 0x0000000000007992 */ /* 0x0005ec0000008000 */
[----:B--2---:R-:W2:Y:S01]  /*2ca0*/  FENCE.VIEW.ASYNC.S ;  /* 0x00000000000073c6 */ /* 0x004ea20000000000 */
[----:B------:R-:W-:Y:S01]  /*2cb0*/  SEL R11, R11, RZ, P1 ;  /* 0x000000ff0b0b7207 */ /* 0x000fe20000800000 */
[----:B--2---:R2:W-:Y:S01]  /*2cc0*/  SYNCS.ARRIVE.TRANS64.RED.A1T0 RZ, [R2+URZ], RZ ;  /* 0x000000ff02ff79a7 */ /* 0x0045e200081004ff */
[----:B-1----:R-:W-:-:S02]  /*2cd0*/  LOP3.LUT P3, RZ, R6, 0x1, RZ, 0xc0, !PT ;  /* 0x0000000106ff7812 */ /* 0x002fc4000786c0ff */
[----:B------:R-:W-:-:S04]  /*2ce0*/  SEL R5, RZ, 0x1, P1 ;  /* 0x00000001ff057807 */ /* 0x000fc80000800000 */
[----:B------:R-:W-:Y:S02]  /*2cf0*/  LOP3.LUT R10, R10, R5, RZ, 0x3c, !PT ;  /* 0x000000050a0a7212 */ /* 0x000fe400078e3cff */
[----:B--2---:R-:W-:-:S04]  /*2d00*/  SEL R2, RZ, 0x1, P0 ;  /* 0x00000001ff027807 */ /* 0x004fc80000000000 */
[----:B------:R-:W-:Y:S01]  /*2d10*/  LOP3.LUT R9, R9, R2, RZ, 0x3c, !PT ;  /* 0x0000000209097212 */ /* 0x000fe200078e3cff */
[----:B------:R-:W-:Y:S06]  /*2d20*/  @P3 BRA `(.L_x_51) ;  /* 0xfffffffc002c3947 */ /* 0x000fec000383ffff */
[----:B------:R-:W-:Y:S01]  /*2d30*/  ULEA UR4, UR5, UR6, 0x3 ;  /* 0x0000000605047291 */ /* 0x000fe2000f8e18ff */
[----:B------:R-:W-:-:S08]  /*2d40*/  SHF.L.U32 R3, R12, 0x1f, RZ ;  /* 0x0000001f0c037819 */ /* 0x000fd000000006ff */
[----:B------:R-:W1:Y:S02]  /*2d50*/  SYNCS.PHASECHK.TRANS64 P0, [UR4+0xa0], R3 ;  /* 0x0000a003ff0075a7 */ /* 0x000e640008001004 */
[----:B-1----:R-:W-:Y:S05]  /*2d60*/  @P0 BRA `(.L_x_52) ;  /* 0x0000000000080947 */ /* 0x002fea0003800000 */
[----:B------:R-:W1:Y:S02]  /*2d70*/  SYNCS.PHASECHK.TRANS64.TRYWAIT P0, [UR4+0xa0], R3 ;  /* 0x0000a003ff0075a7 */ /* 0x000e640008001104 */
[----:B-1----:R-:W-:Y:S05]  /*2d80*/  @!P0 BRA `(.L_x_53) ;  /* 0x0000008c000c8947 */ /* 0x002fea0003800000 */
.L_x_52:
[----:B------:R-:W-:-:S04]  /*2d90*/  UIADD3 UR7, UPT, UPT, UR5, 0x1, URZ ;  /* 0x0000000105077890 */ /* 0x000fc8000fffe0ff */
[----:B------:R-:W-:-:S04]  /*2da0*/  UISETP.NE.AND UP0, UPT, UR7, 0x2, UPT ;  /* 0x000000020700788c */ /* 0x000fc8000bf05270 */
[----:B------:R-:W-:Y:S02]  /*2db0*/  USEL UR8, URZ, 0x1, UP0 ;  /* 0x00000001ff087887 */ /* 0x000fe40008000000 */
[----:B------:R-:W-:-:S04]  /*2dc0*/  USEL UR7, UR7, URZ, UP0 ;  /* 0x000000ff07077287 */ /* 0x000fc80008000000 */
[----:B------:R-:W-:Y:S01]  /*2dd0*/  ULEA UR7, UR7, UR6, 0x3 ;  /* 0x0000000607077291 */ /* 0x000fe2000f8e18ff */
[----:B-1----:R-:W-:-:S04]  /*2de0*/  LOP3.LUT R3, R12, UR8, RZ, 0x3c, !PT ;  /* 0x000000080c037c12 */ /* 0x002fc8000f8e3cff */
[----:B------:R-:W-:-:S04]  /*2df0*/  SHF.L.U32 R0, R3, 0x1f, RZ ;  /* 0x0000001f03007819 */ /* 0x000fc800000006ff */
[----:B------:R-:W1:Y:S02]  /*2e00*/  SYNCS.PHASECHK.TRANS64 P0, [UR7+0xa0], R0 ;  /* 0x0000a000ff0075a7 */ /* 0x000e640008001007 */
[----:B-1----:R-:W-:Y:S05]  /*2e10*/  @P0 EXIT ;  /* 0x000000000000094d */ /* 0x002fea0003800000 */
[----:B------:R-:W-:Y:S02]  /*2e20*/  SHF.L.U32 R3, R3, 0x1f, RZ ;  /* 0x0000001f03037819 */ /* 0x000fe400000006ff */
[----:B------:R-:W-:-:S07]  /*2e30*/  MOV R0, UR7 ;  /* 0x0000000700007c02 */ /* 0x000fce0008000f00 */
.L_x_54:
[----:B-1----:R1:W2:Y:S02]  /*2e40*/  SYNCS.PHASECHK.TRANS64.TRYWAIT P0, [R0+URZ+0xa0], R3 ;  /* 0x0000a003000075a7 */ /* 0x0022a400080011ff */
[----:B--2---:R-:W-:Y:S05]  /*2e50*/  @!P0 NANOSLEEP.SYNCS 0x989680 ;  /* 0x009896800000895d */ /* 0x004fea0003900000 */
[----:B------:R-:W2:Y:S02]  /*2e60*/  @!P0 SYNCS.PHASECHK.TRANS64 P0, [R0+URZ+0xa0], R3 ;  /* 0x0000a003000085a7 */ /* 0x000ea400080010ff */
[----:B--2---:R-:W-:Y:S05]  /*2e70*/  @P0 EXIT ;  /* 0x000000000000094d */ /* 0x004fea0003800000 */
[----:B------:R-:W-:Y:S05]  /*2e80*/  BRA `(.L_x_54) ;  /* 0xfffffffc00ec7947 */ /* 0x000fea000383ffff */
.L_x_47:
[----:B------:R-:W-:Y:S05]  /*2e90*/  BRA.U UP4, `(.L_x_55) ;  /* 0x0000000d04207547 */ /* 0x000fea000b800000 */
[----:B------:R-:W-:Y:S01]  /*2ea0*/  UMOV UR4, 0x40 ;  /* 0x0000004000047882 */ /* 0x000fe20000000000 */
[----:B------:R-:W-:Y:S01]  /*2eb0*/  NOP ;  /* 0x0000000000007918 */ /* 0x000fe20000000000 */
[----:B------:R-:W-:Y:S01]  /*2ec0*/  ULEA UR5, UR45, UR4, 0x18 ;  /* 0x000000042d057291 */ /* 0x000fe2000f8ec0ff */
[----:B------:R-:W-:Y:S02]  /*2ed0*/  UMOV UR6, 0x400 ;  /* 0x0000040000067882 */ /* 0x000fe40000000000 */
[----:B------:R-:W-:-:S06]  /*2ee0*/  ULEA UR6, UR45, UR6, 0x18 ;  /* 0x000000062d067291 */ /* 0x000fcc000f8ec0ff */
[----:B------:R-:W1:Y:S02]  /*2ef0*/  LDS.U8 R0, [UR5+0x1c] ;  /* 0x00001c05ff007984 */ /* 0x000e640008000000 */
[----:B-1----:R-:W-:-:S13]  /*2f00*/  ISETP.NE.AND P0, PT, R0, RZ, PT ;  /* 0x000000ff0000720c */ /* 0x002fda0003f05270 */
[----:B------:R-:W-:Y:S05]  /*2f10*/  @P0 BRA `(.L_x_56) ;  /* 0x0000000000580947 */ /* 0x000fea0003800000 */
[----:B------:R-:W-:-:S13]  /*2f20*/  ELECT P0, URZ, PT ;  /* 0x0000000000ff782f */ /* 0x000fda0003800000 */
[----:B------:R-:W-:Y:S05]  /*2f30*/  @!P0 BRA `(.L_x_57) ;  /* 0x0000000000608947 */ /* 0x000fea0003800000 */
[----:B------:R-:W-:Y:S01]  /*2f40*/  UMOV UR4, 0x10 ;  /* 0x0000001000047882 */ /* 0x000fe20000000000 */
[----:B------:R-:W-:Y:S01]  /*2f50*/  HFMA2 R0, -RZ, RZ, 0, 5.9604644775390625e-08 ;  /* 0x00000001ff007431 */ /* 0x000fe200000001ff */
[----:B------:R-:W-:-:S03]  /*2f60*/  MOV R3, 0xffff ;  /* 0x0000ffff00037802 */ /* 0x000fc60000000f00 */
[----:B------:R-:W-:Y:S04]  /*2f70*/  DEPBAR.LE SB1, 0x36 ;  /* 0x00009d800000791a */ /* 0x000fe80000000000 */
[----:B------:R-:W1:Y:S02]  /*2f80*/  UTCATOMSWS.FIND_AND_SET.ALIGN UP0, UR4, UR4 ;  /* 0x00000004000475e3 */ /* 0x000e640008000800 */
[----:B-1----:R-:W-:Y:S01]  /*2f90*/  MOV R4, UR4 ;  /* 0x0000000400047c02 */ /* 0x002fe20008000f00 */
[----:B------:R-:W-:Y:S06]  /*2fa0*/  BRA.U UP0, `(.L_x_58) ;  /* 0x0000000100187547 */ /* 0x000fec000b800000 */
.L_x_59:
[----:B------:R-:W-:Y:S05]  /*2fb0*/  NANOSLEEP 0x64 ;  /* 0x000000640000795d */ /* 0x000fea0003800000 */
[----:B------:R-:W-:-:S05]  /*2fc0*/  UMOV UR4, 0x10 ;  /* 0x0000001000047882 */ /* 0x000fca0000000000 */
[----:B------:R-:W-:Y:S04]  /*2fd0*/  DEPBAR.LE SB1, 0x36 ;  /* 0x00009d800000791a */ /* 0x000fe80000000000 */
[----:B------:R-:W1:Y:S02]  /*2fe0*/  UTCATOMSWS.FIND_AND_SET.ALIGN UP0, UR4, UR4 ;  /* 0x00000004000475e3 */ /* 0x000e640008000800 */
[----:B-1----:R-:W-:Y:S01]  /*2ff0*/  MOV R4, UR4 ;  /* 0x0000000400047c02 */ /* 0x002fe20008000f00 */
[----:B------:R-:W-:Y:S05]  /*3000*/  BRA.U !UP0, `(.L_x_59) ;  /* 0xfffffffd08e87547 */ /* 0x000fea000b83ffff */
.L_x_58:
[-C--:B------:R-:W-:Y:S02]  /*3010*/  SHF.L.U32 R3, R3, R4.reuse, RZ ;  /* 0x0000000403037219 */ /* 0x080fe400000006ff */
[----:B------:R-:W-:Y:S01]  /*3020*/  SHF.L.U32 R0, R0, R4, RZ ;  /* 0x0000000400007219 */ /* 0x000fe200000006ff */
[----:B------:R-:W-:Y:S02]  /*3030*/  IMAD.SHL.U32 R4, R4, 0x20, RZ ;  /* 0x0000002004047824 */ /* 0x000fe400078e00ff */
[----:B------:R1:W-:Y:S04]  /*3040*/  ATOMS.OR RZ, [UR5+0x14], R3 ;  /* 0x00001403ffff798c */ /* 0x0003e8000b000005 */
[----:B------:R1:W-:Y:S04]  /*3050*/  ATOMS.OR RZ, [UR5+0x18], R0 ;  /* 0x00001800ffff798c */ /* 0x0003e8000b000005 */
[----:B------:R1:W-:Y:S01]  /*3060*/  STS [UR6+0x120], R4 ;  /* 0x00012004ff007988 */ /* 0x0003e20008000806 */
[----:B------:R-:W-:Y:S05]  /*3070*/  BRA `(.L_x_57) ;  /* 0x0000000000107947 */ /* 0x000fea0003800000 */
.L_x_56:
[----:B------:R-:W-:Y:S02]  /*3080*/  MOV R0, 0xffffffff ;  /* 0xffffffff00007802 */ /* 0x000fe40000000f00 */
[----:B------:R-:W-:-:S03]  /*3090*/  MOV R4, 0x30c0 ;  /* 0x000030c000047802 */ /* 0x000fc60000000f00 */
[----:B------:R1:W-:Y:S04]  /*30a0*/  STS [UR6+0x120], R0 ;  /* 0x00012000ff007988 */ /* 0x0003e80008000806 */
[----:B-1---5:R-:W-:Y:S05]  /*30b0*/  CALL.REL.NOINC `($__internal_1_$__cuda_sm10x_tcgen05_guardrail_trap_phase_invalid_during_alloc) ;  /* 0x0000009000247944 */ /* 0x022fea0003c00000 */
.L_x_57:
[----:B------:R-:W-:Y:S05]  /*30c0*/  WARPSYNC.ALL ;  /* 0x0000000000007948 */ /* 0x000fea0003800000 */
[----:B------:R-:W2:Y:S01]  /*30d0*/  S2UR UR4, SR_CgaCtaId ;  /* 0x00000000000479c3 */ /* 0x000ea20000008800 */
[----:B------:R-:W-:Y:S01]  /*30e0*/  UMOV UR13, 0x400 ;  /* 0x00000400000d7882 */ /* 0x000fe20000000000 */
[----:B------:R-:W-:-:S06]  /*30f0*/  NOP ;  /* 0x0000000000007918 */ /* 0x000fcc0000000000 */
[----:B------:R-:W-:Y:S06]  /*3100*/  BAR.ARV 0x6, 0xa0 ;  /* 0x0182800000007b1d */ /* 0x000fec0000002000 */
[----:B------:R-:W3:Y:S01]  /*3110*/  LDCU UR5, c[0x0][0x38c] ;  /* 0x00007180ff0577ac */ /* 0x000ee20008000800 */
[----:B------:R-:W-:Y:S01]  /*3120*/  LOP3.LUT R2, R2, 0xffff, RZ, 0xc0, !PT ;  /* 0x0000ffff02027812 */ /* 0x000fe200078ec0ff */
[----:B------:R-:W-:Y:S01]  /*3130*/  IMAD.MOV.U32 R11, RZ, RZ, 0x1 ;  /* 0x00000001ff0b7424 */ /* 0x000fe200078e00ff */
[----:B------:R-:W-:Y:S01]  /*3140*/  CS2R R8, SRZ ;  /* 0x0000000000087805 */ /* 0x000fe2000001ff00 */
[----:B------:R-:W4:Y:S01]  /*3150*/  LDCU UR8, c[0x0][0x38c] ;  /* 0x00007180ff0877ac */ /* 0x000f220008000800 */
[----:B------:R-:W-:Y:S01]  /*3160*/  R2UR UR15, R2 ;  /* 0x00000000020f72ca */ /* 0x000fe200000e0000 */
[----:B------:R-:W-:Y:S01]  /*3170*/  IMAD.MOV.U32 R10, RZ, RZ, RZ ;  /* 0x000000ffff0a7224 */ /* 0x000fe200078e00ff */
[----:B------:R-:W-:Y:S01]  /*3180*/  UMOV UR19, URZ ;  /* 0x000000ff00137c82 */ /* 0x000fe20008000000 */
[----:B------:R-:W-:Y:S01]  /*3190*/  UMOV UR10, URZ ;  /* 0x000000ff000a7c82 */ /* 0x000fe20008000000 */
[----:B--2---:R-:W-:Y:S01]  /*31a0*/  ULEA UR13, UR4, UR13, 0x18 ;  /* 0x0000000d040d7291 */ /* 0x004fe2000f8ec0ff */
[----:B------:R-:W-:Y:S01]  /*31b0*/  UMOV UR20, 0x0 ;  /* 0x0000000000147882 */ /* 0x000fe20000000000 */
[----:B------:R-:W-:-:S02]  /*31c0*/  UMOV UR21, 0x84004a0 ;  /* 0x084004a000157882 */ /* 0x000fc40000000000 */
[----:B------:R-:W-:Y:S02]  /*31d0*/  UIADD3 UR6, UPT, UPT, UR13, 0xc400, URZ ;  /* 0x0000c4000d067890 */ /* 0x000fe4000fffe0ff */
[----:B------:R-:W-:Y:S02]  /*31e0*/  UIADD3 UR7, UPT, UPT, UR13, 0x10400, URZ ;  /* 0x000104000d077890 */ /* 0x000fe4000fffe0ff */
[----:B---3--:R-:W-:Y:S01]  /*31f0*/  UIADD3 UR5, UPT, UPT, UR5, 0x1f, URZ ;  /* 0x0000001f05057890 */ /* 0x008fe2000fffe0ff */
[----:B-1----:R-:W1:Y:S01]  /*3200*/  LDS R0, [UR13+0x120] ;  /* 0x0001200dff007984 */ /* 0x002e620008000800 */
[----:B------:R-:W-:Y:S02]  /*3210*/  USHF.R.U32.HI UR6, URZ, 0x4, UR6 ;  /* 0x00000004ff067899 */ /* 0x000fe40008011606 */
[----:B------:R-:W-:Y:S02]  /*3220*/  USHF.R.S32.HI UR4, URZ, 0x1f, UR5 ;  /* 0x0000001fff047899 */ /* 0x000fe40008011405 */
[----:B------:R-:W-:-:S02]  /*3230*/  ULOP3.LUT UR6, UR6, 0x3fff, URZ, 0xc0, !UPT ;  /* 0x00003fff06067892 */ /* 0x000fc4000f8ec0ff */
[----:B------:R-:W-:Y:S02]  /*3240*/  ULEA.HI UR4, UR4, UR5, URZ, 0x5 ;  /* 0x0000000504047291 */ /* 0x000fe4000f8f28ff */
[----:B------:R-:W-:Y:S02]  /*3250*/  USHF.R.U32.HI UR5, URZ, 0x4, UR7 ;  /* 0x00000004ff057899 */ /* 0x000fe40008011607 */
[----:B------:R-:W-:Y:S02]  /*3260*/  USHF.R.S32.HI UR22, URZ, 0x5, UR4 ;  /* 0x00000005ff167899 */ /* 0x000fe40008011404 */
[----:B------:R-:W-:Y:S02]  /*3270*/  ULOP3.LUT UR5, UR5, 0x3fff, URZ, 0xc0, !UPT ;  /* 0x00003fff05057892 */ /* 0x000fe4000f8ec0ff */
[----:B------:R-:W-:Y:S02]  /*3280*/  UISETP.LT.AND UP0, UPT, UR22, 0x1, UPT ;  /* 0x000000011600788c */ /* 0x000fe4000bf01270 */
[----:B------:R-:W-:-:S02]  /*3290*/  ULOP3.LUT UR16, UR6, 0x10000, URZ, 0xfc, !UPT ;  /* 0x0001000006107892 */ /* 0x000fc4000f8efcff */
[----:B------:R-:W-:Y:S02]  /*32a0*/  USEL UR23, UR22, 0x1, !UP0 ;  /* 0x0000000116177887 */ /* 0x000fe4000c000000 */
[----:B------:R-:W-:Y:S02]  /*32b0*/  ULOP3.LUT UR17, UR5, 0x10000, URZ, 0xfc, !UPT ;  /* 0x0001000005117892 */ /* 0x000fe4000f8efcff */
[----:B------:R-:W-:Y:S02]  /*32c0*/  UIADD3 UR23, UPT, UPT, -UR23, URZ, URZ ;  /* 0x000000ff17177290 */ /* 0x000fe4000fffe1ff */
[----:B----4-:R-:W-:Y:S01]  /*32d0*/  UISETP.GE.AND UP4, UPT, UR8, 0x1, UPT ;  /* 0x000000010800788c */ /* 0x010fe2000bf86270 */
[----:B-1----:R-:W-:-:S15]  /*32e0*/  R2UR UR24, R0 ;  /* 0x00000000001872ca */ /* 0x002fde00000e0000 */
.L_x_66:
[----:B------:R-:W-:Y:S02]  /*32f0*/  LEA R0, R10, UR13, 0x3 ;  /* 0x0000000d0a007c11 */ /* 0x000fe4000f8e18ff */
[----:B------:R-:W-:Y:S02]  /*3300*/  SHF.L.U32 R5, R9, 0x1f, RZ ;  /* 0x0000001f09057819 */ /* 0x000fe400000006ff */
[----:B------:R-:W-:Y:S01]  /*3310*/  PLOP3.LUT P0, PT, PT, PT, UP4, 0x80, 0x8 ;  /* 0x000000000008781c */ /* 0x000fe20003f0f048 */
[----:B------:R-:W-:Y:S01]  /*3320*/  VIADD R3, R0, 0xa0 ;  /* 0x000000a000037836 */ /* 0x000fe20000000000 */
[----:B-1----:R-:W1:Y:S02]  /*3330*/  SYNCS.PHASECHK.TRANS64.TRYWAIT P1, [R0+URZ+0x90], R5 ;  /* 0x00009005000075a7 */ /* 0x002e6400080211ff */
[----:B-1-3--:R-:W-:Y:S09]  /*3340*/  @!P1 BRA `(.L_x_60) ;  /* 0x0000008400b49947 */ /* 0x00aff20003800000 */
.L_x_145:
[----:B------:R-:W-:Y:S01]  /*3350*/  LEA R4, R10, UR13, 0x4 ;  /* 0x0000000d0a047c11 */ /* 0x000fe2000f8e20ff */
[----:B------:R-:W-:Y:S01]  /*3360*/  @UP4 ULEA UR4, UR10, UR13, 0x3 ;  /* 0x0000000d0a044291 */ /* 0x000fe2000f8e18ff */
[----:B------:R-:W-:Y:S01]  /*3370*/  PLOP3.LUT P2, PT, PT, PT, PT, 0x80, 0x8 ;  /* 0x000000000008781c */ /* 0x000fe20003f4f070 */
[----:B------:R-:W-:Y:S01]  /*3380*/  ULEA UR18, UR19, UR13, 0x3 ;  /* 0x0000000d13127291 */ /* 0x000fe2000f8e18ff */
[----:B------:R-:W-:Y:S02]  /*3390*/  PRMT R3, RZ, 0x654, R3 ;  /* 0x00000654ff037816 */ /* 0x000fe40000000003 */
[----:B-1----:R-:W1:Y:S01]  /*33a0*/  LDS.128 R4, [R4+0x100] ;  /* 0x0001000004047984 */ /* 0x002e620000000c00 */
[----:B------:R-:W-:Y:S02]  /*33b0*/  @P0 SHF.L.U32 R2, R8, 0x1f, RZ ;  /* 0x0000001f08020819 */ /* 0x000fe400000006ff */
[----:B------:R-:W-:Y:S01]  /*33c0*/  SHF.L.U32 R0, R11, 0x1f, RZ ;  /* 0x0000001f0b007819 */ /* 0x000fe200000006ff */
[----:B------:R-:W-:Y:S01]  /*33d0*/  @!PT LDS RZ, [RZ] ;  /* 0x00000000fffff984 */ /* 0x000fe20000000800 */
[----:B------:R-:W-:Y:S01]  /*33e0*/  @!PT LDS RZ, [RZ] ;  /* 0x00000000fffff984 */ /* 0x000fe20000000800 */
[----:B------:R-:W-:Y:S01]  /*33f0*/  @!PT LDS RZ, [RZ] ;  /* 0x00000000fffff984 */ /* 0x000fe20000000800 */
[----:B------:R-:W-:Y:S01]  /*3400*/  @!PT LDS RZ, [RZ] ;  /* 0x00000000fffff984 */ /* 0x000fe20000000800 */
[----:B------:R2:W-:Y:S06]  /*3410*/  MEMBAR.ALL.CTA ;  /* 0x0000000000007992 */ /* 0x0005ec0000008000 */
[----:B--2---:R-:W2:Y:S02]  /*3420*/  FENCE.VIEW.ASYNC.S ;  /* 0x00000000000073c6 */ /* 0x004ea40000000000 */
[----:B--2---:R2:W-:Y:S01]  /*3430*/  SYNCS.ARRIVE.TRANS64.RED.A1T0 RZ, [R3+URZ], RZ ;  /* 0x000000ff03ff79a7 */ /* 0x0045e200081004ff */
[----:B------:R2:W3:Y:S01]  /*3440*/  @P0 SYNCS.PHASECHK.TRANS64.TRYWAIT P2, [UR4], R2 ;  /* 0x00000002ff0005a7 */ /* 0x0004e20008041104 */
[----:B-1----:R-:W-:Y:S01]  /*3450*/  LOP3.LUT P1, RZ, R6, 0x1, RZ, 0xc0, !PT ;  /* 0x0000000106ff7812 */ /* 0x002fe2000782c0ff */
[----:B------:R-:W1:Y:S02]  /*3460*/  SYNCS.PHASECHK.TRANS64.TRYWAIT P0, [UR18+0xc0], R0 ;  /* 0x0000c000ff0075a7 */ /* 0x000e640008001112 */
[----:B-123--:R-:W-:Y:S10]  /*3470*/  @!P0 BRA `(.L_x_61) ;  /* 0x00000084007c8947 */ /* 0x00eff40003800000 */
.L_x_147:
[----:B------:R-:W-:Y:S01]  /*3480*/  IADD3 R10, PT, PT, R10, 0x1, RZ ;  /* 0x000000010a0a7810 */ /* 0x000fe20007ffe0ff */
[----:B------:R-:W-:Y:S06]  /*3490*/  BRA.U !UP4, `(.L_x_62) ;  /* 0x000000010c887547 */ /* 0x000fec000b800000 */
[----:B------:R-:W-:Y:S02]  /*34a0*/  ULEA UR14, UR19, UR24, 0x8 ;  /* 0x00000018130e7291 */ /* 0x000fe4000f8e40ff */
[----:B------:R-:W-:Y:S01]  /*34b0*/  UPLOP3.LUT UP2, UPT, UPT, UPT, UPT, 0x40, 0x4 ;  /* 0x000000000004789c */ /* 0x000fe20003f4e870 */
[----:B------:R-:W-:Y:S01]  /*34c0*/  UMOV UR12, UR23 ;  /* 0x00000017000c7c82 */ /* 0x000fe20008000000 */
[----:B------:R-:W-:Y:S01]  /*34d0*/  UMOV UR11, UR22 ;  /* 0x00000016000b7c82 */ /* 0x000fe20008000000 */
[----:B------:R-:W-:-:S08]  /*34e0*/  UMOV UR5, UR10 ;  /* 0x0000000a00057c82 */ /* 0x000fd00008000000 */
.L_x_65:
[----:B------:R-:W-:Y:S02]  /*34f0*/  UIADD3 UR12, UPT, UPT, UR12, 0x1, URZ ;  /* 0x000000010c0c7890 */ /* 0x000fe4000fffe0ff */
[----:B--2---:R-:W-:Y:S02]  /*3500*/  ULEA UR6, UR5, UR13, 0x3 ;  /* 0x0000000d05067291 */ /* 0x004fe4000f8e18ff */
[----:B------:R-:W-:Y:S01]  /*3510*/  UISETP.NE.AND UP3, UPT, UR12, URZ, UPT ;  /* 0x000000ff0c00728c */ /* 0x000fe2000bf65270 */
[----:B---3--:R-:W-:Y:S10]  /*3520*/  @P2 BRA `(.L_x_63) ;  /* 0x00000000000c2947 */ /* 0x008ff40003800000 */
[----:B-1----:R-:W-:Y:S04]  /*3530*/  SHF.L.U32 R3, R8, 0x1f, RZ ;  /* 0x0000001f08037819 */ /* 0x002fe800000006ff */
[----:B------:R-:W1:Y:S02]  /*3540*/  SYNCS.PHASECHK.TRANS64.TRYWAIT P0, [UR6], R3 ;  /* 0x00000003ff0075a7 */ /* 0x000e640008001106 */
[----:B-1----:R-:W-:Y:S05]  /*3550*/  @!P0 BRA `(.L_x_64) ;  /* 0x00000084005c8947 */ /* 0x002fea0003800000 */
.L_x_63:
[----:B------:R-:W-:Y:S01]  /*3560*/  UISETP.NE.AND UP0, UPT, UR11, 0x1, UPT ;  /* 0x000000010b00788c */ /* 0x000fe2000bf05270 */
[----:B------:R-:W-:Y:S01]  /*3570*/  PLOP3.LUT P2, PT, PT, PT, PT, 0x80, 0x8 ;  /* 0x000000000008781c */ /* 0x000fe20003f4f070 */
[----:B------:R-:W-:Y:S02]  /*3580*/  UIADD3 UR4, UPT, UPT, UR5, 0x1, URZ ;  /* 0x0000000105047890 */ /* 0x000fe4000fffe0ff */
[----:B------:R-:W-:Y:S02]  /*3590*/  ULEA UR8, UR5, UR17, 0x9 ;  /* 0x0000001105087291 */ /* 0x000fe4000f8e48ff */
[----:B------:R-:W-:Y:S01]  /*35a0*/  UISETP.NE.AND UP1, UPT, UR4, 0x4, UPT ;  /* 0x000000040400788c */ /* 0x000fe2000bf25270 */
[----:B------:R-:W-:Y:S01]  /*35b0*/  PLOP3.LUT P0, PT, PT, PT, UP0, 0x80, 0x8 ;  /* 0x000000000008781c */ /* 0x000fe20003f0f008 */
[----:B------:R-:W-:Y:S02]  /*35c0*/  UIADD3 UR11, UPT, UPT, UR11, -0x1, URZ ;  /* 0xffffffff0b0b7890 */ /* 0x000fe4000fffe0ff */
[----:B------:R-:W-:Y:S02]  /*35d0*/  USEL UR7, URZ, 0x1, UP1 ;  /* 0x00000001ff077887 */ /* 0x000fe40008800000 */
[----:B------:R-:W-:Y:S01]  /*35e0*/  USEL UR10, UR4, URZ, UP1 ;  /* 0x000000ff040a7287 */ /* 0x000fe20008800000 */
[----:B------:R-:W-:Y:S03]  /*35f0*/  UMOV UR9, 0xc0004010 ;  /* 0xc000401000097882 */ /* 0x000fe60000000000 */
[----:B------:R-:W-:Y:S01]  /*3600*/  @UP0 ULEA UR4, UR10, UR13, 0x3 ;  /* 0x0000000d0a040291 */ /* 0x000fe2000f8e18ff */
[----:B------:R-:W-:Y:S01]  /*3610*/  LOP3.LUT R8, R8, UR7, RZ, 0x3c, !PT ;  /* 0x0000000708087c12 */ /* 0x000fe2000f8e3cff */
[----:B------:R-:W-:Y:S03]  /*3620*/  UMOV UR7, 0xc0004010 ;  /* 0xc000401000077882 */ /* 0x000fe60000000000 */
[----:B-1----:R-:W-:Y:S04]  /*3630*/  @P0 SHF.L.U32 R0, R8, 0x1f, RZ ;  /* 0x0000001f08000819 */ /* 0x002fe800000006ff */
[----:B------:R2:W3:Y:S01]  /*3640*/  @P0 SYNCS.PHASECHK.TRANS64.TRYWAIT P2, [UR4], R0 ;  /* 0x00000000ff0005a7 */ /* 0x0004e20008041104 */
[----:B------:R-:W-:Y:S02]  /*3650*/  UIADD3 UR4, UPT, UPT, UR6, 0x20, URZ ;  /* 0x0000002006047890 */ /* 0x000fe4000fffe0ff */
[----:B------:R-:W-:Y:S03]  /*3660*/  ULEA UR6, UR5, UR16, 0x8 ;  /* 0x0000001005067291 */ /* 0x000fe6000f8e40ff */
[----:B------:R-:W-:Y:S06]  /*3670*/  UMOV UR5, UR10 ;  /* 0x0000000a00057c82 */ /* 0x000fec0008000000 */
[----:B------:R2:W-:Y:S01]  /*3680*/  UTCIMMA gdesc[UR6], gdesc[UR8], tmem[UR14], tmem[UR20], idesc[UR21], UP2 ;  /* 0x00ff1408060075ea */ /* 0x0005e2000900010e */
[----:B------:R-:W-:Y:S01]  /*3690*/  UPLOP3.LUT UP2, UPT, UPT, UPT, UPT, 0x80, 0x8 ;  /* 0x000000000008789c */ /* 0x000fe20003f4f070 */
[----:B------:R2:W-:Y:S01]  /*36a0*/  UTCBAR.MULTICAST [UR4], URZ, UR15 ;  /* 0x000000ff040073e9 */ /* 0x0005e2000800080f */
[----:B------:R-:W-:Y:S09]  /*36b0*/  BRA.U UP3, `(.L_x_65) ;  /* 0xfffffffd038c7547 */ /* 0x000ff2000b83ffff */
.L_x_62:
[----:B--2---:R-:W-:Y:S01]  /*36c0*/  UIADD3 UR4, UPT, UPT, UR19, 0x1, URZ ;  /* 0x0000000113047890 */ /* 0x004fe2000fffe0ff */
[C---:B------:R-:W-:Y:S01]  /*36d0*/  ISETP.NE.AND P0, PT, R10.reuse, 0x2, PT ;  /* 0x000000020a00780c */ /* 0x040fe20003f05270 */
[----:B------:R-:W-:Y:S02]  /*36e0*/  UIADD3 UR5, UPT, UPT, UR18, 0xb0, URZ ;  /* 0x000000b012057890 */ /* 0x000fe4000fffe0ff */
[----:B------:R-:W-:Y:S01]  /*36f0*/  UISETP.NE.AND UP0, UPT, UR4, 0x2, UPT ;  /* 0x000000020400788c */ /* 0x000fe2000bf05270 */
[----:B-1----:R-:W-:Y:S02]  /*3700*/  SEL R0, RZ, 0x1, P0 ;  /* 0x00000001ff007807 */ /* 0x002fe40000000000 */
[----:B------:R-:W-:Y:S01]  /*3710*/  SEL R10, R10, RZ, P0 ;  /* 0x000000ff0a0a7207 */ /* 0x000fe20000000000 */
[----:B------:R-:W-:Y:S01]  /*3720*/  USEL UR6, URZ, 0x1, UP0 ;  /* 0x00000001ff067887 */ /* 0x000fe20008000000 */
[----:B------:R-:W-:Y:S01]  /*3730*/  LOP3.LUT R9, R9, R0, RZ, 0x3c, !PT ;  /* 0x0000000009097212 */ /* 0x000fe200078e3cff */
[----:B------:R-:W-:Y:S01]  /*3740*/  USEL UR19, UR4, URZ, UP0 ;  /* 0x000000ff04137287 */ /* 0x000fe20008000000 */
[----:B------:R1:W-:Y:S03]  /*3750*/  UTCBAR [UR5], URZ ;  /* 0x000000ff050073e9 */ /* 0x0003e600080000ff */
[----:B------:R-:W-:Y:S01]  /*3760*/  LOP3.LUT R11, R11, UR6, RZ, 0x3c, !PT ;  /* 0x000000060b0b7c12 */ /* 0x000fe2000f8e3cff */
[----:B------:R-:W-:Y:S07]  /*3770*/  @P1 BRA `(.L_x_66) ;  /* 0xfffffff800dc1947 */ /* 0x000fee000383ffff */
[----:B------:R-:W2:Y:S01]  /*3780*/  S2UR UR7, SR_CgaCtaId ;  /* 0x00000000000779c3 */ /* 0x000ea20000008800 */
[----:B------:R-:W-:Y:S01]  /*3790*/  ELECT P0, URZ, PT ;  /* 0x0000000000ff782f */ /* 0x000fe20003800000 */
[----:B------:R-:W-:Y:S01]  /*37a0*/  IMAD.MOV.U32 R0, RZ, RZ, 0x1 ;  /* 0x00000001ff007424 */ /* 0x000fe200078e00ff */
[----:B------:R-:W-:Y:S01]  /*37b0*/  UIADD3 UR13, UPT, UPT, UR13, 0xc0, URZ ;  /* 0x000000c00d0d7890 */ /* 0x000fe2000fffe0ff */
[----:B------:R-:W-:Y:S01]  /*37c0*/  SHF.L.U32 R3, R11, 0x1f, RZ ;  /* 0x0000001f0b037819 */ /* 0x000fe200000006ff */
[----:B------:R-:W-:-:S03]  /*37d0*/  UMOV UR4, 0x40 ;  /* 0x0000004000047882 */ /* 0x000fc60000000000 */
[----:B------:R-:W-:Y:S01]  /*37e0*/  UVIRTCOUNT.DEALLOC.SMPOOL 0x80 ;  /* 0x000000800000784c */ /* 0x000fe20000000000 */
[----:B--2---:R-:W-:Y:S02]  /*37f0*/  ULEA UR7, UR7, UR4, 0x18 ;  /* 0x0000000407077291 */ /* 0x004fe4000f8ec0ff */
[----:B------:R-:W-:-:S07]  /*3800*/  ULEA UR4, UR19, UR13, 0x3 ;  /* 0x0000000d13047291 */ /* 0x000fce000f8e18ff */
[----:B------:R2:W-:Y:S02]  /*3810*/  @P0 STS.U8 [UR7+0x1c], R0 ;  /* 0x00001c00ff000988 */ /* 0x0005e40008000007 */
[----:B------:R-:W4:Y:S02]  /*3820*/  SYNCS.PHASECHK.TRANS64.TRYWAIT P0, [UR4], R3 ;  /* 0x00000003ff0075a7 */ /* 0x000f240008001104 */
[----:B--2-4-:R-:W-:Y:S05]  /*3830*/  @!P0 BRA `(.L_x_67) ;  /* 0x0000008000bc8947 */ /* 0x014fea0003800000 */
.L_x_150:
[----:B------:R-:W-:-:S04]  /*3840*/  UIADD3 UR4, UPT, UPT, UR19, 0x1, URZ ;  /* 0x0000000113047890 */ /* 0x000fc8000fffe0ff */
[----:B------:R-:W-:-:S04]  /*3850*/  UISETP.NE.AND UP0, UPT, UR4, 0x2, UPT ;  /* 0x000000020400788c */ /* 0x000fc8000bf05270 */
[----:B-1----:R-:W-:Y:S02]  /*3860*/  USEL UR5, URZ, 0x1, UP0 ;  /* 0x00000001ff057887 */ /* 0x002fe40008000000 */
[----:B------:R-:W-:-:S04]  /*3870*/  USEL UR4, UR4, URZ, UP0 ;  /* 0x000000ff04047287 */ /* 0x000fc80008000000 */
[----:B------:R-:W-:Y:S01]  /*3880*/  ULEA UR4, UR4, UR13, 0x3 ;  /* 0x0000000d04047291 */ /* 0x000fe2000f8e18ff */
[----:B--2---:R-:W-:-:S04]  /*3890*/  LOP3.LUT R3, R11, UR5, RZ, 0x3c, !PT ;  /* 0x000000050b037c12 */ /* 0x004fc8000f8e3cff */
[----:B------:R-:W-:-:S04]  /*38a0*/  SHF.L.U32 R3, R3, 0x1f, RZ ;  /* 0x0000001f03037819 */ /* 0x000fc800000006ff */
[----:B------:R-:W1:Y:S02]  /*38b0*/  SYNCS.PHASECHK.TRANS64.TRYWAIT P0, [UR4], R3 ;  /* 0x00000003ff0075a7 */ /* 0x000e640008001104 */
[----:B-1----:R-:W-:Y:S05]  /*38c0*/  @!P0 BRA `(.L_x_68) ;  /* 0x0000008000b08947 */ /* 0x002fea0003800000 */
.L_x_152:
[----:B------:R-:W-:Y:S01]  /*38d0*/  NOP ;  /* 0x0000000000007918 */ /* 0x000fe20000000000 */
[----:B-1----:R-:W1:Y:S01]  /*38e0*/  LDS R0, [UR7+0x14] ;  /* 0x00001407ff007984 */ /* 0x002e620008000800 */
[----:B------:R-:W-:Y:S01]  /*38f0*/  ULOP3.LUT UR4, UR24, 0xffff, URZ, 0xc0, !UPT ;  /* 0x0000ffff18047892 */ /* 0x000fe2000f8ec0ff */
[----:B------:R-:W-:Y:S01]  /*3900*/  UMOV UR5, 0xffff ;  /* 0x0000ffff00057882 */ /* 0x000fe20000000000 */
[----:B------:R-:W-:Y:S02]  /*3910*/  UMOV UR6, 0x1 ;  /* 0x0000000100067882 */ /* 0x000fe40000000000 */
[----:B------:R-:W-:-:S04]  /*3920*/  USHF.R.U32.HI UR4, URZ, 0x5, UR4 ;  /* 0x00000005ff047899 */ /* 0x000fc80008011604 */
[----:B------:R-:W-:Y:S02]  /*3930*/  USHF.L.U32 UR5, UR5, UR4, URZ ;  /* 0x0000000405057299 */ /* 0x000fe400080006ff */
[----:B------:R-:W-:-:S04]  /*3940*/  USHF.L.U32 UR4, UR6, UR4, URZ ;  /* 0x0000000406047299 */ /* 0x000fc800080006ff */
[----:B-1----:R-:W-:-:S04]  /*3950*/  LOP3.LUT R0, R0, UR5, RZ, 0xc0, !PT ;  /* 0x0000000500007c12 */ /* 0x002fc8000f8ec0ff */
[----:B------:R-:W-:-:S13]  /*3960*/  ISETP.NE.AND P0, PT, R0, UR5, PT ;  /* 0x0000000500007c0c */ /* 0x000fda000bf05270 */
[----:B------:R-:W-:Y:S05]  /*3970*/  @P0 BRA `(.L_x_69) ;  /* 0x0000000000580947 */ /* 0x000fea0003800000 */
[----:B------:R-:W1:Y:S02]  /*3980*/  LDS R0, [UR7+0x18] ;  /* 0x00001807ff007984 */ /* 0x000e640008000800 */
[----:B-1----:R-:W-:-:S04]  /*3990*/  LOP3.LUT R0, R0, UR4, RZ, 0xc0, !PT ;  /* 0x0000000400007c12 */ /* 0x002fc8000f8ec0ff */
[----:B------:R-:W-:-:S13]  /*39a0*/  ISETP.NE.AND P0, PT, R0, UR4, PT ;  /* 0x0000000400007c0c */ /* 0x000fda000bf05270 */
[----:B------:R-:W-:Y:S05]  /*39b0*/  @P0 BRA `(.L_x_70) ;  /* 0x00000000003c0947 */ /* 0x000fea0003800000 */
[----:B------:R-:W1:Y:S01]  /*39c0*/  S2R R2, SR_LANEID ;  /* 0x0000000000027919 */ /* 0x000e620000000000 */
[----:B------:R-:W-:Y:S01]  /*39d0*/  ULOP3.LUT UR5, URZ, UR5, URZ, 0x33, !UPT ;  /* 0x00000005ff057292 */ /* 0x000fe2000f8e33ff */
[----:B------:R-:W-:Y:S01]  /*39e0*/  LOP3.LUT R4, RZ, UR4, RZ, 0x33, !PT ;  /* 0x00000004ff047c12 */ /* 0x000fe2000f8e33ff */
[----:B------:R-:W-:Y:S02]  /*39f0*/  VOTEU.ANY UR4, UPT, PT ;  /* 0x0000000000047886 */ /* 0x000fe400038e0100 */
[----:B------:R-:W-:Y:S01]  /*3a00*/  UFLO.U32 UR4, UR4 ;  /* 0x00000004000472bd */ /* 0x000fe200080e0000 */
[----:B------:R-:W2:Y:S01]  /*3a10*/  REDUX UR6, R4 ;  /* 0x00000000040673c4 */ /* 0x000ea20000000000 */
[----:B------:R-:W-:-:S06]  /*3a20*/  IMAD.U32 R0, RZ, RZ, UR5 ;  /* 0x00000005ff007e24 */ /* 0x000fcc000f8e00ff */
[----:B------:R4:W-:Y:S01]  /*3a30*/  UTCATOMSWS.AND URZ, UR5 ;  /* 0x0000000500ff79e3 */ /* 0x0009e20008000000 */
[----:B------:R-:W3:Y:S01]  /*3a40*/  REDUX UR8, R0 ;  /* 0x00000000000873c4 */ /* 0x000ee20000000000 */
[----:B-1----:R-:W-:Y:S01]  /*3a50*/  ISETP.EQ.U32.AND P0, PT, R2, UR4, PT ;  /* 0x0000000402007c0c */ /* 0x002fe2000bf02070 */
[----:B--2---:R-:W-:Y:S01]  /*3a60*/  IMAD.U32 R2, RZ, RZ, UR6 ;  /* 0x00000006ff027e24 */ /* 0x004fe2000f8e00ff */
[----:B---3--:R-:W-:-:S11]  /*3a70*/  MOV R3, UR8 ;  /* 0x0000000800037c02 */ /* 0x008fd60008000f00 */
[----:B------:R4:W-:Y:S04]  /*3a80*/  @P0 ATOMS.AND RZ, [UR7+0x14], R3 ;  /* 0x00001403ffff098c */ /* 0x0009e8000a800007 */
[----:B------:R4:W-:Y:S01]  /*3a90*/  @P0 ATOMS.AND RZ, [UR7+0x18], R2 ;  /* 0x00001802ffff098c */ /* 0x0009e2000a800007 */
[----:B------:R-:W-:Y:S05]  /*3aa0*/  BRA `(.L_x_71) ;  /* 0x0000000000147947 */ /* 0x000fea0003800000 */
.L_x_70:
[----:B------:R-:W-:Y:S02]  /*3ab0*/  MOV R2, 0x3ad0 ;  /* 0x00003ad000027802 */ /* 0x000fe40000000f00 */
[----:B---3-5:R-:W-:Y:S05]  /*3ac0*/  CALL.REL.NOINC `($__internal_0_$__cuda_sm10x_tcgen05_guardrail_trap_col_being_dealloced_not_returned_by_alloc) ;  /* 0x0000008400947944 */ /* 0x028fea0003c00000 */
[----:B------:R-:W-:Y:S05]  /*3ad0*/  BRA `(.L_x_71) ;  /* 0x0000000000087947 */ /* 0x000fea0003800000 */
.L_x_69:
[----:B------:R-:W-:Y:S02]  /*3ae0*/  MOV R2, 0x3b00 ;  /* 0x00003b0000027802 */ /* 0x000fe40000000f00 */
[----:B---3-5:R-:W-:Y:S05]  /*3af0*/  CALL.REL.NOINC `($__internal_2_$__cuda_sm10x_tcgen05_guardrail_trap_unallocated_columns_being_dealloced) ;  /* 0x0000008400a07944 */ /* 0x028fea0003c00000 */
.L_x_71:
[----:B------:R-:W-:Y:S01]  /*3b00*/  NOP ;  /* 0x0000000000007918 */ /* 0x000fe20000000000 */
[----:B----4-:R-:W-:Y:S05]  /*3b10*/  EXIT ;  /* 0x000000000000794d */ /* 0x010fea0003800000 */
.L_x_55:
[----:B------:R-:W-:-:S09]  /*3b20*/  UISETP.NE.OR UP0, UPT, UR17, 0x3, !UP3 ;  /* 0x000000031100788c */ /* 0x000fd2000df05670 */
[----:B------:R-:W-:Y:S05]  /*3b30*/  BRA.U UP0, `(.L_x_72) ;  /* 0x0000001100587547 */ /* 0x000fea000b800000 */
[----:B------:R-:W1:Y:S01]  /*3b40*/  LDCU UR31, c[0x0][0x370] ;  /* 0x00006e00ff1f77ac */ /* 0x000e620008000800 */
[----:B------:R-:W2:Y:S01]  /*3b50*/  LDC.64 R16, c[0x0][0x348] ;  /* 0x0000d200ff107b82 */ /* 0x000ea20000000a00 */
[----:B------:R-:W-:Y:S02]  /*3b60*/  HFMA2 R13, -RZ, RZ, 0, 0 ;  /* 0x00000000ff0d7431 */ /* 0x000fe400000001ff */
[----:B------:R-:W-:Y:S01]  /*3b70*/  IMAD.MOV.U32 R15, RZ, RZ, 0x1 ;  /* 0x00000001ff0f7424 */ /* 0x000fe200078e00ff */
[----:B------:R-:W1:Y:S01]  /*3b80*/  LDCU.128 UR48, c[0x0][0xb10] ;  /* 0x00016200ff3077ac */ /* 0x000e620008000c00 */
[----:B------:R-:W-:Y:S01]  /*3b90*/  IMAD.MOV.U32 R14, RZ, RZ, RZ ;  /* 0x000000ffff0e7224 */ /* 0x000fe200078e00ff */
[----:B------:R-:W-:Y:S01]  /*3ba0*/  MOV R7, 0x2000 ;  /* 0x0000200000077802 */ /* 0x000fe20000000f00 */
[----:B------:R-:W3:Y:S01]  /*3bb0*/  LDCU UR30, c[0x0][0x374] ;  /* 0x00006e80ff1e77ac */ /* 0x000ee20008000800 */
[----:B------:R-:W4:Y:S01]  /*3bc0*/  LDC.64 R2, c[0x0][0x888] ;  /* 0x00022200ff027b82 */ /* 0x000f220000000a00 */
[----:B------:R-:W3:Y:S01]  /*3bd0*/  LDCU UR15, c[0x0][0xb0c] ;  /* 0x00016180ff0f77ac */ /* 0x000ee20008000800 */
[----:B------:R-:W2:Y:S06]  /*3be0*/  LDCU UR40, c[0x0][0xb20] ;  /* 0x00016400ff2877ac */ /* 0x000eac0008000800 */
[----:B------:R-:W4:Y:S01]  /*3bf0*/  LDC.64 R4, c[0x0][0x890] ;  /* 0x00022400ff047b82 */ /* 0x000f220000000a00 */
[----:B------:R-:W2:Y:S01]  /*3c00*/  LDCU UR4, c[0x0][0xb30] ;  /* 0x00016600ff0477ac */ /* 0x000ea20008000800 */
[----:B------:R-:W-:Y:S01]  /*3c10*/  UMOV UR21, 0x400 ;  /* 0x0000040000157882 */ /* 0x000fe20000000000 */
[----:B-1----:R-:W-:-:S02]  /*3c20*/  UIMAD.WIDE.U32 UR6, UR31, UR48, URZ ;  /* 0x000000301f0672a5 */ /* 0x002fc4000f8e00ff */
[----:B---3--:R-:W-:Y:S02]  /*3c30*/  UIMAD.WIDE.U32 UR8, UR30, UR51, URZ ;  /* 0x000000331e0872a5 */ /* 0x008fe4000f8e00ff */
[----:B------:R-:W-:Y:S02]  /*3c40*/  ULEA UR21, UR45, UR21, 0x18 ;  /* 0x000000152d157291 */ /* 0x000fe4000f8ec0ff */
[----:B------:R-:W-:Y:S02]  /*3c50*/  UPLOP3.LUT UP3, UPT, UPT, UPT, UPT, 0x40, 0x4 ;  /* 0x000000000004789c */ /* 0x000fe40003f6e870 */
[----:B------:R-:W-:Y:S01]  /*3c60*/  UIADD3 UR37, UPT, UPT, UR21, 0x58, URZ ;  /* 0x0000005815257890 */ /* 0x000fe2000fffe0ff */
[----:B------:R-:W-:Y:S01]  /*3c70*/  UMOV UR6, UR7 ;  /* 0x0000000700067c82 */ /* 0x000fe20008000000 */
[----:B------:R-:W-:Y:S01]  /*3c80*/  UMOV UR38, UR9 ;  /* 0x0000000900267c82 */ /* 0x000fe20008000000 */
[----:B------:R-:W-:Y:S02]  /*3c90*/  UISETP.GE.AND UP0, UPT, UR42, 0x1, UPT ;  /* 0x000000012a00788c */ /* 0x000fe4000bf06270 */
[----:B------:R-:W-:Y:S01]  /*3ca0*/  UISETP.NE.AND UP4, UPT, UR42, 0x1, UPT ;  /* 0x000000012a00788c */ /* 0x000fe2000bf85270 */
[----:B------:R-:W1:Y:S01]  /*3cb0*/  LDCU.64 UR22, c[0x0][0xb28] ;  /* 0x00016500ff1677ac */ /* 0x000e620008000a00 */
[----:B------:R-:W-:-:S02]  /*3cc0*/  UISETP.NE.AND UP6, UPT, UR15, 0x1, UPT ;  /* 0x000000010f00788c */ /* 0x000fc4000bfc5270 */
[----:B------:R-:W-:Y:S02]  /*3cd0*/  UISETP.NE.AND UP5, UPT, UR50, 0x1, UPT ;  /* 0x000000013200788c */ /* 0x000fe4000bfa5270 */
[----:B------:R-:W-:Y:S02]  /*3ce0*/  UIADD3 UR33, UPT, UPT, UR21, 0x40, URZ ;  /* 0x0000004015217890 */ /* 0x000fe4000fffe0ff */
[----:B------:R-:W-:Y:S02]  /*3cf0*/  UIADD3 UR25, UPT, UPT, UR21, 0x48, URZ ;  /* 0x0000004815197890 */ /* 0x000fe4000fffe0ff */
[----:B------:R-:W-:Y:S02]  /*3d00*/  UIADD3 UR17, UPT, UPT, UR21, 0x50, URZ ;  /* 0x0000005015117890 */ /* 0x000fe4000fffe0ff */
[----:B------:R-:W-:Y:S02]  /*3d10*/  UPRMT UR37, UR45, 0x654, UR37 ;  /* 0x000006542d257896 */ /* 0x000fe40008000025 */
[----:B------:R-:W-:-:S02]  /*3d20*/  USHF.R.U32.HI UR39, URZ, UR49, UR6 ;  /* 0x00000031ff277299 */ /* 0x000fc40008011606 */
[----:B--2---:R-:W-:Y:S02]  /*3d30*/  USHF.R.U32.HI UR38, URZ, UR40, UR38 ;  /* 0x00000028ff267299 */ /* 0x004fe40008011626 */
[----:B------:R-:W-:-:S11]  /*3d40*/  UISETP.NE.AND UP2, UPT, UR4, 0x1, UPT ;  /* 0x000000010400788c */ /* 0x000fd6000bf45270 */
.L_x_83:
[C---:B------:R-:W-:Y:S02]  /*3d50*/  LEA R12, R14.reuse, UR21, 0x3 ;  /* 0x000000150e0c7c11 */ /* 0x040fe4000f8e18ff */
[----:B------:R-:W-:Y:S02]  /*3d60*/  SHF.L.U32 R9, R13, 0x1f, RZ ;  /* 0x0000001f0d097819 */ /* 0x000fe400000006ff */
[----:B------:R-:W-:Y:S02]  /*3d70*/  LEA R10, R14, UR21, 0x4 ;  /* 0x000000150e0a7c11 */ /* 0x000fe4000f8e20ff */
[----:B--2---:R-:W2:Y:S02]  /*3d80*/  SYNCS.PHASECHK.TRANS64.TRYWAIT P0, [R12+URZ+0x90], R9 ;  /* 0x000090090c0075a7 */ /* 0x004ea400080011ff */
[----:B--2---:R-:W-:Y:S05]  /*3d90*/  @!P0 BRA `(.L_x_73) ;  /* 0x0000007c00948947 */ /* 0x004fea0003800000 */
.L_x_153:
[----:B--2---:R-:W2:Y:S01]  /*3da0*/  LDS.128 R8, [R10+0x100] ;  /* 0x000100000a087984 */ /* 0x004ea20000000c00 */
[----:B------:R-:W-:Y:S01]  /*3db0*/  UISETP.GE.AND UP0, UPT, UR42, 0x1, UPT ;  /* 0x000000012a00788c */ /* 0x000fe2000bf06270 */
[----:B------:R-:W-:Y:S01]  /*3dc0*/  @!PT LDS RZ, [RZ] ;  /* 0x00000000fffff984 */ /* 0x000fe20000000800 */
[----:B------:R-:W-:Y:S01]  /*3dd0*/  @!PT LDS RZ, [RZ] ;  /* 0x00000000fffff984 */ /* 0x000fe20000000800 */
[----:B------:R-:W-:Y:S01]  /*3de0*/  @!PT LDS RZ, [RZ] ;  /* 0x00000000fffff984 */ /* 0x000fe20000000800 */
[----:B------:R-:W-:Y:S01]  /*3df0*/  @!PT LDS RZ, [RZ] ;  /* 0x00000000fffff984 */ /* 0x000fe20000000800 */
[----:B------:R3:W-:Y:S06]  /*3e00*/  MEMBAR.ALL.CTA ;  /* 0x0000000000007992 */ /* 0x0007ec0000008000 */
[----:B---3--:R-:W3:Y:S01]  /*3e10*/  FENCE.VIEW.ASYNC.S ;  /* 0x00000000000073c6 */ /* 0x008ee20000000000 */
[----:B--2---:R-:W-:Y:S11]  /*3e20*/  LOP3.LUT P0, RZ, R10, 0x1, RZ, 0xc0, !PT ;  /* 0x000000010aff7812 */ /* 0x004ff6000780c0ff */
[----:B------:R-:W-:Y:S02]  /*3e30*/  @!UPT UIADD3 URZ, UPT, UPT, URZ, URZ, URZ ;  /* 0x000000fffffff290 */ /* 0x000fe4000fffe0ff */
[----:B---3--:R-:W-:Y:S01]  /*3e40*/  VOTEU.ANY UP1, P0 ;  /* 0x0000000000ff7886 */ /* 0x008fe20000020100 */
[----:B------:R-:W-:Y:S11]  /*3e50*/  PLOP3.LUT P0, PT, PT, PT, UP1, 0x80, 0x8 ;  /* 0x000000000008781c */ /* 0x000ff60003f0f018 */
[----:B------:R-:W-:Y:S02]  /*3e60*/  @!UPT UIADD3 URZ, UPT, UPT, URZ, URZ, URZ ;  /* 0x000000fffffff290 */ /* 0x000fe4000fffe0ff */
[----:B------:R-:W-:Y:S02]  /*3e70*/  @P0 SHF.R.U32.HI R0, RZ, 0x10, R9 ;  /* 0x00000010ff000819 */ /* 0x000fe40000011609 */
[----:B------:R-:W-:Y:S02]  /*3e80*/  @P0 MOV R6, R8 ;  /* 0x0000000800060202 */ /* 0x000fe40000000f00 */
[----:B------:R-:W-:Y:S01]  /*3e90*/  @P0 R2UR UR4, R0 ;  /* 0x00000000000402ca */ /* 0x000fe200000e0000 */
[----:B------:R-:W-:Y:S01]  /*3ea0*/  VIADD R0, R12, 0xa0 ;  /* 0x000000a00c007836 */ /* 0x000fe20000000000 */
[----:B------:R-:W-:Y:S02]  /*3eb0*/  @P0 LOP3.LUT R8, R9, 0xffff, RZ, 0xc0, !PT ;  /* 0x0000ffff09080812 */ /* 0x000fe400078ec0ff */
[----:B------:R-:W-:Y:S02]  /*3ec0*/  @P0 R2UR UR6, R6 ;  /* 0x00000000060602ca */ /* 0x000fe400000e0000 */
[----:B------:R-:W-:Y:S02]  /*3ed0*/  PRMT R0, RZ, 0x654, R0 ;  /* 0x00000654ff007816 */ /* 0x000fe40000000000 */
[----:B------:R-:W-:Y:S02]  /*3ee0*/  @P0 R2UR UR5, R8 ;  /* 0x00000000080502ca */ /* 0x000fe400000e0000 */
[----:B------:R2:W-:Y:S03]  /*3ef0*/  SYNCS.ARRIVE.TRANS64.RED.A1T0 RZ, [R0+URZ], RZ ;  /* 0x000000ff00ff79a7 */ /* 0x0005e600081004ff */
[----:B------:R-:W-:Y:S04]  /*3f00*/  @UP1 UMOV UR29, UR4 ;  /* 0x00000004001d1c82 */ /* 0x000fe80008000000 */
[----:B------:R-:W-:Y:S04]  /*3f10*/  @UP1 UMOV UR14, UR6 ;  /* 0x00000006000e1c82 */ /* 0x000fe80008000000 */
[----:B------:R-:W-:Y:S01]  /*3f20*/  @UP1 UMOV UR13, UR5 ;  /* 0x00000005000d1c82 */ /* 0x000fe20008000000 */
[----:B------:R-:W-:Y:S05]  /*3f30*/  BRA.U !UP0, `(.L_x_74) ;  /* 0x0000000108a47547 */ /* 0x000fea000b800000 */
[----:B------:R-:W-:Y:S02]  /*3f40*/  UIMAD.WIDE.U32 UR18, UR13, UR51, URZ ;  /* 0x000000330d1272a5 */ /* 0x000fe4000f8e00ff */
[----:B------:R-:W-:Y:S02]  /*3f50*/  UIMAD.WIDE.U32 UR26, UR14, UR48, URZ ;  /* 0x000000300e1a72a5 */ /* 0x000fe4000f8e00ff */
[----:B------:R-:W-:Y:S02]  /*3f60*/  USEL UR4, UR30, UR38, !UP5 ;  /* 0x000000261e047287 */ /* 0x000fe4000e800000 */
[----:B------:R-:W-:Y:S02]  /*3f70*/  USEL UR7, UR31, UR39, !UP6 ;  /* 0x000000271f077287 */ /* 0x000fe4000f000000 */
[----:B-1----:R-:W-:Y:S02]  /*3f80*/  UIMAD.WIDE.U32 UR8, UR4, UR22, URZ ;  /* 0x00000016040872a5 */ /* 0x002fe4000f8e00ff */
[----:B------:R-:W-:Y:S01]  /*3f90*/  UIMAD.WIDE.U32 UR10, UR7, UR22, URZ ;  /* 0x00000016070a72a5 */ /* 0x000fe2000f8e00ff */
[----:B------:R-:W-:Y:S02]  /*3fa0*/  UMOV UR5, UR19 ;  /* 0x0000001300057c82 */ /* 0x000fe40008000000 */
[----:B------:R-:W-:Y:S03]  /*3fb0*/  USHF.R.U32.HI UR6, URZ, UR40, UR5 ;  /* 0x00000028ff067299 */ /* 0x000fe60008011605 */
[----:B------:R-:W-:Y:S01]  /*3fc0*/  UMOV UR5, UR27 ;  /* 0x0000001b00057c82 */ /* 0x000fe20008000000 */
[----:B------:R-:W-:Y:S02]  /*3fd0*/  USEL UR6, UR13, UR6, !UP5 ;  /* 0x000000060d067287 */ /* 0x000fe4000e800000 */
[----:B------:R-:W-:Y:S03]  /*3fe0*/  USHF.R.U32.HI UR12, URZ, UR49, UR5 ;  /* 0x00000031ff0c7299 */ /* 0x000fe60008011605 */
[----:B------:R-:W-:Y:S02]  /*3ff0*/  UMOV UR5, UR9 ;  /* 0x0000000900057c82 */ /* 0x000fe40008000000 */
[----:B------:R-:W-:Y:S03]  /*4000*/  @UP4 USHF.R.U32.HI UR4, URZ, UR23, UR5 ;  /* 0x00000017ff044299 */ /* 0x000fe60008011605 */
[----:B------:R-:W-:Y:S01]  /*4010*/  UMOV UR5, UR11 ;  /* 0x0000000b00057c82 */ /* 0x000fe20008000000 */
[----:B------:R-:W-:Y:S02]  /*4020*/  UIMAD UR4, UR42, UR4, URZ ;  /* 0x000000042a0472a4 */ /* 0x000fe4000f8e02ff */
[----:B------:R-:W-:Y:S02]  /*4030*/  @UP4 USHF.R.U32.HI UR7, URZ, UR23, UR5 ;  /* 0x00000017ff074299 */ /* 0x000fe40008011605 */
[----:B------:R-:W-:Y:S02]  /*4040*/  UIMAD.WIDE.U32 UR10, UR6, UR22, URZ ;  /* 0x00000016060a72a5 */ /* 0x000fe4000f8e00ff */
[----:B------:R-:W-:Y:S02]  /*4050*/  USEL UR5, UR14, UR12, !UP6 ;  /* 0x0000000c0e057287 */ /* 0x000fe4000f000000 */
[----:B------:R-:W-:Y:S02]  /*4060*/  UIMAD UR8, UR42, UR7, URZ ;  /* 0x000000072a0872a4 */ /* 0x000fe4000f8e02ff */
[----:B------:R-:W-:Y:S03]  /*4070*/  UISETP.GE.AND UP0, UPT, UR6, UR4, UPT ;  /* 0x000000040600728c */ /* 0x000fe6000bf06270 */
[----:B------:R-:W-:Y:S01]  /*4080*/  UMOV UR4, UR11 ;  /* 0x0000000b00047c82 */ /* 0x000fe20008000000 */
[----:B------:R-:W-:Y:S02]  /*4090*/  UISETP.GE.OR UP0, UPT, UR5, UR8, UP0 ;  /* 0x000000080500728c */ /* 0x000fe40008706670 */
[----:B------:R-:W-:Y:S02]  /*40a0*/  USHF.R.U32.HI UR4, URZ, UR23, UR4 ;  /* 0x00000017ff047299 */ /* 0x000fe40008011604 */
[----:B------:R-:W-:Y:S02]  /*40b0*/  UIMAD.WIDE.U32 UR8, UR5, UR22, URZ ;  /* 0x00000016050872a5 */ /* 0x000fe4000f8e00ff */
[----:B------:R-:W-:Y:S04]  /*40c0*/  USEL UR10, UR6, UR4, !UP4 ;  /* 0x00000004060a7287 */ /* 0x000fe8000e000000 */
[----:B------:R-:W-:Y:S01]  /*40d0*/  UIADD3 UR11, UPT, UPT, -UR10, URZ, URZ ;  /* 0x000000ff0a0b7290 */ /* 0x000fe2000fffe1ff */
[----:B------:R-:W-:Y:S02]  /*40e0*/  @!UP0 UMOV UR4, UR9 ;  /* 0x0000000900048c82 */ /* 0x000fe40008000000 */
[----:B------:R-:W-:Y:S02]  /*40f0*/  @!UP0 USHF.R.U32.HI UR4, URZ, UR23, UR4 ;  /* 0x00000017ff048299 */ /* 0x000fe40008011604 */
[----:B------:R-:W-:Y:S02]  /*4100*/  UIMAD UR8, UR42, UR11, UR6 ;  /* 0x0000000b2a0872a4 */ /* 0x000fe4000f8e0206 */
[----:B------:R-:W-:Y:S04]  /*4110*/  @!UP0 USEL UR4, UR5, UR4, !UP4 ;  /* 0x0000000405048287 */ /* 0x000fe8000e000000 */
[----:B------:R-:W-:Y:S02]  /*4120*/  @!UP0 UIMAD UR8, UR7, UR8, UR4 ;  /* 0x00000008070882a4 */ /* 0x000fe4000f8e0204 */
[----:B------:R-:W-:Y:S02]  /*4130*/  @!UP0 UIADD3 UR9, UPT, UPT, UR10, -UR4, URZ ;  /* 0x800000040a098290 */ /* 0x000fe4000fffe0ff */
[----:B------:R-:W-:Y:S02]  /*4140*/  UIADD3 UR4, UPT, UPT, -UR5, URZ, URZ ;  /* 0x000000ff05047290 */ /* 0x000fe4000fffe1ff */
[----:B------:R-:W-:Y:S02]  /*4150*/  UIADD3 UR7, UPT, UPT, -UR6, URZ, URZ ;  /* 0x000000ff06077290 */ /* 0x000fe4000fffe1ff */
[----:B------:R-:W-:Y:S02]  /*4160*/  @!UP0 UIMAD UR6, UR9, UR42, UR5 ;  /* 0x0000002a090682a4 */ /* 0x000fe4000f8e0205 */
[----:B------:R-:W-:Y:S02]  /*4170*/  UIMAD UR14, UR15, UR4, UR14 ;  /* 0x000000040f0e72a4 */ /* 0x000fe4000f8e020e */
[----:B------:R-:W-:Y:S01]  /*4180*/  UIMAD UR13, UR50, UR7, UR13 ;  /* 0x00000007320d72a4 */ /* 0x000fe2000f8e020d */
[----:B------:R-:W-:Y:S02]  /*4190*/  @!UP0 UMOV UR5, UR8 ;  /* 0x0000000800058c82 */ /* 0x000fe40008000000 */
[----:B------:R-:W-:Y:S02]  /*41a0*/  UIMAD UR14, UR5, UR15, UR14 ;  /* 0x0000000f050e72a4 */ /* 0x000fe4000f8e020e */
[----:B------:R-:W-:Y:S11]  /*41b0*/  UIMAD UR13, UR6, UR50, UR13 ;  /* 0x00000032060d72a4 */ /* 0x000ff6000f8e020d */
[----:B------:R-:W-:Y:S01]  /*41c0*/  @!UPT UIADD3 URZ, UPT, UPT, URZ, URZ, URZ ;  /* 0x000000fffffff290 */ /* 0x000fe2000fffe0ff */
.L_x_74:
[----:B------:R-:W3:Y:S01]  /*41d0*/  @!UP2 LDCU.128 UR8, c[0x0][0xb10] ;  /* 0x00016200ff08a7ac */ /* 0x000ee20008000c00 */
[C---:B----4-:R-:W-:Y:S02]  /*41e0*/  ISETP.NE.U32.AND P1, PT, R4.reuse, RZ, PT ;  /* 0x000000ff0400720c */ /* 0x050fe40003f25070 */
[----:B------:R-:W-:Y:S02]  /*41f0*/  ISETP.NE.U32.AND P0, PT, R4, RZ, PT ;  /* 0x000000ff0400720c */ /* 0x000fe40003f05070 */
[C---:B------:R-:W-:Y:S02]  /*4200*/  ISETP.NE.AND.EX P1, PT, R5.reuse, RZ, PT, P1 ;  /* 0x000000ff0500720c */ /* 0x040fe40003f25310 */
[----:B------:R-:W-:Y:S01]  /*4210*/  ISETP.NE.AND.EX P0, PT, R5, RZ, PT, P0 ;  /* 0x000000ff0500720c */ /* 0x000fe20003f05300 */
[----:B------:R-:W4:Y:S01]  /*4220*/  @!UP2 LDCU UR5, c[0x0][0xb0c] ;  /* 0x00016180ff05a7ac */ /* 0x000f220008000800 */
[----:B------:R-:W-:Y:S01]  /*4230*/  SHF.L.U32 R9, R15, 0x1f, RZ ;  /* 0x0000001f0f097819 */ /* 0x000fe200000006ff */
[----:B------:R-:W-:Y:S02]  /*4240*/  USHF.L.U32 UR35, UR16, 0x7, URZ ;  /* 0x0000000710237899 */ /* 0x000fe400080006ff */
[----:B------:R-:W-:Y:S02]  /*4250*/  USHF.L.U32 UR34, UR20, 0x8, URZ ;  /* 0x0000000814227899 */ /* 0x000fe400080006ff */
[----:B---3--:R-:W-:Y:S07]  /*4260*/  UIMAD.WIDE.U32 UR6, UR14, UR8, URZ ;  /* 0x000000080e0672a5 */ /* 0x008fee000f8e00ff */
[----:B------:R-:W-:Y:S01]  /*4270*/  @!UP2 UMOV UR4, UR7 ;  /* 0x000000070004ac82 */ /* 0x000fe20008000000 */
[----:B----4-:R-:W-:Y:S02]  /*4280*/  @!UP2 UISETP.NE.AND UP0, UPT, UR5, 0x1, UPT ;  /* 0x000000010500a88c */ /* 0x010fe4000bf05270 */
[----:B------:R-:W-:Y:S02]  /*4290*/  @!UP2 USHF.R.U32.HI UR4, URZ, UR9, UR4 ;  /* 0x00000009ff04a299 */ /* 0x000fe40008011604 */
[----:B------:R-:W-:Y:S02]  /*42a0*/  UIMAD.WIDE.U32 UR6, UR13, UR11, URZ ;  /* 0x0000000b0d0672a5 */ /* 0x000fe4000f8e00ff */
[----:B------:R-:W-:Y:S02]  /*42b0*/  @!UP2 USEL UR8, UR14, UR4, !UP0 ;  /* 0x000000040e08a287 */ /* 0x000fe4000c000000 */
[----:B------:R-:W-:Y:S03]  /*42c0*/  @!UP2 UISETP.NE.AND UP0, UPT, UR10, 0x1, UPT ;  /* 0x000000010a00a88c */ /* 0x000fe6000bf05270 */
[----:B------:R-:W-:Y:S02]  /*42d0*/  @!UP2 UMOV UR6, UR7 ;  /* 0x000000070006ac82 */ /* 0x000fe40008000000 */
[----:B------:R-:W3:Y:S02]  /*42e0*/  @!UP2 LDCU UR4, c[0x0][0xb20] ;  /* 0x00016400ff04a7ac */ /* 0x000ee40008000800 */
[----:B---3--:R-:W-:Y:S04]  /*42f0*/  @!UP2 USHF.R.U32.HI UR6, URZ, UR4, UR6 ;  /* 0x00000004ff06a299 */ /* 0x008fe80008011606 */
[----:B------:R-:W-:Y:S04]  /*4300*/  @!UP2 USEL UR6, UR13, UR6, !UP0 ;  /* 0x000000060d06a287 */ /* 0x000fe8000c000000 */
[----:B------:R-:W-:Y:S02]  /*4310*/  @!UP2 UIADD3 UR4, UPT, UPT, -UR8, UR6, URZ ;  /* 0x000000060804a290 */ /* 0x000fe4000fffe1ff */
[----:B------:R-:W-:Y:S02]  /*4320*/  @!UP2 UIADD3 UR6, UPT, UPT, UR8, -UR6, URZ ;  /* 0x800000060806a290 */ /* 0x000fe4000fffe0ff */
[----:B------:R-:W-:Y:S02]  /*4330*/  @!UP2 UIMAD UR14, UR4, UR5, UR14 ;  /* 0x00000005040ea2a4 */ /* 0x000fe4000f8e020e */
[----:B------:R-:W-:Y:S01]  /*4340*/  @!UP2 UIMAD UR13, UR6, UR10, UR13 ;  /* 0x0000000a060da2a4 */ /* 0x000fe2000f8e020d */
[----:B------:R-:W-:Y:S11]  /*4350*/  BRA.U UP3, `(.L_x_75) ;  /* 0x0000000103107547 */ /* 0x000ff6000b800000 */
[----:B--2---:R-:W-:Y:S04]  /*4360*/  MOV R0, UR43 ;  /* 0x0000002b00007c02 */ /* 0x004fe80008000f00 */
[----:B------:R-:W-:Y:S04]  /*4370*/  SHF.L.U32 R11, R0, 0x1f, RZ ;  /* 0x0000001f000b7819 */ /* 0x000fe800000006ff */
[----:B------:R-:W2:Y:S02]  /*4380*/  SYNCS.PHASECHK.TRANS64.TRYWAIT P2, [UR21+0x88], R11 ;  /* 0x0000880bff0075a7 */ /* 0x000ea40008041115 */
[----:B--2---:R-:W-:Y:S05]  /*4390*/  @!P2 BRA `(.L_x_76) ;  /* 0x000000780028a947 */ /* 0x004fea0003800000 */
.L_x_75:
[----:B------:R-:W-:Y:S05]  /*43a0*/  @!P1 BRA `(.L_x_77) ;  /* 0x0000000000309947 */ /* 0x000fea0003800000 */
[----:B------:R-:W-:Y:S01]  /*43b0*/  ISETP.NE.U32.AND P1, PT, R2, RZ, PT ;  /* 0x000000ff0200720c */ /* 0x000fe20003f25070 */
[----:B------:R-:W3:Y:S01]  /*43c0*/  LDCU.64 UR4, c[0x0][0x358] ;  /* 0x00006b00ff0477ac */ /* 0x000ee20008000a00 */
[----:B------:R-:W-:Y:S02]  /*43d0*/  IMAD.MOV.U32 R140, RZ, RZ, 0x1 ;  /* 0x00000001ff8c7424 */ /* 0x000fe400078e00ff */
[----:B------:R-:W-:Y:S11]  /*43e0*/  ISETP.NE.AND.EX P1, PT, R3, RZ, PT, P1 ;  /* 0x000000ff0300720c */ /* 0x000ff60003f25310 */
[----:B------:R-:W-:Y:S02]  /*43f0*/  @!UPT UIADD3 URZ, UPT, UPT, URZ, URZ, URZ ;  /* 0x000000fffffff290 */ /* 0x000fe4000fffe0ff */
[----:B--2---:R-:W2:Y:S01]  /*4400*/  @P1 LDC.64 R10, c[0x0][0x888] ;  /* 0x00022200ff0a1b82 */ /* 0x004ea20000000a00 */
[----:B------:R-:W-:Y:S04]  /*4410*/  @P1 IMAD R0, R4, UR36, RZ ;  /* 0x0000002404001c24 */ /* 0x000fe8000f8e02ff */
[----:B--2---:R-:W-:Y:S04]  /*4420*/  @P1 IMAD.WIDE R10, R0, 0x4, R10 ;  /* 0x00000004000a1825 */ /* 0x004fe800078e020a */
[----:B------:R-:W-:Y:S01]  /*4430*/  HFMA2 R0, -RZ, RZ, 0, 5.9604644775390625e-08 ;  /* 0x00000001ff007431 */ /* 0x000fe200000001ff */
[----:B---3-5:R3:W5:Y:S04]  /*4440*/  @P1 LDG.E R72, desc[UR4][R10.64] ;  /* 0x000000040a481981 */ /* 0x028768000c1e1900 */
[----:B------:R-:W-:Y:S01]  /*4450*/  @!P1 PRMT R140, R0, 0x7610, R140 ;  /* 0x00007610008c9816 */ /* 0x000fe2000000008c */
[----:B---3--:R-:W4:Y:S06]  /*4460*/  @!P1 LDC R72, c[0x0][0x880] ;  /* 0x00022000ff489b82 */ /* 0x008f2c0000000800 */
.L_x_77:
[----:B----45:R-:W-:Y:S01]  /*4470*/  @!P0 ISETP.EQ.AND P1, PT, R72, RZ, PT ;  /* 0x000000ff4800820c */ /* 0x030fe20003f22270 */
[----:B------:R-:W-:Y:S01]  /*4480*/  @!UPT UIADD3 URZ, UPT, UPT, URZ, URZ, URZ ;  /* 0x000000fffffff290 */ /* 0x000fe2000fffe0ff */
[----:B------:R-:W-:Y:S11]  /*4490*/  @!P0 BRA `(.L_x_78) ;  /* 0x0000000000188947 */ /* 0x000ff60003800000 */
[----:B------:R-:W-:Y:S02]  /*44a0*/  LOP3.LUT P0, RZ, R140, 0xff, RZ, 0xc0, !PT ;  /* 0x000000ff8cff7812 */ /* 0x000fe4000780c0ff */
[----:B------:R-:W-:Y:S04]  /*44b0*/  ISETP.NE.U32.AND P1, PT, R2, RZ, PT ;  /* 0x000000ff0200720c */ /* 0x000fe80003f25070 */
[----:B------:R-:W-:Y:S04]  /*44c0*/  ISETP.NE.AND.EX P1, PT, R3, RZ, PT, P1 ;  /* 0x000000ff0300720c */ /* 0x000fe80003f25310 */
[----:B------:R-:W-:Y:S03]  /*44d0*/  PLOP3.LUT P1, PT, P1, PT, PT, 0x8, 0x80 ;  /* 0x000000000080781c */ /* 0x000fe60000f2e170 */
[----:B------:R-:W-:Y:S11]  /*44e0*/  @P0 ISETP.EQ.AND P1, PT, R72, RZ, PT ;  /* 0x000000ff4800020c */ /* 0x000ff60003f22270 */
[----:B------:R-:W-:Y:S02]  /*44f0*/  @!UPT UIADD3 URZ, UPT, UPT, URZ, URZ, URZ ;  /* 0x000000fffffff290 */ /* 0x000fe4000fffe0ff */
.L_x_78:
[----:B------:R-:W3:Y:S01]  /*4500*/  SYNCS.PHASECHK.TRANS64.TRYWAIT P2, [UR21+0x60], R9 ;  /* 0x00006009ff0075a7 */ /* 0x000ee20008041115 */
[----:B------:R-:W-:Y:S04]  /*4510*/  ELECT P0, URZ, PT ;  /* 0x0000000000ff782f */ /* 0x000fe80003800000 */
[----:B------:R-:W-:Y:S11]  /*4520*/  PLOP3.LUT P1, PT, P1, P0, PT, 0xf2, 0x2f ;  /* 0x00000000002f781c */ /* 0x000ff60000f21e72 */
[----:B------:R-:W-:Y:S02]  /*4530*/  @!UPT UIADD3 URZ, UPT, UPT, URZ, URZ, URZ ;  /* 0x000000fffffff290 */ /* 0x000fe4000fffe0ff */
[----:B------:R-:W-:Y:S05]  /*4540*/  @!P1 IADD3 R8, P0, PT, R16, 0x580, RZ ;  /* 0x0000058010089810 */ /* 0x000fea0007f1e0ff */
[----:B------:R-:W-:Y:S01]  /*4550*/  @!P1 IMAD.X R6, RZ, RZ, R17, P0 ;  /* 0x000000ffff069224 */ /* 0x000fe200000e0611 */
[----:B---3--:R-:W-:Y:S07]  /*4560*/  @!P2 BRA `(.L_x_79) ;  /* 0x0000007400cca947 */ /* 0x008fee0003800000 */
.L_x_156:
[----:B------:R-:W-:Y:S01]  /*4570*/  @!P1 R2UR UR5, R8 ;  /* 0x00000000080592ca */ /* 0x000fe200000e0000 */
[----:B------:R-:W-:Y:S01]  /*4580*/  VOTEU.ALL UP0, P1 ;  /* 0x0000000000ff7886 */ /* 0x000fe20000800000 */
[----:B------:R-:W-:Y:S01]  /*4590*/  @!P1 R2UR UR4, R6 ;  /* 0x00000000060492ca */ /* 0x000fe200000e0000 */
[----:B--2---:R-:W-:Y:S01]  /*45a0*/  @!P1 IMAD.MOV.U32 R0, RZ, RZ, 0x2000 ;  /* 0x00002000ff009424 */ /* 0x004fe200078e00ff */
[----:B------:R-:W-:Y:S01]  /*45b0*/  UMOV UR8, 0x0 ;  /* 0x0000000000087882 */ /* 0x000fe20000000000 */
[----:B------:R-:W-:Y:S01]  /*45c0*/  UMOV UR9, 0x10000000 ;  /* 0x1000000000097882 */ /* 0x000fe20000000000 */
[----:B------:R-:W-:Y:S01]  /*45d0*/  @!UP0 UIADD3 UR32, UPT, UPT, UR21, 0x200, URZ ;  /* 0x0000020015208890 */ /* 0x000fe2000fffe0ff */
[----:B------:R-:W-:Y:S01]  /*45e0*/  @!P1 IADD3 R8, P0, PT, R16, 0x580, RZ ;  /* 0x0000058010089810 */ /* 0x000fe20007f1e0ff */
[----:B------:R-:W-:Y:S01]  /*45f0*/  VOTEU.ALL UP0, P1 ;  /* 0x0000000000ff7886 */ /* 0x000fe20000800000 */
[----:B------:R-:W-:Y:S03]  /*4600*/  UPRMT UR6, UR45, 0x654, UR33 ;  /* 0x000006542d067896 */ /* 0x000fe60008000021 */
[----:B------:R-:W-:Y:S02]  /*4610*/  @!P1 IMAD.X R6, RZ, RZ, R17, P0 ;  /* 0x000000ffff069224 */ /* 0x000fe400000e0611 */
[----:B------:R-:W-:Y:S02]  /*4620*/  IMAD.U32 R10, RZ, RZ, UR5 ;  /* 0x00000005ff0a7e24 */ /* 0x000fe4000f8e00ff */
[----:B------:R-:W-:Y:S03]  /*4630*/  IMAD.U32 R11, RZ, RZ, UR4 ;  /* 0x00000004ff0b7e24 */ /* 0x000fe6000f8e00ff */
[----:B------:R-:W-:Y:S02]  /*4640*/  @!P1 R2UR UR4, R10 ;  /* 0x000000000a0492ca */ /* 0x000fe400000e0000 */
[----:B------:R-:W-:Y:S11]  /*4650*/  @!P1 R2UR UR5, R11 ;  /* 0x000000000b0592ca */ /* 0x000ff600000e0000 */
[----:B------:R-:W-:Y:S02]  /*4660*/  @!UPT UIADD3 URZ, UPT, UPT, URZ, URZ, URZ ;  /* 0x000000fffffff290 */ /* 0x000fe4000fffe0ff */
[----:B------:R2:W-:Y:S01]  /*4670*/  @!UP0 UTMALDG.3D [UR32], [UR4], desc[UR8] ;  /* 0x00000820040085b4 */ /* 0x0005e20008011000 */
[----:B------:R2:W-:Y:S01]  /*4680*/  @!P1 SYNCS.ARRIVE.TRANS64.RED.A0TR RZ, [UR21+0x40], R0 ;  /* 0x00004000ffff99a7 */ /* 0x0005e20008300415 */
[----:B------:R-:W-:Y:S01]  /*4690*/  SYNCS.ARRIVE.TRANS64.RED.A1T0 RZ, [UR6], RZ ;  /* 0x000000ffffff79a7 */ /* 0x000fe20008100406 */
[----:B------:R-:W3:Y:S02]  /*46a0*/  SYNCS.PHASECHK.TRANS64.TRYWAIT P2, [UR21+0x68], R9 ;  /* 0x00006809ff0075a7 */ /* 0x000ee40008041115 */
[----:B--23--:R-:W-:Y:S05]  /*46b0*/  @!P2 BRA `(.L_x_80) ;  /* 0x000000740090a947 */ /* 0x00cfea0003800000 */
.L_x_158:
        /* <DEDUP_REMOVED lines=8> */
[----:B------:R-:W-:Y:S01]  /*4740*/  @!UP0 UIADD3 UR24, UPT, UPT, UR21, 0x2200, URZ ;  /* 0x0000220015188890 */ /* 0x000fe2000fffe0ff */
[----:B------:R-:W-:Y:S01]  /*4750*/  VOTEU.ALL UP0, P1 ;  /* 0x0000000000ff7886 */ /* 0x000fe20000800000 */
[----:B------:R-:W-:Y:S01]  /*4760*/  UMOV UR27, UR35 ;  /* 0x00000023001b7c82 */ /* 0x000fe20008000000 */
[----:B------:R-:W-:Y:S02]  /*4770*/  UMOV UR28, UR36 ;  /* 0x00000024001c7c82 */ /* 0x000fe40008000000 */
[----:B------:R-:W-:Y:S01]  /*4780*/  IMAD.U32 R10, RZ, RZ, UR5 ;  /* 0x00000005ff0a7e24 */ /* 0x000fe2000f8e00ff */
[----:B------:R-:W-:Y:S01]  /*4790*/  UPRMT UR6, UR45, 0x654, UR25 ;  /* 0x000006542d067896 */ /* 0x000fe20008000019 */
[----:B------:R-:W-:Y:S02]  /*47a0*/  IMAD.U32 R11, RZ, RZ, UR4 ;  /* 0x00000004ff0b7e24 */ /* 0x000fe4000f8e00ff */
[----:B------:R-:W-:Y:S01]  /*47b0*/  @!P1 IMAD.X R6, RZ, RZ, R17, P0 ;  /* 0x000000ffff069224 */ /* 0x000fe200000e0611 */
        /* <DEDUP_REMOVED lines=8> */
.L_x_160:
[----:B------:R-:W-:Y:S01]  /*4840*/  @!P1 R2UR UR5, R8 ;  /* 0x00000000080592ca */ /* 0x000fe200000e0000 */
[----:B------:R-:W-:Y:S01]  /*4850*/  VOTEU.ALL UP0, P1 ;  /* 0x0000000000ff7886 */ /* 0x000fe20000800000 */
[----:B------:R-:W-:Y:S01]  /*4860*/  @!P1 R2UR UR4, R6 ;  /* 0x00000000060492ca */ /* 0x000fe200000e0000 */
[----:B--2---:R-:W-:Y:S01]  /*4870*/  @!P1 IMAD.MOV.U32 R0, RZ, RZ, 0x2000 ;  /* 0x00002000ff009424 */ /* 0x004fe200078e00ff */
[----:B------:R-:W-:Y:S01]  /*4880*/  UMOV UR8, 0x0 ;  /* 0x0000000000087882 */ /* 0x000fe20000000000 */
[----:B------:R-:W-:Y:S01]  /*4890*/  UMOV UR9, 0x10000000 ;  /* 0x1000000000097882 */ /* 0x000fe20000000000 */
[----:B------:R-:W-:Y:S01]  /*48a0*/  @!UP0 UIADD3 UR18, UPT, UPT, UR34, 0x80, URZ ;  /* 0x0000008022128890 */ /* 0x000fe2000fffe0ff */
[----:B------:R-:W-:Y:S01]  /*48b0*/  VIADD R14, R14, 0x1 ;  /* 0x000000010e0e7836 */ /* 0x000fe20000000000 */
[----:B------:R-:W-:Y:S01]  /*48c0*/  @!UP0 UIADD3 UR16, UPT, UPT, UR21, 0x4200, URZ ;  /* 0x0000420015108890 */ /* 0x000fe2000fffe0ff */
[----:B------:R-:W-:Y:S01]  /*48d0*/  VOTEU.ALL UP0, P1 ;  /* 0x0000000000ff7886 */ /* 0x000fe20000800000 */
[----:B------:R-:W-:Y:S01]  /*48e0*/  UMOV UR19, UR35 ;  /* 0x0000002300137c82 */ /* 0x000fe20008000000 */
[----:B------:R-:W-:Y:S02]  /*48f0*/  UMOV UR20, UR36 ;  /* 0x0000002400147c82 */ /* 0x000fe40008000000 */
[----:B------:R-:W-:Y:S01]  /*4900*/  IMAD.U32 R10, RZ, RZ, UR5 ;  /* 0x00000005ff0a7e24 */ /* 0x000fe2000f8e00ff */
[----:B------:R-:W-:Y:S01]  /*4910*/  UPRMT UR6, UR45, 0x654, UR17 ;  /* 0x000006542d067896 */ /* 0x000fe20008000011 */
        /* <DEDUP_REMOVED lines=9> */
.L_x_162:
[----:B------:R-:W-:Y:S01]  /*49b0*/  @!P1 IADD3 R6, P0, PT, R16, 0x580, RZ ;  /* 0x0000058010069810 */ /* 0x000fe20007f1e0ff */
[----:B------:R-:W-:Y:S01]  /*49c0*/  VOTEU.ALL UP0, P1 ;  /* 0x0000000000ff7886 */ /* 0x000fe20000800000 */
[----:B------:R-:W-:Y:S01]  /*49d0*/  UMOV UR6, 0x0 ;  /* 0x0000000000067882 */ /* 0x000fe20000000000 */
[----:B------:R-:W-:Y:S01]  /*49e0*/  UMOV UR7, 0x10000000 ;  /* 0x1000000000077882 */ /* 0x000fe20000000000 */
[----:B------:R-:W-:Y:S01]  /*49f0*/  @!P1 R2UR UR5, R6 ;  /* 0x00000000060592ca */ /* 0x000fe200000e0000 */
[----:B--2---:R-:W-:Y:S01]  /*4a00*/  @!P1 IMAD.X R0, RZ, RZ, R17, P0 ;  /* 0x000000ffff009224 */ /* 0x004fe200000e0611 */
[----:B------:R-:W-:Y:S01]  /*4a10*/  @!UP0 UIADD3 UR10, UPT, UPT, UR34, 0xc0, URZ ;  /* 0x000000c0220a8890 */ /* 0x000fe2000fffe0ff */
[----:B------:R-:W-:Y:S01]  /*4a20*/  R2UR UR18, R142 ;  /* 0x000000008e1272ca */ /* 0x000fe200000e0000 */
[----:B------:R-:W-:Y:S01]  /*4a30*/  @!UP0 UIADD3 UR8, UPT, UPT, UR21, 0x6200, URZ ;  /* 0x0000620015088890 */ /* 0x000fe2000fffe0ff */
[----:B------:R-:W-:Y:S01]  /*4a40*/  R2UR UR16, R143 ;  /* 0x000000008f1072ca */ /* 0x000fe200000e0000 */
[----:B------:R-:W-:Y:S01]  /*4a50*/  @!UP0 UIADD3 UR9, UPT, UPT, UR21, 0x58, URZ ;  /* 0x0000005815098890 */ /* 0x000fe2000fffe0ff */
[----:B------:R-:W-:Y:S01]  /*4a60*/  @!P1 R2UR UR4, R0 ;  /* 0x00000000000492ca */ /* 0x000fe200000e0000 */
[----:B------:R-:W-:Y:S01]  /*4a70*/  VOTEU.ALL UP0, P1 ;  /* 0x0000000000ff7886 */ /* 0x000fe20000800000 */
[----:B------:R-:W-:Y:S01]  /*4a80*/  UMOV UR11, UR35 ;  /* 0x00000023000b7c82 */ /* 0x000fe20008000000 */
[----:B------:R-:W-:Y:S01]  /*4a90*/  UMOV UR12, UR36 ;  /* 0x00000024000c7c82 */ /* 0x000fe20008000000 */
[C---:B------:R-:W-:Y:S01]  /*4aa0*/  ISETP.NE.AND P0, PT, R14.reuse, 0x2, PT ;  /* 0x000000020e00780c */ /* 0x040fe20003f05270 */
[----:B------:R-:W-:Y:S01]  /*4ab0*/  UPLOP3.LUT UP3, UPT, UPT, UPT, UPT, 0x80, 0x8 ;  /* 0x000000000008789c */ /* 0x000fe20003f6f070 */
[----:B------:R-:W-:Y:S01]  /*4ac0*/  IMAD.U32 R8, RZ, RZ, UR5 ;  /* 0x00000005ff087e24 */ /* 0x000fe2000f8e00ff */
[----:B------:R-:W-:Y:S01]  /*4ad0*/  LOP3.LUT R15, R15, 0x1, RZ, 0x3c, !PT ;  /* 0x000000010f0f7812 */ /* 0x000fe200078e3cff */
[----:B------:R-:W-:Y:S01]  /*4ae0*/  UMOV UR36, UR29 ;  /* 0x0000001d00247c82 */ /* 0x000fe20008000000 */
[----:B------:R-:W-:Y:S01]  /*4af0*/  SEL R0, RZ, 0x1, P0 ;  /* 0x00000001ff007807 */ /* 0x000fe20000000000 */
[----:B------:R-:W-:Y:S01]  /*4b00*/  UIADD3 UR20, UPT, UPT, UR13, UR18, URZ ;  /* 0x000000120d147290 */ /* 0x000fe2000fffe0ff */
[----:B------:R-:W-:Y:S01]  /*4b10*/  SEL R14, R14, RZ, P0 ;  /* 0x000000ff0e0e7207 */ /* 0x000fe20000000000 */
[----:B------:R-:W-:Y:S01]  /*4b20*/  UIADD3 UR16, UPT, UPT, UR14, UR16, URZ ;  /* 0x000000100e107290 */ /* 0x000fe2000fffe0ff */
[----:B------:R-:W-:Y:S01]  /*4b30*/  IMAD.U32 R9, RZ, RZ, UR4 ;  /* 0x00000004ff097e24 */ /* 0x000fe2000f8e00ff */
[----:B------:R-:W-:Y:S02]  /*4b40*/  @!P1 R2UR UR4, R8 ;  /* 0x00000000080492ca */ /* 0x000fe400000e0000 */
[----:B------:R-:W-:Y:S02]  /*4b50*/  LOP3.LUT R13, R13, R0, RZ, 0x3c, !PT ;  /* 0x000000000d0d7212 */ /* 0x000fe400078e3cff */
[----:B------:R-:W-:Y:S11]  /*4b60*/  @!P1 R2UR UR5, R9 ;  /* 0x00000000090592ca */ /* 0x000ff600000e0000 */
[----:B------:R-:W-:Y:S02]  /*4b70*/  @!UPT UIADD3 URZ, UPT, UPT, URZ, URZ, URZ ;  /* 0x000000fffffff290 */ /* 0x000fe4000fffe0ff */
[----:B------:R2:W-:Y:S01]  /*4b80*/  @!UP0 UTMALDG.3D [UR8], [UR4], desc[UR6] ;  /* 0x00000608040085b4 */ /* 0x0005e20008011000 */
[----:B------:R2:W-:Y:S01]  /*4b90*/  @!P1 SYNCS.ARRIVE.TRANS64.RED.A0TR RZ, [UR21+0x58], R7 ;  /* 0x00005807ffff99a7 */ /* 0x0005e20008300415 */
[----:B------:R-:W-:Y:S01]  /*4ba0*/  SYNCS.ARRIVE.TRANS64.RED.A1T0 RZ, [UR37], RZ ;  /* 0x000000ffffff79a7 */ /* 0x000fe20008100425 */
[----:B------:R-:W-:Y:S05]  /*4bb0*/  BRA.U UP1, `(.L_x_83) ;  /* 0xfffffff101647547 */ /* 0x000fea000b83ffff */
[----:B------:R-:W-:-:S04]  /*4bc0*/  SHF.L.U32 R3, R15, 0x1f, RZ ;  /* 0x0000001f0f037819 */ /* 0x000fc800000006ff */
[----:B------:R-:W3:Y:S02]  /*4bd0*/  SYNCS.PHASECHK.TRANS64.TRYWAIT P0, [UR21+0x60], R3 ;  /* 0x00006003ff0075a7 */ /* 0x000ee40008001115 */
[----:B---3--:R-:W-:Y:S05]  /*4be0*/  @!P0 BRA `(.L_x_84) ;  /* 0x00000070008c8947 */ /* 0x008fea0003800000 */
.L_x_164:
[----:B------:R-:W4:Y:S02]  /*4bf0*/  SYNCS.PHASECHK.TRANS64.TRYWAIT P0, [UR21+0x68], R3 ;  /* 0x00006803ff0075a7 */ /* 0x000f240008001115 */
[----:B----4-:R-:W-:Y:S05]  /*4c00*/  @!P0 BRA `(.L_x_85) ;  /* 0x00000070009c8947 */ /* 0x010fea0003800000 */
.L_x_166:
[----:B------:R-:W4:Y:S02]  /*4c10*/  SYNCS.PHASECHK.TRANS64.TRYWAIT P0, [UR21+0x70], R3 ;  /* 0x00007003ff0075a7 */ /* 0x000f240008001115 */
[----:B----4-:R-:W-:Y:S05]  /*4c20*/  @!P0 BRA `(.L_x_86) ;  /* 0x0000007000ac8947 */ /* 0x010fea0003800000 */
.L_x_168:
[----:B---3--:R-:W-:-:S07]  /*4c30*/  MOV R0, UR21 ;  /* 0x0000001500007c02 */ /* 0x008fce0008000f00 */
.L_x_87:
[----:B---3--:R-:W-:-:S04]  /*4c40*/  SHF.L.U32 R3, R15, 0x1f, RZ ;  /* 0x0000001f0f037819 */ /* 0x008fc800000006ff */
[----:B------:R3:W4:Y:S03]  /*4c50*/  SYNCS.PHASECHK.TRANS64.TRYWAIT P0, [R0+URZ+0x78], R3 ;  /* 0x00007803000075a7 */ /* 0x00072600080011ff */
[----:B----4-:R-:W-:Y:S05]  /*4c60*/  @!P0 NANOSLEEP.SYNCS 0x989680 ;  /* 0x009896800000895d */ /* 0x010fea0003900000 */
[----:B------:R-:W4:Y:S02]  /*4c70*/  @!P0 SYNCS.PHASECHK.TRANS64 P0, [R0+URZ+0x78], R3 ;  /* 0x00007803000085a7 */ /* 0x000f2400080010ff */
[----:B-12-4-:R-:W-:Y:S05]  /*4c80*/  @P0 EXIT ;  /* 0x000000000000094d */ /* 0x016fea0003800000 */
[----:B------:R-:W-:Y:S05]  /*4c90*/  BRA `(.L_x_87) ;  /* 0xfffffffc00e87947 */ /* 0x000fea000383ffff */
.L_x_72:
[----:B------:R-:W-:-:S06]  /*4ca0*/  UISETP.GE.AND UP0, UPT, UR17, 0x4, UPT ;  /* 0x000000041100788c */ /* 0x000fcc000bf06270 */
[----:B------:R-:W-:-:S13]  /*4cb0*/  PLOP3.LUT P0, PT, PT, PT, UP0, 0x80, 0x8 ;  /* 0x000000000008781c */ /* 0x000fda0003f0f008 */
[----:B------:R-:W-:Y:S05]  /*4cc0*/  @!P0 EXIT ;  /* 0x000000000000894d */ /* 0x000fea0003800000 */
[----:B------:R-:W-:Y:S01]  /*4cd0*/  BAR.SYNC.DEFER_BLOCKING 0x6, 0xa0 ;  /* 0x0182800000007b1d */ /* 0x000fe20000010000 */
[C---:B------:R-:W-:Y:S01]  /*4ce0*/  IMAD.SHL.U32 R2, R154.reuse, 0x40, RZ ;  /* 0x000000409a027824 */ /* 0x040fe200078e00ff */
[C---:B------:R-:W-:Y:S01]  /*4cf0*/  R2P PR, R154.reuse, 0x6 ;  /* 0x000000069a007804 */ /* 0x040fe20000000000 */
[----:B------:R-:W-:Y:S01]  /*4d00*/  IMAD.MOV.U32 R151, RZ, RZ, 0x20 ;  /* 0x00000020ff977424 */ /* 0x000fe200078e00ff */
[----:B------:R-:W-:Y:S01]  /*4d10*/  CS2R R148, SRZ ;  /* 0x0000000000947805 */ /* 0x000fe2000001ff00 */
[C---:B------:R-:W-:Y:S01]  /*4d20*/  IMAD.U32 R69, R154.reuse, 0x10000, RZ ;  /* 0x000100009a457824 */ /* 0x040fe200078e00ff */
[----:B------:R-:W-:Y:S02]  /*4d30*/  UMOV UR44, 0x400 ;  /* 0x00000400002c7882 */ /* 0x000fe40000000000 */
[----:B------:R-:W1:Y:S01]  /*4d40*/  LDC.64 R138, c[0x0][0x8b0] ;  /* 0x00022c00ff8a7b82 */ /* 0x000e620000000a00 */
[----:B------:R-:W-:Y:S01]  /*4d50*/  ULEA UR44, UR45, UR44, 0x18 ;  /* 0x0000002c2d2c7291 */ /* 0x000fe2000f8ec0ff */
[----:B------:R-:W-:Y:S01]  /*4d60*/  IMAD.SHL.U32 R135, R154, 0x8, RZ ;  /* 0x000000089a877824 */ /* 0x000fe200078e00ff */
[----:B------:R-:W-:Y:S01]  /*4d70*/  LOP3.LUT R6, R2, 0x180, RZ, 0xc0, !PT ;  /* 0x0000018002067812 */ /* 0x000fe200078ec0ff */
[----:B------:R-:W-:Y:S01]  /*4d80*/  IMAD.MOV.U32 R152, RZ, RZ, 0x10 ;  /* 0x00000010ff987424 */ /* 0x000fe200078e00ff */
[----:B------:R-:W-:Y:S01]  /*4d90*/  SEL R151, R151, 0xffffffe0, !P2 ;  /* 0xffffffe097977807 */ /* 0x000fe20005000000 */
[----:B------:R-:W-:Y:S01]  /*4da0*/  UIADD3 UR5, UPT, UPT, UR44, 0x200, URZ ;  /* 0x000002002c057890 */ /* 0x000fe2000fffe0ff */
[----:B------:R-:W-:Y:S01]  /*4db0*/  LOP3.LUT R69, R69, 0x600000, RZ, 0xc0, !PT ;  /* 0x0060000045457812 */ /* 0x000fe200078ec0ff */
[----:B------:R-:W2:Y:S01]  /*4dc0*/  LDC.64 R136, c[0x0][0x8a8] ;  /* 0x00022a00ff887b82 */ /* 0x000ea20000000a00 */
[----:B------:R-:W-:Y:S01]  /*4dd0*/  UIADD3 UR4, UPT, UPT, UR44, 0x8200, URZ ;  /* 0x000082002c047890 */ /* 0x000fe2000fffe0ff */
[----:B------:R-:W-:Y:S01]  /*4de0*/  LOP3.LUT R135, R6, 0x30, R135, 0xf8, !PT ;  /* 0x0000003006877812 */ /* 0x000fe200078ef887 */
[----:B------:R-:W-:Y:S01]  /*4df0*/  IMAD.MOV.U32 R68, RZ, RZ, RZ ;  /* 0x000000ffff447224 */ /* 0x000fe200078e00ff */
[----:B------:R-:W-:Y:S01]  /*4e00*/  SEL R152, R152, 0xfffffff0, !P1 ;  /* 0xfffffff098987807 */ /* 0x000fe20004800000 */
[----:B------:R-:W-:Y:S01]  /*4e10*/  IMAD.MOV.U32 R145, RZ, RZ, RZ ;  /* 0x000000ffff917224 */ /* 0x000fe200078e00ff */
[----:B------:R-:W-:Y:S01]  /*4e20*/  SHF.R.S32.HI R3, RZ, 0x4, R151 ;  /* 0x00000004ff037819 */ /* 0x000fe20000011497 */
[----:B------:R-:W-:Y:S01]  /*4e30*/  IMAD.U32 R155, RZ, RZ, UR5 ;  /* 0x00000005ff9b7e24 */ /* 0x000fe2000f8e00ff */
[----:B------:R-:W-:Y:S01]  /*4e40*/  LOP3.LUT R135, R135, 0x1e40, R2, 0xf8, !PT ;  /* 0x00001e4087877812 */ /* 0x000fe200078ef802 */
[----:B------:R-:W3:Y:S01]  /*4e50*/  LDS R0, [UR44+0x120] ;  /* 0x0001202cff007984 */ /* 0x000ee20008000800 */
[----:B------:R-:W-:-:S02]  /*4e60*/  LOP3.LUT R154, R154, 0x60, RZ, 0xc0, !PT ;  /* 0x000000609a9a7812 */ /* 0x000fc400078ec0ff */
[----:B------:R-:W-:Y:S02]  /*4e70*/  CS2R R146, SRZ ;  /* 0x0000000000927805 */ /* 0x000fe4000001ff00 */
[----:B------:R-:W-:Y:S01]  /*4e80*/  LEA.HI.SX32 R150, R152, R3, 0x1c ;  /* 0x0000000398967211 */ /* 0x000fe200078fe2ff */
[----:B------:R-:W-:Y:S01]  /*4e90*/  IMAD.U32 R153, RZ, RZ, UR4 ;  /* 0x00000004ff997e24 */ /* 0x000fe2000f8e00ff */
[----:B------:R-:W4:Y:S01]  /*4ea0*/  LDCU UR58, c[0x0][0x370] ;  /* 0x00006e00ff3a77ac */ /* 0x000f220008000800 */
[----:B------:R-:W1:Y:S01]  /*4eb0*/  LDCU.64 UR62, c[0x0][0x348] ;  /* 0x00006900ff3e77ac */ /* 0x000e620008000a00 */
[----:B------:R-:W1:Y:S01]  /*4ec0*/  LDCU UR43, c[0x0][0xb0c] ;  /* 0x00016180ff2b77ac */ /* 0x000e620008000800 */
[----:B------:R-:W1:Y:S01]  /*4ed0*/  LDCU UR39, c[0x0][0xb30] ;  /* 0x00016600ff2777ac */ /* 0x000e620008000800 */
[----:B------:R-:W1:Y:S01]  /*4ee0*/  LDCU.64 UR56, c[0x0][0x888] ;  /* 0x00011100ff3877ac */ /* 0x000e620008000a00 */
[----:B------:R-:W1:Y:S01]  /*4ef0*/  LDCU.64 UR40, c[0x0][0xb28] ;  /* 0x00016500ff2877ac */ /* 0x000e620008000a00 */
[----:B------:R-:W1:Y:S01]  /*4f00*/  LDCU.64 UR60, c[0x0][0x890] ;  /* 0x00011200ff3c77ac */ /* 0x000e620008000a00 */
[----:B------:R-:W1:Y:S01]  /*4f10*/  LDCU.128 UR52, c[0x0][0xb10] ;  /* 0x00016200ff3477ac */ /* 0x000e620008000c00 */
[----:B------:R-:W1:Y:S02]  /*4f20*/  LDCU UR47, c[0x0][0x374] ;  /* 0x00006e80ff2f77ac */ /* 0x000e640008000800 */
[----:B-1234-:R-:W-:-:S07]  /*4f30*/  IMAD.IADD R69, R0, 0x1, R69 ;  /* 0x0000000100457824 */ /* 0x01efce00078e0245 */
.L_x_129:
[----:B------:R-:W-:Y:S02]  /*4f40*/  LEA R3, R145, UR44, 0x3 ;  /* 0x0000002c91037c11 */ /* 0x000fe4000f8e18ff */
[----:B------:R-:W-:Y:S02]  /*4f50*/  SHF.L.U32 R0, R147, 0x1f, RZ ;  /* 0x0000001f93007819 */ /* 0x000fe400000006ff */
[----:B------:R-:W-:Y:S02]  /*4f60*/  LEA R5, R145, UR44, 0x4 ;  /* 0x0000002c91057c11 */ /* 0x000fe4000f8e20ff */
[----:B-1----:R-:W1:Y:S02]  /*4f70*/  SYNCS.PHASECHK.TRANS64.TRYWAIT P0, [R3+URZ+0x90], R0 ;  /* 0x00009000030075a7 */ /* 0x002e6400080011ff */
[----:B-1----:R-:W-:Y:S05]  /*4f80*/  @!P0 BRA `(.L_x_88) ;  /* 0x0000006c00ec8947 */ /* 0x002fea0003800000 */
.L_x_169:
        /* <DEDUP_REMOVED lines=11> */
[----:B------:R-:W-:Y:S01]  /*5040*/  PLOP3.LUT P0, PT, PT, PT, UP1, 0x80, 0x8 ;  /* 0x000000000008781c */ /* 0x000fe20003f0f018 */
[----:B------:R-:W-:Y:S11]  /*5050*/  UP2UR UR46, UPR, URZ, 0x2 ;  /* 0x00000002ff2e7883 */ /* 0x000ff60008000000 */
[----:B------:R-:W-:Y:S01]  /*5060*/  @!UPT UIADD3 URZ, UPT, UPT, URZ, URZ, URZ ;  /* 0x000000fffffff290 */ /* 0x000fe2000fffe0ff */
[----:B-1----:R-:W-:Y:S02]  /*5070*/  @P0 SHF.R.U32.HI R0, RZ, 0x10, R5 ;  /* 0x00000010ff000819 */ /* 0x002fe40000011605 */
        /* <DEDUP_REMOVED lines=12> */
[----:B------:R-:W2:Y:S01]  /*5140*/  LDCU UR12, c[0x0][0xb20] ;  /* 0x00016400ff0c77ac */ /* 0x000ea20008000800 */
[----:B------:R-:W-:Y:S02]  /*5150*/  UIMAD.WIDE.U32 UR4, UR47, UR55, URZ ;  /* 0x000000372f0472a5 */ /* 0x000fe4000f8e00ff */
[----:B------:R-:W-:Y:S02]  /*5160*/  UIMAD.WIDE.U32 UR6, UR58, UR52, URZ ;  /* 0x000000343a0672a5 */ /* 0x000fe4000f8e00ff */
[----:B------:R-:W-:Y:S02]  /*5170*/  UISETP.NE.AND UP0, UPT, UR54, 0x1, UPT ;  /* 0x000000013600788c */ /* 0x000fe4000bf05270 */
[----:B------:R-:W-:Y:S02]  /*5180*/  UIMAD.WIDE.U32 UR8, UR37, UR55, URZ ;  /* 0x00000037250872a5 */ /* 0x000fe4000f8e00ff */
[----:B------:R-:W-:Y:S02]  /*5190*/  UIMAD.WIDE.U32 UR10, UR38, UR52, URZ ;  /* 0x00000034260a72a5 */ /* 0x000fe4000f8e00ff */
[----:B------:R-:W-:Y:S02]  /*51a0*/  UISETP.NE.AND UP1, UPT, UR43, 0x1, UPT ;  /* 0x000000012b00788c */ /* 0x000fe4000bf25270 */
[----:B------:R-:W-:Y:S01]  /*51b0*/  UISETP.NE.AND UP2, UPT, UR42, 0x1, UPT ;  /* 0x000000012a00788c */ /* 0x000fe2000bf45270 */
[----:B------:R-:W-:Y:S02]  /*51c0*/  UMOV UR4, UR5 ;  /* 0x0000000500047c82 */ /* 0x000fe40008000000 */
[----:B--2---:R-:W-:Y:S03]  /*51d0*/  USHF.R.U32.HI UR5, URZ, UR12, UR4 ;  /* 0x0000000cff057299 */ /* 0x004fe60008011604 */
[----:B------:R-:W-:Y:S02]  /*51e0*/  UMOV UR4, UR7 ;  /* 0x0000000700047c82 */ /* 0x000fe40008000000 */
[----:B------:R-:W-:Y:S02]  /*51f0*/  USHF.R.U32.HI UR7, URZ, UR53, UR4 ;  /* 0x00000035ff077299 */ /* 0x000fe40008011604 */
[----:B------:R-:W-:Y:S02]  /*5200*/  USEL UR4, UR47, UR5, !UP0 ;  /* 0x000000052f047287 */ /* 0x000fe4000c000000 */
[----:B------:R-:W-:Y:S01]  /*5210*/  USEL UR7, UR58, UR7, !UP1 ;  /* 0x000000073a077287 */ /* 0x000fe2000c800000 */
[----:B------:R-:W-:Y:S01]  /*5220*/  UMOV UR5, UR9 ;  /* 0x0000000900057c82 */ /* 0x000fe20008000000 */
[----:B------:R-:W-:Y:S02]  /*5230*/  UIMAD.WIDE.U32 UR8, UR4, UR40, URZ ;  /* 0x00000028040872a5 */ /* 0x000fe4000f8e00ff */
[----:B------:R-:W-:Y:S03]  /*5240*/  USHF.R.U32.HI UR6, URZ, UR12, UR5 ;  /* 0x0000000cff067299 */ /* 0x000fe60008011605 */
[----:B------:R-:W-:Y:S01]  /*5250*/  UMOV UR5, UR11 ;  /* 0x0000000b00057c82 */ /* 0x000fe20008000000 */
[----:B------:R-:W-:Y:S02]  /*5260*/  UIMAD.WIDE.U32 UR10, UR7, UR40, URZ ;  /* 0x00000028070a72a5 */ /* 0x000fe4000f8e00ff */
[----:B------:R-:W-:Y:S02]  /*5270*/  USHF.R.U32.HI UR12, URZ, UR53, UR5 ;  /* 0x00000035ff0c7299 */ /* 0x000fe40008011605 */
[----:B------:R-:W-:Y:S01]  /*5280*/  USEL UR6, UR37, UR6, !UP0 ;  /* 0x0000000625067287 */ /* 0x000fe2000c000000 */
[----:B------:R-:W-:Y:S02]  /*5290*/  UMOV UR5, UR9 ;  /* 0x0000000900057c82 */ /* 0x000fe40008000000 */
[----:B------:R-:W-:Y:S01]  /*52a0*/  UMOV UR10, UR11 ;  /* 0x0000000b000a7c82 */ /* 0x000fe20008000000 */
[----:B------:R-:W-:Y:S02]  /*52b0*/  @UP2 USHF.R.U32.HI UR4, URZ, UR41, UR5 ;  /* 0x00000029ff042299 */ /* 0x000fe40008011605 */
[----:B------:R-:W-:Y:S02]  /*52c0*/  @UP2 USHF.R.U32.HI UR7, URZ, UR41, UR10 ;  /* 0x00000029ff072299 */ /* 0x000fe4000801160a */
[----:B------:R-:W-:Y:S02]  /*52d0*/  UIMAD UR4, UR42, UR4, URZ ;  /* 0x000000042a0472a4 */ /* 0x000fe4000f8e02ff */
        /* <DEDUP_REMOVED lines=8> */
[----:B------:R-:W-:Y:S02]  /*5360*/  USEL UR11, UR6, UR4, !UP2 ;  /* 0x00000004060b7287 */ /* 0x000fe4000d000000 */
[----:B------:R-:W-:Y:S02]  /*5370*/  UIADD3 UR8, UPT, UPT, -UR5, URZ, URZ ;  /* 0x000000ff05087290 */ /* 0x000fe4000fffe1ff */
[----:B------:R-:W-:Y:S01]  /*5380*/  UIADD3 UR10, UPT, UPT, -UR11, URZ, URZ ;  /* 0x000000ff0b0a7290 */ /* 0x000fe2000fffe1ff */
[----:B------:R-:W-:Y:S01]  /*5390*/  @!UP0 UMOV UR4, UR9 ;  /* 0x0000000900048c82 */ /* 0x000fe20008000000 */
[----:B------:R-:W-:Y:S02]  /*53a0*/  UIADD3 UR9, UPT, UPT, -UR6, URZ, URZ ;  /* 0x000000ff06097290 */ /* 0x000fe4000fffe1ff */
[----:B------:R-:W-:Y:S02]  /*53b0*/  @!UP0 USHF.R.U32.HI UR4, URZ, UR41, UR4 ;  /* 0x00000029ff048299 */ /* 0x000fe40008011604 */
[----:B------:R-:W-:Y:S02]  /*53c0*/  UIMAD UR10, UR42, UR10, UR6 ;  /* 0x0000000a2a0a72a4 */ /* 0x000fe4000f8e0206 */
[----:B------:R-:W-:Y:S04]  /*53d0*/  @!UP0 USEL UR4, UR5, UR4, !UP2 ;  /* 0x0000000405048287 */ /* 0x000fe8000d000000 */
[----:B------:R-:W-:Y:S02]  /*53e0*/  @!UP0 UIMAD UR10, UR7, UR10, UR4 ;  /* 0x0000000a070a82a4 */ /* 0x000fe4000f8e0204 */
[----:B------:R-:W-:Y:S02]  /*53f0*/  @!UP0 UIADD3 UR11, UPT, UPT, UR11, -UR4, URZ ;  /* 0x800000040b0b8290 */ /* 0x000fe4000fffe0ff */
[----:B------:R-:W-:Y:S02]  /*5400*/  UIMAD UR7, UR43, UR8, UR38 ;  /* 0x000000082b0772a4 */ /* 0x000fe4000f8e0226 */
[----:B------:R-:W-:Y:S02]  /*5410*/  @!UP0 UIMAD UR6, UR11, UR42, UR5 ;  /* 0x0000002a0b0682a4 */ /* 0x000fe4000f8e0205 */
[----:B------:R-:W-:Y:S01]  /*5420*/  UIMAD UR4, UR54, UR9, UR37 ;  /* 0x00000009360472a4 */ /* 0x000fe2000f8e0225 */
[----:B------:R-:W-:Y:S02]  /*5430*/  @!UP0 UMOV UR5, UR10 ;  /* 0x0000000a00058c82 */ /* 0x000fe40008000000 */
[----:B------:R-:W-:Y:S02]  /*5440*/  UIMAD UR38, UR5, UR43, UR7 ;  /* 0x0000002b052672a4 */ /* 0x000fe4000f8e0207 */
[----:B------:R-:W-:Y:S11]  /*5450*/  UIMAD UR37, UR6, UR54, UR4 ;  /* 0x00000036062572a4 */ /* 0x000ff6000f8e0204 */
[----:B------:R-:W-:Y:S01]  /*5460*/  @!UPT UIADD3 URZ, UPT, UPT, URZ, URZ, URZ ;  /* 0x000000fffffff290 */ /* 0x000fe2000fffe0ff */
.L_x_89:
[----:B------:R-:W-:Y:S01]  /*5470*/  UISETP.NE.AND UP0, UPT, UR39, 0x1, UPT ;  /* 0x000000012700788c */ /* 0x000fe2000bf05270 */
[----:B------:R-:W-:Y:S01]  /*5480*/  R2UR UR11, R155 ;  /* 0x000000009b0b72ca */ /* 0x000fe200000e0000 */
[----:B------:R-:W-:Y:S01]  /*5490*/  USHF.L.U32 UR50, UR16, 0x7, URZ ;  /* 0x0000000710327899 */ /* 0x000fe200080006ff */
[----:B------:R-:W-:Y:S01]  /*54a0*/  IADD3 R145, PT, PT, R145, 0x1, RZ ;  /* 0x0000000191917810 */ /* 0x000fe20007ffe0ff */
[----:B------:R-:W-:Y:S07]  /*54b0*/  USHF.L.U32 UR49, UR20, 0x8, URZ ;  /* 0x0000000814317899 */ /* 0x000fee00080006ff */
[----:B------:R-:W2:Y:S01]  /*54c0*/  @!UP0 LDCU.128 UR12, c[0x0][0xb10] ;  /* 0x00016200ff0c87ac */ /* 0x000ea20008000c00 */
[----:B------:R-:W3:Y:S01]  /*54d0*/  @!UP0 LDCU UR5, c[0x0][0xb0c] ;  /* 0x00016180ff0587ac */ /* 0x000ee20008000800 */
[----:B------:R-:W4:Y:S01]  /*54e0*/  @!UP0 LDCU UR10, c[0x0][0xb20] ;  /* 0x00016400ff0a87ac */ /* 0x000f220008000800 */
[----:B--2---:R-:W-:Y:S02]  /*54f0*/  UIMAD.WIDE.U32 UR8, UR38, UR12, URZ ;  /* 0x0000000c260872a5 */ /* 0x004fe4000f8e00ff */
[----:B------:R-:W-:Y:S02]  /*5500*/  UIMAD.WIDE.U32 UR6, UR37, UR15, URZ ;  /* 0x0000000f250672a5 */ /* 0x000fe4000f8e00ff */
[----:B------:R-:W-:Y:S03]  /*5510*/  @!UP0 UISETP.NE.AND UP1, UPT, UR14, 0x1, UPT ;  /* 0x000000010e00888c */ /* 0x000fe6000bf25270 */
[----:B------:R-:W-:Y:S01]  /*5520*/  @!UP0 UMOV UR4, UR9 ;  /* 0x0000000900048c82 */ /* 0x000fe20008000000 */
[----:B---3--:R-:W-:Y:S02]  /*5530*/  @!UP0 UISETP.NE.AND UP2, UPT, UR5, 0x1, UPT ;  /* 0x000000010500888c */ /* 0x008fe4000bf45270 */
[----:B------:R-:W-:Y:S01]  /*5540*/  @!UP0 USHF.R.U32.HI UR4, URZ, UR13, UR4 ;  /* 0x0000000dff048299 */ /* 0x000fe20008011604 */
[----:B------:R-:W-:Y:S02]  /*5550*/  @!UP0 UMOV UR6, UR7 ;  /* 0x0000000700068c82 */ /* 0x000fe40008000000 */
[----:B----4-:R-:W-:Y:S02]  /*5560*/  @!UP0 USHF.R.U32.HI UR6, URZ, UR10, UR6 ;  /* 0x0000000aff068299 */ /* 0x010fe40008011606 */
[----:B------:R-:W-:Y:S02]  /*5570*/  @!UP0 USEL UR7, UR38, UR4, !UP2 ;  /* 0x0000000426078287 */ /* 0x000fe4000d000000 */
[----:B------:R-:W-:Y:S04]  /*5580*/  @!UP0 USEL UR6, UR37, UR6, !UP1 ;  /* 0x0000000625068287 */ /* 0x000fe8000c800000 */
[----:B------:R-:W-:Y:S02]  /*5590*/  @!UP0 UIADD3 UR4, UPT, UPT, -UR7, UR6, URZ ;  /* 0x0000000607048290 */ /* 0x000fe4000fffe1ff */
[----:B------:R-:W-:Y:S02]  /*55a0*/  @!UP0 UIADD3 UR6, UPT, UPT, UR7, -UR6, URZ ;  /* 0x8000000607068290 */ /* 0x000fe4000fffe0ff */
[----:B------:R-:W-:Y:S02]  /*55b0*/  @!UP0 UIMAD UR38, UR4, UR5, UR38 ;  /* 0x00000005042682a4 */ /* 0x000fe4000f8e0226 */
[----:B------:R-:W-:Y:S02]  /*55c0*/  @!UP0 UIMAD UR37, UR6, UR14, UR37 ;  /* 0x0000000e062582a4 */ /* 0x000fe4000f8e0225 */
[----:B------:R-:W-:Y:S09]  /*55d0*/  ULOP3.LUT UP0, URZ, UR11, 0x1b0, URZ, 0xc0, !UPT ;  /* 0x000001b00bff7892 */ /* 0x000ff2000f80c0ff */
[----:B------:R-:W-:Y:S05]  /*55e0*/  BRA.U !UP0, `(.L_x_90) ;  /* 0x0000000108407547 */ /* 0x000fea000b800000 */
[----:B------:R-:W2:Y:S01]  /*55f0*/  LDCU.64 UR8, c[0x4][0x88] ;  /* 0x01001100ff0877ac */ /* 0x000ea20008000a00 */
[----:B------:R-:W-:Y:S01]  /*5600*/  MOV R3, 0x0 ;  /* 0x0000000000037802 */ /* 0x000fe20000000f00 */
[----:B------:R-:W-:Y:S02]  /*5610*/  HFMA2 R12, -RZ, RZ, 0, 5.9604644775390625e-08 ;  /* 0x00000001ff0c7431 */ /* 0x000fe400000001ff */
[----:B------:R-:W-:Y:S02]  /*5620*/  IMAD.MOV.U32 R8, RZ, RZ, 0x70 ;  /* 0x00000070ff087424 */ /* 0x000fe400078e00ff */
[----:B------:R-:W-:Y:S01]  /*5630*/  IMAD.MOV.U32 R13, RZ, RZ, RZ ;  /* 0x000000ffff0d7224 */ /* 0x000fe200078e00ff */
[----:B------:R-:W3:Y:S01]  /*5640*/  LDCU.64 UR6, c[0x4][0x90] ;  /* 0x01001200ff0677ac */ /* 0x000ee20008000a00 */
[----:B------:R-:W4:Y:S01]  /*5650*/  LDC.64 R2, c[0x4][R3] ;  /* 0x0100000003027b82 */ /* 0x000f220000000a00 */
[----:B------:R-:W1:Y:S01]  /*5660*/  LDCU.64 UR4, c[0x4][0x8] ;  /* 0x01000100ff0477ac */ /* 0x000e620008000a00 */
[----:B--2---:R-:W-:Y:S01]  /*5670*/  MOV R5, UR9 ;  /* 0x0000000900057c02 */ /* 0x004fe20008000f00 */
[----:B------:R-:W-:Y:S01]  /*5680*/  IMAD.U32 R4, RZ, RZ, UR8 ;  /* 0x00000008ff047e24 */ /* 0x000fe2000f8e00ff */
[----:B---3--:R-:W-:Y:S01]  /*5690*/  MOV R7, UR7 ;  /* 0x0000000700077c02 */ /* 0x008fe20008000f00 */
[----:B------:R-:W-:Y:S01]  /*56a0*/  IMAD.U32 R6, RZ, RZ, UR6 ;  /* 0x00000006ff067e24 */ /* 0x000fe2000f8e00ff */
[----:B-1----:R-:W-:Y:S01]  /*56b0*/  MOV R11, UR5 ;  /* 0x00000005000b7c02 */ /* 0x002fe20008000f00 */
[----:B------:R-:W-:Y:S02]  /*56c0*/  IMAD.U32 R10, RZ, RZ, UR4 ;  /* 0x00000004ff0a7e24 */ /* 0x000fe4000f8e00ff */
[----:B------:R-:W-:Y:S07]  /*56d0*/  LEPC R20, `(.L_x_90) ;  /* 0x000000001014794e */ /* 0x000fee0000000000 */
[----:B----45:R-:W-:Y:S05]  /*56e0*/  CALL.ABS.NOINC R2 ;  /* 0x0000000002007343 */ /* 0x030fea0003c00000 */
.L_x_90:
[----:B------:R-:W-:Y:S01]  /*56f0*/  LOP3.LUT P0, RZ, R153, 0x1b0, RZ, 0xc0, !PT ;  /* 0x000001b099ff7812 */ /* 0x000fe2000780c0ff */
[----:B------:R-:W-:Y:S11]  /*5700*/  BSSY.RECONVERGENT B6, `(.L_x_91) ;  /* 0x0000013000067945 */ /* 0x000ff60003800200 */
[----:B------:R-:W-:Y:S01]  /*5710*/  @!UPT UIADD3 URZ, UPT, UPT, URZ, URZ, URZ ;  /* 0x000000fffffff290 */ /* 0x000fe2000fffe0ff */
[----:B------:R-:W-:Y:S05]  /*5720*/  @!P0 BRA `(.L_x_92) ;  /* 0x0000000000408947 */ /* 0x000fea0003800000 */
        /* <DEDUP_REMOVED lines=16> */
.L_x_92:
[----:B------:R-:W-:Y:S05]  /*5830*/  BSYNC.RECONVERGENT B6 ;  /* 0x0000000000067941 */ /* 0x000fea0003800200 */
.L_x_91:
[----:B------:R-:W-:Y:S01]  /*5840*/  R2UR UR4, R144 ;  /* 0x00000000900472ca */ /* 0x000fe200000e0000 */
[----:B------:R-:W-:Y:S01]  /*5850*/  UISETP.NE.U32.AND UP0, UPT, UR60, URZ, UPT ;  /* 0x000000ff3c00728c */ /* 0x000fe2000bf05070 */
[----:B------:R-:W-:Y:S02]  /*5860*/  ISETP.NE.U32.AND P4, PT, R138, RZ, PT ;  /* 0x000000ff8a00720c */ /* 0x000fe40003f85070 */
[----:B------:R-:W-:Y:S01]  /*5870*/  ISETP.NE.U32.AND P2, PT, RZ, UR56, PT ;  /* 0x00000038ff007c0c */ /* 0x000fe2000bf45070 */
[----:B------:R-:W-:Y:S01]  /*5880*/  UISETP.NE.AND.EX UP1, UPT, UR61, URZ, UPT, UP0 ;  /* 0x000000ff3d00728c */ /* 0x000fe2000bf25300 */
[----:B------:R-:W-:Y:S01]  /*5890*/  ISETP.NE.AND.EX P4, PT, R139, RZ, PT, P4 ;  /* 0x000000ff8b00720c */ /* 0x000fe20003f85340 */
[----:B------:R-:W-:Y:S01]  /*58a0*/  UPLOP3.LUT UP0, UPT, UPT, UPT, UPT, 0x40, 0x4 ;  /* 0x000000000004789c */ /* 0x000fe20003f0e870 */
[----:B------:R-:W-:Y:S05]  /*58b0*/  ISETP.NE.AND.EX P2, PT, RZ, UR57, PT, P2 ;  /* 0x00000039ff007c0c */ /* 0x000fea000bf45320 */
[----:B------:R-:W-:Y:S06]  /*58c0*/  UISETP.NE.AND UP2, UPT, UR4, URZ, UPT ;  /* 0x000000ff0400728c */ /* 0x000fec000bf45270 */
[----:B------:R-:W-:Y:S05]  /*58d0*/  PLOP3.LUT P1, PT, PT, PT, UP2, 0x80, 0x8 ;  /* 0x000000000008781c */ /* 0x000fea0003f2f028 */
[----:B------:R-:W-:Y:S06]  /*58e0*/  @UP2 UPLOP3.LUT UP0, UPT, UPT, UPT, UP1, 0x80, 0x8 ;  /* 0x000000000008289c */ /* 0x000fec0003f0f010 */
[----:B------:R-:W-:Y:S01]  /*58f0*/  PLOP3.LUT P0, PT, PT, PT, UP0, 0x80, 0x8 ;  /* 0x000000000008781c */ /* 0x000fe20003f0f008 */
[----:B------:R-:W-:Y:S01]  /*5900*/  @!UPT UIADD3 URZ, UPT, UPT, URZ, URZ, URZ ;  /* 0x000000fffffff290 */ /* 0x000fe2000fffe0ff */
[----:B------:R-:W-:Y:S11]  /*5910*/  BRA.U !UP1, `(.L_x_93) ;  /* 0x00000001093c7547 */ /* 0x000ff6000b800000 */
[----:B------:R-:W-:Y:S01]  /*5920*/  UISETP.NE.U32.AND UP0, UPT, UR56, URZ, UPT ;  /* 0x000000ff3800728c */ /* 0x000fe2000bf05070 */
[----:B-1----:R-:W-:Y:S01]  /*5930*/  HFMA2 R0, -RZ, RZ, 0, 5.9604644775390625e-08 ;  /* 0x00000001ff007431 */ /* 0x002fe200000001ff */
[----:B------:R-:W1:Y:S01]  /*5940*/  LDCU.64 UR8, c[0x0][0x358] ;  /* 0x00006b00ff0877ac */ /* 0x000e620008000a00 */
[----:B------:R-:W-:Y:S01]  /*5950*/  IMAD.MOV.U32 R140, RZ, RZ, 0x1 ;  /* 0x00000001ff8c7424 */ /* 0x000fe200078e00ff */
[----:B------:R-:W-:Y:S06]  /*5960*/  UISETP.NE.AND.EX UP0, UPT, UR57, URZ, UPT, UP0 ;  /* 0x000000ff3900728c */ /* 0x000fec000bf05300 */
[----:B------:R-:W-:Y:S05]  /*5970*/  PLOP3.LUT P3, PT, PT, PT, UP0, 0x80, 0x8 ;  /* 0x000000000008781c */ /* 0x000fea0003f6f008 */
[----:B------:R-:W2:Y:S01]  /*5980*/  @UP0 LDCU.64 UR4, c[0x0][0x888] ;  /* 0x00011100ff0407ac */ /* 0x000ea20008000a00 */
[----:B------:R-:W-:Y:S07]  /*5990*/  @UP0 UIMAD UR6, UR36, UR60, URZ ;  /* 0x0000003c240602a4 */ /* 0x000fee000f8e02ff */
[----:B------:R-:W-:Y:S01]  /*59a0*/  @!P3 PRMT R140, R0, 0x7610, R140 ;  /* 0x00007610008cb816 */ /* 0x000fe2000000008c */
[----:B--2---:R-:W-:Y:S06]  /*59b0*/  @UP0 UIMAD.WIDE UR4, UR6, 0x4, UR4 ;  /* 0x00000004060408a5 */ /* 0x004fec000f8e0204 */
[----:B------:R-:W-:Y:S01]  /*59c0*/  IMAD.U32 R2, RZ, RZ, UR4 ;  /* 0x00000004ff027e24 */ /* 0x000fe2000f8e00ff */
[----:B------:R-:W-:Y:S04]  /*59d0*/  MOV R3, UR5 ;  /* 0x0000000500037c02 */ /* 0x000fe80008000f00 */
[----:B------:R-:W2:Y:S01]  /*59e0*/  @!UP0 LDCU UR4, c[0x0][0x880] ;  /* 0x00011000ff0487ac */ /* 0x000ea20008000800 */
[----:B-1---5:R3:W5:Y:S02]  /*59f0*/  @P3 LDG.E R72, desc[UR8][R2.64] ;  /* 0x0000000802483981 */ /* 0x022764000c1e1900 */
[----:B--23--:R-:W-:Y:S02]  /*5a00*/  @!P3 IMAD.U32 R72, RZ, RZ, UR4 ;  /* 0x00000004ff48be24 */ /* 0x00cfe4000f8e00ff */
.L_x_93:
[----:B------:R-:W-:Y:S05]  /*5a10*/  @!P4 BRA `(.L_x_94) ;  /* 0x000000000024c947 */ /* 0x000fea0003800000 */
[----:B------:R-:W-:Y:S01]  /*5a20*/  ISETP.NE.U32.AND P3, PT, R136, RZ, PT ;  /* 0x000000ff8800720c */ /* 0x000fe20003f65070 */
[----:B------:R-:W2:Y:S03]  /*5a30*/  LDCU.64 UR4, c[0x0][0x358] ;  /* 0x00006b00ff0477ac */ /* 0x000ea60008000a00 */
[----:B------:R-:W-:Y:S11]  /*5a40*/  ISETP.NE.AND.EX P3, PT, R137, RZ, PT, P3 ;  /* 0x000000ff8900720c */ /* 0x000ff60003f65330 */
[----:B------:R-:W-:Y:S02]  /*5a50*/  @!UPT UIADD3 URZ, UPT, UPT, URZ, URZ, URZ ;  /* 0x000000fffffff290 */ /* 0x000fe4000fffe0ff */
[----:B------:R-:W3:Y:S01]  /*5a60*/  @P3 LDC.64 R2, c[0x0][0x8a8] ;  /* 0x00022a00ff023b82 */ /* 0x000ee20000000a00 */
[----:B-1----:R-:W-:Y:S04]  /*5a70*/  @P3 IMAD R0, R138, UR36, RZ ;  /* 0x000000248a003c24 */ /* 0x002fe8000f8e02ff */
[----:B---3--:R-:W-:Y:S05]  /*5a80*/  @P3 IMAD.WIDE R2, R0, 0x4, R2 ;  /* 0x0000000400023825 */ /* 0x008fea00078e0202 */
[----:B--2--5:R2:W5:Y:S02]  /*5a90*/  @P3 LDG.E R70, desc[UR4][R2.64] ;  /* 0x0000000402463981 */ /* 0x024564000c1e1900 */
[----:B--2---:R-:W3:Y:S02]  /*5aa0*/  @!P3 LDC R70, c[0x0][0x8a0] ;  /* 0x00022800ff46bb82 */ /* 0x004ee40000000800 */
.L_x_94:
[----:B-----5:R-:W-:Y:S01]  /*5ab0*/  ISETP.NE.AND P4, PT, R72, RZ, PT ;  /* 0x000000ff4800720c */ /* 0x020fe20003f85270 */
[----:B------:R-:W-:Y:S01]  /*5ac0*/  BSSY B1, `(.L_x_95) ;  /* 0x0000048000017945 */ /* 0x000fe20003800000 */
[----:B------:R-:W-:Y:S01]  /*5ad0*/  SEL R7, RZ, 0xffffffff, P2 ;  /* 0xffffffffff077807 */ /* 0x000fe20001000000 */
[----:B------:R-:W-:Y:S01]  /*5ae0*/  IMAD.MOV.U32 R79, RZ, RZ, 0x1 ;  /* 0x00000001ff4f7424 */ /* 0x000fe200078e00ff */
[----:B------:R-:W-:Y:S01]  /*5af0*/  LOP3.LUT P3, RZ, R140, 0xff, RZ, 0xc0, !PT ;  /* 0x000000ff8cff7812 */ /* 0x000fe2000786c0ff */
[----:B------:R-:W-:Y:S01]  /*5b00*/  IMAD R71, R68, 0x100, R69 ;  /* 0x0000010044477824 */ /* 0x000fe200078e0245 */
[----:B-1----:R-:W-:Y:S02]  /*5b10*/  @P1 SEL R0, RZ, 0xffffffff, P4 ;  /* 0xffffffffff001807 */ /* 0x002fe40002000000 */
[----:B------:R-:W-:Y:S02]  /*5b20*/  CS2R R90, SRZ ;  /* 0x00000000005a7805 */ /* 0x000fe4000001ff00 */
[----:B------:R-:W-:Y:S02]  /*5b30*/  LEA R3, R148, UR44, 0x3 ;  /* 0x0000002c94037c11 */ /* 0x000fe4000f8e18ff */
[----:B------:R-:W-:Y:S02]  /*5b40*/  CS2R R88, SRZ ;  /* 0x0000000000587805 */ /* 0x000fe4000001ff00 */
[----:B------:R-:W-:Y:S02]  /*5b50*/  @P0 SEL R0, R7, R0, !P3 ;  /* 0x0000000007000207 */ /* 0x000fe40005800000 */
[----:B------:R-:W-:Y:S02]  /*5b60*/  CS2R R86, SRZ ;  /* 0x0000000000567805 */ /* 0x000fe4000001ff00 */
[----:B------:R-:W-:Y:S02]  /*5b70*/  LEA R78, R68, UR44, 0x3 ;  /* 0x0000002c444e7c11 */ /* 0x000fe4000f8e18ff */
[----:B------:R-:W-:Y:S02]  /*5b80*/  CS2R R84, SRZ ;  /* 0x0000000000547805 */ /* 0x000fe4000001ff00 */
[----:B------:R-:W-:Y:S02]  /*5b90*/  @P1 LOP3.LUT R0, R0, 0x1, RZ, 0xc0, !PT ;  /* 0x0000000100001812 */ /* 0x000fe400078ec0ff */
[----:B------:R-:W-:Y:S02]  /*5ba0*/  CS2R R82, SRZ ;  /* 0x0000000000527805 */ /* 0x000fe4000001ff00 */
[----:B------:R-:W-:Y:S02]  /*5bb0*/  SHF.L.U32 R5, R149, 0x1f, RZ ;  /* 0x0000001f95057819 */ /* 0x000fe400000006ff */
[----:B------:R-:W-:Y:S02]  /*5bc0*/  CS2R R80, SRZ ;  /* 0x0000000000507805 */ /* 0x000fe4000001ff00 */
[----:B------:R-:W-:Y:S02]  /*5bd0*/  ISETP.NE.U32.OR P6, PT, R0, 0x1, !P1 ;  /* 0x000000010000780c */ /* 0x000fe40004fc5470 */
[----:B------:R-:W-:Y:S02]  /*5be0*/  CS2R R94, SRZ ;  /* 0x00000000005e7805 */ /* 0x000fe4000001ff00 */
[----:B------:R-:W-:Y:S02]  /*5bf0*/  PLOP3.LUT P2, PT, PT, PT, UP1, 0x80, 0x8 ;  /* 0x000000000008781c */ /* 0x000fe40003f4f018 */
[----:B------:R-:W-:Y:S02]  /*5c00*/  CS2R R92, SRZ ;  /* 0x00000000005c7805 */ /* 0x000fe4000001ff00 */
[----:B------:R-:W-:Y:S02]  /*5c10*/  SEL R0, RZ, 0xffffffff, P4 ;  /* 0xffffffffff007807 */ /* 0x000fe40002000000 */
[----:B------:R-:W-:Y:S03]  /*5c20*/  P2R R99, PR, RZ, 0x40 ;  /* 0x00000040ff637803 */ /* 0x000fe60000000000 */
[----:B------:R-:W-:Y:S04]  /*5c30*/  @P6 SHF.L.U32 R2, R146, 0x1f, RZ ;  /* 0x0000001f92026819 */ /* 0x000fe800000006ff */
[----:B------:R-:W-:Y:S01]  /*5c40*/  @P2 SEL R0, R7, R0, !P3 ;  /* 0x0000000007002207 */ /* 0x000fe20005800000 */
[----:B------:R-:W1:Y:S03]  /*5c50*/  @P6 SYNCS.PHASECHK.TRANS64.TRYWAIT P1, [R3+URZ+0x40], R2 ;  /* 0x00004002030065a7 */ /* 0x000e6600080211ff */
[----:B------:R-:W-:Y:S04]  /*5c60*/  LOP3.LUT R0, R0, 0x1, RZ, 0xc0, !PT ;  /* 0x0000000100007812 */ /* 0x000fe800078ec0ff */
[----:B------:R-:W-:Y:S04]  /*5c70*/  ISETP.NE.U32.AND P5, PT, R0, 0x1, PT ;  /* 0x000000010000780c */ /* 0x000fe80003fa5070 */
[----:B------:R-:W-:Y:S01]  /*5c80*/  P2R R96, PR, RZ, 0x20 ;  /* 0x00000020ff607803 */ /* 0x000fe20000000000 */
[----:B------:R2:W4:Y:S01]  /*5c90*/  SYNCS.PHASECHK.TRANS64.TRYWAIT P0, [R78+URZ+0xb0], R5 ;  /* 0x0000b0054e0075a7 */ /* 0x00052200080011ff */
[----:B-1----:R-:W-:Y:S01]  /*5ca0*/  @P6 SEL R79, RZ, 0x1, !P1 ;  /* 0x00000001ff4f6807 */ /* 0x002fe20004800000 */
[----:B--2---:R-:W-:Y:S06]  /*5cb0*/  @!P6 BRA `(.L_x_96) ;  /* 0x0000000000a0e947 */ /* 0x004fec0003800000 */
[----:B------:R-:W-:Y:S01]  /*5cc0*/  @P5 IMAD R7, R148, 0x2000, R135 ;  /* 0x0000200094075824 */ /* 0x000fe200078e0287 */
[----:B------:R-:W-:Y:S01]  /*5cd0*/  ISETP.NE.AND P1, PT, R79, RZ, PT ;  /* 0x000000ff4f00720c */ /* 0x000fe20003f25270 */
[----:B------:R-:W-:Y:S01]  /*5ce0*/  BSSY B0, `(.L_x_97) ;  /* 0x0000011000007945 */ /* 0x000fe20003800000 */
[----:B------:R-:W-:Y:S01]  /*5cf0*/  CS2R R94, SRZ ;  /* 0x00000000005e7805 */ /* 0x000fe2000001ff00 */
[----:B------:R-:W-:Y:S01]  /*5d00*/  @P5 VIADD R9, R7, UR44 ;  /* 0x0000002c07095c36 */ /* 0x000fe20008000000 */
[----:B------:R-:W-:Y:S02]  /*5d10*/  CS2R R92, SRZ ;  /* 0x00000000005c7805 */ /* 0x000fe4000001ff00 */
[----:B------:R-:W-:Y:S02]  /*5d20*/  CS2R R82, SRZ ;  /* 0x0000000000527805 */ /* 0x000fe4000001ff00 */
[----:B------:R-:W-:Y:S01]  /*5d30*/  CS2R R80, SRZ ;  /* 0x0000000000507805 */ /* 0x000fe2000001ff00 */
[--C-:B------:R-:W-:Y:S01]  /*5d40*/  @P5 IMAD.IADD R6, R152, 0x1, R9.reuse ;  /* 0x0000000198065824 */ /* 0x100fe200078e0209 */
[----:B------:R-:W-:Y:S01]  /*5d50*/  CS2R R86, SRZ ;  /* 0x0000000000567805 */ /* 0x000fe2000001ff00 */
[--C-:B------:R-:W-:Y:S01]  /*5d60*/  @P5 IMAD.IADD R4, R151, 0x1, R9.reuse ;  /* 0x0000000197045824 */ /* 0x100fe200078e0209 */
[----:B------:R-:W-:Y:S01]  /*5d70*/  CS2R R84, SRZ ;  /* 0x0000000000547805 */ /* 0x000fe2000001ff00 */
[----:B------:R-:W-:Y:S01]  /*5d80*/  @P5 IMAD R2, R150, 0x10, R9 ;  /* 0x0000001096025824 */ /* 0x000fe200078e0209 */
[----:B------:R-:W-:Y:S02]  /*5d90*/  CS2R R90, SRZ ;  /* 0x00000000005a7805 */ /* 0x000fe4000001ff00 */
[----:B------:R-:W-:Y:S01]  /*5da0*/  CS2R R88, SRZ ;  /* 0x0000000000587805 */ /* 0x000fe2000001ff00 */
[----:B------:R-:W-:Y:S06]  /*5db0*/  @P1 BRA `(.L_x_98) ;  /* 0x00000000000c1947 */ /* 0x000fec0003800000 */
[----:B------:R-:W-:Y:S04]  /*5dc0*/  SHF.L.U32 R0, R146, 0x1f, RZ ;  /* 0x0000001f92007819 */ /* 0x000fe800000006ff */
[----:B------:R-:W1:Y:S02]  /*5dd0*/  SYNCS.PHASECHK.TRANS64.TRYWAIT P1, [R3+URZ+0x40], R0 ;  /* 0x00004000030075a7 */ /* 0x000e6400080211ff */
[----:B-1----:R-:W-:Y:S05]  /*5de0*/  @!P1 BRA `(.L_x_99) ;  /* 0x0000006000689947 */ /* 0x002fea0003800000 */
.L_x_98:
[----:B------:R-:W-:Y:S05]  /*5df0*/  BSYNC B0 ;  /* 0x0000000000007941 */ /* 0x000fea0003800000 */
.L_x_97:
[----:B------:R-:W-:Y:S01]  /*5e00*/  ISETP.NE.AND P1, PT, R96, RZ, PT ;  /* 0x000000ff6000720c */ /* 0x000fe20003f25270 */
[----:B-1----:R-:W-:Y:S02]  /*5e10*/  VIADD R3, R3, 0x60 ;  /* 0x0000006003037836 */ /* 0x002fe40000000000 */
[----:B------:R-:W-:Y:S02]  /*5e20*/  IMAD.U32 R0, RZ, RZ, UR45 ;  /* 0x0000002dff007e24 */ /* 0x000fe4000f8e00ff */
[----:B------:R-:W-:Y:S03]  /*5e30*/  VIADD R148, R148, 0x1 ;  /* 0x0000000194947836 */ /* 0x000fe60000000000 */
[----:B------:R-:W-:Y:S05]  /*5e40*/  PRMT R0, R0, 0x654, R3 ;  /* 0x0000065400007816 */ /* 0x000fea0000000003 */
[----:B------:R1:W2:Y:S04]  /*5e50*/  @P1 LDS.128 R92, [R7+UR44+0x200] ;  /* 0x0002002c075c1984 */ /* 0x0002a80008000c00 */
[----:B------:R1:W1:Y:S04]  /*5e60*/  @P1 LDS.128 R80, [R6+0x200] ;  /* 0x0002000006501984 */ /* 0x0002680000000c00 */
[----:B------:R1:W1:Y:S04]  /*5e70*/  @P1 LDS.128 R84, [R4+0x200] ;  /* 0x0002000004541984 */ /* 0x0002680000000c00 */
[----:B------:R1:W1:Y:S01]  /*5e80*/  @P1 LDS.128 R88, [R2+0x200] ;  /* 0x0002000002581984 */ /* 0x0002620000000c00 */
[C---:B------:R-:W-:Y:S01]  /*5e90*/  ISETP.NE.AND P1, PT, R148.reuse, 0x4, PT ;  /* 0x000000049400780c */ /* 0x040fe20003f25270 */
[----:B------:R-:W-:Y:S01]  /*5ea0*/  @!PT LDS RZ, [RZ] ;  /* 0x00000000fffff984 */ /* 0x000fe20000000800 */
[----:B------:R-:W-:Y:S01]  /*5eb0*/  @!PT LDS RZ, [RZ] ;  /* 0x00000000fffff984 */ /* 0x000fe20000000800 */
[----:B------:R-:W-:Y:S01]  /*5ec0*/  @!PT LDS RZ, [RZ] ;  /* 0x00000000fffff984 */ /* 0x000fe20000000800 */
[----:B------:R-:W-:Y:S01]  /*5ed0*/  @!PT LDS RZ, [RZ] ;  /* 0x00000000fffff984 */ /* 0x000fe20000000800 */
[----:B------:R5:W-:Y:S06]  /*5ee0*/  MEMBAR.ALL.CTA ;  /* 0x0000000000007992 */ /* 0x000bec0000008000 */
[----:B-----5:R-:W5:Y:S01]  /*5ef0*/  FENCE.VIEW.ASYNC.S ;  /* 0x00000000000073c6 */ /* 0x020f620000000000 */
[----:B------:R-:W-:Y:S02]  /*5f00*/  SEL R3, RZ, 0x1, P1 ;  /* 0x00000001ff037807 */ /* 0x000fe40000800000 */
[----:B------:R-:W-:Y:S02]  /*5f10*/  SEL R148, R148, RZ, P1 ;  /* 0x000000ff94947207 */ /* 0x000fe40000800000 */
[----:B------:R-:W-:Y:S01]  /*5f20*/  LOP3.LUT R146, R146, R3, RZ, 0x3c, !PT ;  /* 0x0000000392927212 */ /* 0x000fe200078e3cff */
[----:B-----5:R1:W-:Y:S06]  /*5f30*/  SYNCS.ARRIVE.TRANS64.RED.A1T0 RZ, [R0+URZ], RZ ;  /* 0x000000ff00ff79a7 */ /* 0x0203ec00081004ff */
.L_x_96:
[----:B------:R-:W-:Y:S05]  /*5f40*/  BSYNC B1 ;  /* 0x0000000000017941 */ /* 0x000fea0003800000 */
.L_x_95:
[----:B-1----:R-:W-:Y:S04]  /*5f50*/  SHF.R.U32.HI R0, RZ, 0x15, R71 ;  /* 0x00000015ff007819 */ /* 0x002fe80000011647 */
[----:B------:R-:W-:Y:S01]  /*5f60*/  LOP3.LUT P1, RZ, R0, 0x3, R141, 0x48, !PT ;  /* 0x0000000300ff7812 */ /* 0x000fe2000782488d */
[----:B------:R-:W-:Y:S01]  /*5f70*/  @!UPT UIADD3 URZ, UPT, UPT, URZ, URZ, URZ ;  /* 0x000000fffffff290 */ /* 0x000fe2000fffe0ff */
[----:B----4-:R-:W-:Y:S11]  /*5f80*/  @P0 BRA `(.L_x_100) ;  /* 0x0000000000080947 */ /* 0x010ff60003800000 */
[----:B------:R-:W1:Y:S02]  /*5f90*/  SYNCS.PHASECHK.TRANS64.TRYWAIT P0, [R78+URZ+0xb0], R5 ;  /* 0x0000b0054e0075a7 */ /* 0x000e6400080011ff */
[----:B-1----:R-:W-:Y:S05]  /*5fa0*/  @!P0 BRA `(.L_x_101) ;  /* 0x00000060000c8947 */ /* 0x002fea0003800000 */
.L_x_100:
[----:B------:R-:W-:Y:S05]  /*5fb0*/  @!P1 BRA `(.L_x_102) ;  /* 0x0000000000409947 */ /* 0x000fea0003800000 */
[----:B------:R-:W1:Y:S01]  /*5fc0*/  LDCU.64 UR8, c[0x4][0x78] ;  /* 0x01000f00ff0877ac */ /* 0x000e620008000a00 */
[----:B------:R-:W-:Y:S01]  /*5fd0*/  MOV R3, 0x0 ;  /* 0x0000000000037802 */ /* 0x000fe20000000f00 */
[----:B------:R-:W-:Y:S02]  /*5fe0*/  HFMA2 R12, -RZ, RZ, 0, 5.9604644775390625e-08 ;  /* 0x00000001ff0c7431 */ /* 0x000fe400000001ff */
[----:B------:R-:W-:Y:S02]  /*5ff0*/  IMAD.MOV.U32 R8, RZ, RZ, 0x192 ;  /* 0x00000192ff087424 */ /* 0x000fe400078e00ff */
[----:B------:R-:W-:Y:S01]  /*6000*/  IMAD.MOV.U32 R13, RZ, RZ, RZ ;  /* 0x000000ffff0d7224 */ /* 0x000fe200078e00ff */
[----:B------:R-:W4:Y:S01]  /*6010*/  LDCU.64 UR6, c[0x4][0x80] ;  /* 0x01001000ff0677ac */ /* 0x000f220008000a00 */
[----:B------:R-:W2:Y:S01]  /*6020*/  LDC.64 R2, c[0x4][R3] ;  /* 0x0100000003027b82 */ /* 0x000ea20000000a00 */
[----:B------:R-:W5:Y:S01]  /*6030*/  LDCU.64 UR4, c[0x4][0x18] ;  /* 0x01000300ff0477ac */ /* 0x000f620008000a00 */
[----:B-1----:R-:W-:Y:S01]  /*6040*/  MOV R5, UR9 ;  /* 0x0000000900057c02 */ /* 0x002fe20008000f00 */
[----:B------:R-:W-:Y:S01]  /*6050*/  IMAD.U32 R4, RZ, RZ, UR8 ;  /* 0x00000008ff047e24 */ /* 0x000fe2000f8e00ff */
[----:B----4-:R-:W-:Y:S01]  /*6060*/  MOV R7, UR7 ;  /* 0x0000000700077c02 */ /* 0x010fe20008000f00 */
[----:B------:R-:W-:Y:S01]  /*6070*/  IMAD.U32 R6, RZ, RZ, UR6 ;  /* 0x00000006ff067e24 */ /* 0x000fe2000f8e00ff */
[----:B-----5:R-:W-:Y:S01]  /*6080*/  MOV R11, UR5 ;  /* 0x00000005000b7c02 */ /* 0x020fe20008000f00 */
[----:B------:R-:W-:Y:S02]  /*6090*/  IMAD.U32 R10, RZ, RZ, UR4 ;  /* 0x00000004ff0a7e24 */ /* 0x000fe4000f8e00ff */
[----:B------:R-:W-:Y:S07]  /*60a0*/  LEPC R20, `(.L_x_102) ;  /* 0x000000001014794e */ /* 0x000fee0000000000 */
[----:B--23--:R-:W-:Y:S05]  /*60b0*/  CALL.ABS.NOINC R2 ;  /* 0x0000000002007343 */ /* 0x00cfea0003c00000 */
.L_x_102:
[----:B--2---:R-:W-:Y:S01]  /*60c0*/  SHF.L.U32 R75, R92, 0x10, RZ ;  /* 0x000000105c4b7819 */ /* 0x004fe200000006ff */
[----:B------:R-:W-:Y:S05]  /*60d0*/  WARPSYNC.ALL ;  /* 0x0000000000007948 */ /* 0x000fea0003800000 */
[----:B------:R-:W-:Y:S01]  /*60e0*/  R2UR UR4, R71 ;  /* 0x00000000470472ca */ /* 0x000fe200000e0000 */
[----:B------:R-:W-:Y:S01]  /*60f0*/  BSSY.RECONVERGENT B0, `(.L_x_103) ;  /* 0x0000121000007945 */ /* 0x000fe20003800200 */
[----:B------:R-:W-:Y:S02]  /*6100*/  SHF.L.U32 R98, R150, 0x4, RZ ;  /* 0x0000000496627819 */ /* 0x000fe400000006ff */
[C---:B------:R-:W-:Y:S02]  /*6110*/  PRMT R73, R92.reuse, 0x8880, RZ ;  /* 0x000088805c497816 */ /* 0x040fe400000000ff */
[----:B------:R-:W-:Y:S02]  /*6120*/  SHF.R.S32.HI R75, RZ, 0x18, R75 ;  /* 0x00000018ff4b7819 */ /* 0x000fe4000001144b */
[----:B------:R-:W-:Y:S02]  /*6130*/  SHF.R.S32.HI R76, RZ, 0x18, R93 ;  /* 0x00000018ff4c7819 */ /* 0x000fe4000001145d */
[----:B------:R-:W-:Y:S02]  /*6140*/  SHF.L.U32 R74, R92, 0x8, RZ ;  /* 0x000000085c4a7819 */ /* 0x000fe400000006ff */
[----:B------:R-:W-:Y:S01]  /*6150*/  SHF.L.U32 R77, R93, 0x8, RZ ;  /* 0x000000085d4d7819 */ /* 0x000fe200000006ff */
[----:B-1----:R-:W3:Y:S01]  /*6160*/  LDTM.x64 R4, tmem[UR4] ;  /* 0x00000004000479ee */ /* 0x002ee20008340000 */
[----:B------:R-:W-:Y:S02]  /*6170*/  SHF.R.S32.HI R74, RZ, 0x18, R74 ;  /* 0x00000018ff4a7819 */ /* 0x000fe4000001144a */
[----:B------:R-:W-:Y:S02]  /*6180*/  SHF.R.S32.HI R77, RZ, 0x18, R77 ;  /* 0x00000018ff4d7819 */ /* 0x000fe4000001144d */
[----:B------:R-:W-:Y:S02]  /*6190*/  ISETP.NE.AND P0, PT, R154, RZ, PT ;  /* 0x000000ff9a00720c */ /* 0x000fe40003f05270 */
[----:B------:R-:W-:Y:S02]  /*61a0*/  ISETP.NE.AND P6, PT, R99, RZ, PT ;  /* 0x000000ff6300720c */ /* 0x000fe40003fc5270 */
[----:B------:R-:W-:Y:S11]  /*61b0*/  LEA R116, R148, UR44, 0x3 ;  /* 0x0000002c94747c11 */ /* 0x000ff6000f8e18ff */
[----:B------:R-:W-:Y:S01]  /*61c0*/  @P6 SHF.L.U32 R117, R146, 0x1f, RZ ;  /* 0x0000001f92756819 */ /* 0x000fe200000006ff */
[C---:B---3--:R-:W-:Y:S02]  /*61d0*/  IMAD R0, R70.reuse, R4, RZ ;  /* 0x0000000446007224 */ /* 0x048fe400078e02ff */
[C---:B------:R-:W-:Y:S02]  /*61e0*/  IMAD R2, R70.reuse, R5, RZ ;  /* 0x0000000546027224 */ /* 0x040fe400078e02ff */
[----:B------:R-:W-:Y:S02]  /*61f0*/  IMAD R3, R70, R6, RZ ;  /* 0x0000000646037224 */ /* 0x000fe400078e02ff */
[-C--:B------:R-:W-:Y:S01]  /*6200*/  IMAD R0, R73, R72.reuse, R0 ;  /* 0x0000004849007224 */ /* 0x080fe200078e0200 */
[----:B------:R-:W-:Y:S01]  /*6210*/  SHF.R.S32.HI R73, RZ, 0x18, R92 ;  /* 0x00000018ff497819 */ /* 0x000fe2000001145c */
[-C--:B------:R-:W-:Y:S01]  /*6220*/  IMAD R2, R75, R72.reuse, R2 ;  /* 0x000000484b027224 */ /* 0x080fe200078e0202 */
[C---:B------:R-:W-:Y:S01]  /*6230*/  PRMT R75, R93.reuse, 0x8880, RZ ;  /* 0x000088805d4b7816 */ /* 0x040fe200000000ff */
[----:B------:R-:W-:Y:S01]  /*6240*/  IMAD R3, R74, R72, R3 ;  /* 0x000000484a037224 */ /* 0x000fe200078e0203 */
[----:B------:R-:W-:Y:S01]  /*6250*/  SHF.L.U32 R74, R93, 0x10, RZ ;  /* 0x000000105d4a7819 */ /* 0x000fe200000006ff */
[C---:B------:R-:W-:Y:S02]  /*6260*/  IMAD R7, R70.reuse, R7, RZ ;  /* 0x0000000746077224 */ /* 0x040fe400078e02ff */
[C---:B------:R-:W-:Y:S01]  /*6270*/  IMAD R4, R70.reuse, R8, RZ ;  /* 0x0000000846047224 */ /* 0x040fe200078e02ff */
[----:B------:R-:W-:Y:S01]  /*6280*/  SHF.R.S32.HI R74, RZ, 0x18, R74 ;  /* 0x00000018ff4a7819 */ /* 0x000fe2000001144a */
[----:B------:R-:W-:Y:S02]  /*6290*/  IMAD R5, R70, R9, RZ ;  /* 0x0000000946057224 */ /* 0x000fe400078e02ff */
[-C--:B------:R-:W-:Y:S01]  /*62a0*/  IMAD R7, R73, R72.reuse, R7 ;  /* 0x0000004849077224 */ /* 0x080fe200078e0207 */
[C---:B------:R-:W-:Y:S01]  /*62b0*/  PRMT R73, R94.reuse, 0x8880, RZ ;  /* 0x000088805e497816 */ /* 0x040fe200000000ff */
[----:B------:R-:W-:Y:S01]  /*62c0*/  IMAD R4, R75, R72, R4 ;  /* 0x000000484b047224 */ /* 0x000fe200078e0204 */
[----:B------:R-:W-:Y:S01]  /*62d0*/  SHF.L.U32 R75, R94, 0x8, RZ ;  /* 0x000000085e4b7819 */ /* 0x000fe200000006ff */
[----:B------:R-:W-:Y:S01]  /*62e0*/  IMAD R6, R70, R10, RZ ;  /* 0x0000000a46067224 */ /* 0x000fe200078e02ff */
[----:B------:R-:W-:Y:S01]  /*62f0*/  I2IP.S8.S32.SAT R97, R7, R3, RZ ;  /* 0x0000000307617239 */ /* 0x000fe200000014ff */
[----:B------:R-:W-:Y:S01]  /*6300*/  IMAD R5, R74, R72, R5 ;  /* 0x000000484a057224 */ /* 0x000fe200078e0205 */
[----:B------:R-:W-:Y:S01]  /*6310*/  SHF.L.U32 R74, R94, 0x10, RZ ;  /* 0x000000105e4a7819 */ /* 0x000fe200000006ff */
[----:B------:R-:W-:Y:S01]  /*6320*/  IMAD R11, R70, R11, RZ ;  /* 0x0000000b460b7224 */ /* 0x000fe200078e02ff */
[----:B------:R-:W-:Y:S01]  /*6330*/  I2IP.S8.S32.SAT R100, R2, R0, R97 ;  /* 0x0000000002647239 */ /* 0x000fe20000001461 */
[C---:B------:R-:W-:Y:S01]  /*6340*/  IMAD R8, R70.reuse, R12, RZ ;  /* 0x0000000c46087224 */ /* 0x040fe200078e02ff */
[----:B------:R-:W-:Y:S01]  /*6350*/  IADD3 R97, PT, PT, R135, UR44, RZ ;  /* 0x0000002c87617c10 */ /* 0x000fe2000fffe0ff */
[-C--:B------:R-:W-:Y:S01]  /*6360*/  IMAD R6, R77, R72.reuse, R6 ;  /* 0x000000484d067224 */ /* 0x080fe200078e0206 */
[----:B------:R-:W-:Y:S01]  /*6370*/  SHF.R.S32.HI R74, RZ, 0x18, R74 ;  /* 0x00000018ff4a7819 */ /* 0x000fe2000001144a */
[----:B------:R-:W-:Y:S01]  /*6380*/  IMAD R9, R70, R13, RZ ;  /* 0x0000000d46097224 */ /* 0x000fe200078e02ff */
[-C--:B------:R-:W-:Y:S01]  /*6390*/  IADD3 R158, PT, PT, R152, R97.reuse, RZ ;  /* 0x00000061989e7210 */ /* 0x080fe20007ffe0ff */
[-C--:B------:R-:W-:Y:S01]  /*63a0*/  IMAD R11, R76, R72.reuse, R11 ;  /* 0x000000484c0b7224 */ /* 0x080fe200078e020b */
[----:B------:R-:W-:Y:S01]  /*63b0*/  IADD3 R157, PT, PT, R151, R97, RZ ;  /* 0x00000061979d7210 */ /* 0x000fe20007ffe0ff */
[----:B------:R-:W-:Y:S01]  /*63c0*/  IMAD R8, R73, R72, R8 ;  /* 0x0000004849087224 */ /* 0x000fe200078e0208 */
[----:B------:R-:W-:Y:S01]  /*63d0*/  IADD3 R156, PT, PT, R97, R98, RZ ;  /* 0x00000062619c7210 */ /* 0x000fe20007ffe0ff */
[----:B------:R-:W-:Y:S01]  /*63e0*/  IMAD R10, R70, R14, RZ ;  /* 0x0000000e460a7224 */ /* 0x000fe200078e02ff */
[----:B------:R-:W-:Y:S01]  /*63f0*/  I2IP.S8.S32.SAT R101, R11, R6, RZ ;  /* 0x000000060b657239 */ /* 0x000fe200000014ff */
[----:B------:R-:W-:Y:S01]  /*6400*/  IMAD R9, R74, R72, R9 ;  /* 0x000000484a097224 */ /* 0x000fe200078e0209 */
[----:B------:R-:W-:Y:S01]  /*6410*/  SHF.R.S32.HI R75, RZ, 0x18, R75 ;  /* 0x00000018ff4b7819 */ /* 0x000fe2000001144b */
[----:B------:R-:W-:Y:S01]  /*6420*/  IMAD.U32 R74, R95, 0x10000, RZ ;  /* 0x000100005f4a7824 */ /* 0x000fe200078e00ff */
[----:B------:R-:W-:Y:S01]  /*6430*/  I2IP.S8.S32.SAT R101, R5, R4, R101 ;  /* 0x0000000405657239 */ /* 0x000fe20000001465 */
[C---:B------:R-:W-:Y:S01]  /*6440*/  IMAD R15, R70.reuse, R15, RZ ;  /* 0x0000000f460f7224 */ /* 0x040fe200078e02ff */
[----:B------:R-:W-:Y:S01]  /*6450*/  SHF.R.S32.HI R73, RZ, 0x18, R94 ;  /* 0x00000018ff497819 */ /* 0x000fe2000001145e */
[----:B------:R-:W-:Y:S01]  /*6460*/  IMAD R10, R75, R72, R10 ;  /* 0x000000484b0a7224 */ /* 0x000fe200078e020a */
[----:B------:R-:W-:Y:S01]  /*6470*/  PRMT R75, R95, 0x8880, RZ ;  /* 0x000088805f4b7816 */ /* 0x000fe200000000ff */
[C---:B------:R-:W-:Y:S01]  /*6480*/  IMAD R12, R70.reuse, R16, RZ ;  /* 0x00000010460c7224 */ /* 0x040fe200078e02ff */
[----:B------:R-:W-:Y:S01]  /*6490*/  SHF.R.S32.HI R74, RZ, 0x18, R74 ;  /* 0x00000018ff4a7819 */ /* 0x000fe2000001144a */
[----:B------:R-:W-:Y:S01]  /*64a0*/  IMAD R13, R70, R17, RZ ;  /* 0x00000011460d7224 */ /* 0x000fe200078e02ff */
[----:B------:R-:W-:Y:S01]  /*64b0*/  SHF.R.S32.HI R76, RZ, 0x18, R95 ;  /* 0x00000018ff4c7819 */ /* 0x000fe2000001145f */
[-C--:B------:R-:W-:Y:S01]  /*64c0*/  IMAD R15, R73, R72.reuse, R15 ;  /* 0x00000048490f7224 */ /* 0x080fe200078e020f */
[----:B------:R-:W-:Y:S01]  /*64d0*/  PRMT R73, R80, 0x8880, RZ ;  /* 0x0000888050497816 */ /* 0x000fe200000000ff */
[----:B------:R-:W-:Y:S01]  /*64e0*/  IMAD R12, R75, R72, R12 ;  /* 0x000000484b0c7224 */ /* 0x000fe200078e020c */
[----:B------:R-:W-:Y:S01]  /*64f0*/  SHF.L.U32 R77, R95, 0x8, RZ ;  /* 0x000000085f4d7819 */ /* 0x000fe200000006ff */
[----:B------:R-:W-:Y:S01]  /*6500*/  IMAD R14, R70, R18, RZ ;  /* 0x00000012460e7224 */ /* 0x000fe200078e02ff */
[----:B------:R-:W-:Y:S01]  /*6510*/  I2IP.S8.S32.SAT R102, R15, R10, RZ ;  /* 0x0000000a0f667239 */ /* 0x000fe200000014ff */
[----:B------:R-:W-:Y:S01]  /*6520*/  IMAD R13, R74, R72, R13 ;  /* 0x000000484a0d7224 */ /* 0x000fe200078e020d */
[----:B------:R-:W-:Y:S01]  /*6530*/  SHF.R.S32.HI R77, RZ, 0x18, R77 ;  /* 0x00000018ff4d7819 */ /* 0x000fe2000001144d */
[C---:B------:R-:W-:Y:S01]  /*6540*/  IMAD R19, R70.reuse, R19, RZ ;  /* 0x0000001346137224 */ /* 0x040fe200078e02ff */
[----:B------:R-:W-:Y:S01]  /*6550*/  I2IP.S8.S32.SAT R102, R9, R8, R102 ;  /* 0x0000000809667239 */ /* 0x000fe20000001466 */
[----:B------:R-:W-:Y:S01]  /*6560*/  IMAD R16, R70, R20, RZ ;  /* 0x0000001446107224 */ /* 0x000fe200078e02ff */
[C---:B------:R-:W-:Y:S01]  /*6570*/  SHF.L.U32 R74, R80.reuse, 0x10, RZ ;  /* 0x00000010504a7819 */ /* 0x040fe200000006ff */
[-C--:B------:R-:W-:Y:S01]  /*6580*/  IMAD R14, R77, R72.reuse, R14 ;  /* 0x000000484d0e7224 */ /* 0x080fe200078e020e */
[----:B------:R-:W-:Y:S01]  /*6590*/  SHF.L.U32 R75, R80, 0x8, RZ ;  /* 0x00000008504b7819 */ /* 0x000fe200000006ff */
[----:B------:R-:W-:Y:S01]  /*65a0*/  IMAD R17, R70, R21, RZ ;  /* 0x0000001546117224 */ /* 0x000fe200078e02ff */
[----:B------:R-:W-:Y:S01]  /*65b0*/  SHF.R.S32.HI R74, RZ, 0x18, R74 ;  /* 0x00000018ff4a7819 */ /* 0x000fe2000001144a */
[----:B------:R-:W-:Y:S01]  /*65c0*/  IMAD R19, R76, R72, R19 ;  /* 0x000000484c137224 */ /* 0x000fe200078e0213 */
[----:B------:R-:W-:Y:S01]  /*65d0*/  SHF.R.S32.HI R75, RZ, 0x18, R75 ;  /* 0x00000018ff4b7819 */ /* 0x000fe2000001144b */
[----:B------:R-:W-:Y:S01]  /*65e0*/  IMAD R18, R70, R22, RZ ;  /* 0x0000001646127224 */ /* 0x000fe200078e02ff */
[----:B------:R-:W-:Y:S01]  /*65f0*/  SHF.R.S32.HI R76, RZ, 0x18, R81 ;  /* 0x00000018ff4c7819 */ /* 0x000fe20000011451 */
[----:B------:R-:W-:Y:S01]  /*6600*/  IMAD R16, R73, R72, R16 ;  /* 0x0000004849107224 */ /* 0x000fe200078e0210 */
[----:B------:R-:W-:Y:S01]  /*6610*/  I2IP.S8.S32.SAT R103, R19, R14, RZ ;  /* 0x0000000e13677239 */ /* 0x000fe200000014ff */
[-C--:B------:R-:W-:Y:S01]  /*6620*/  IMAD R17, R74, R72.reuse, R17 ;  /* 0x000000484a117224 */ /* 0x080fe200078e0211 */
[----:B------:R-:W-:Y:S01]  /*6630*/  SHF.L.U32 R74, R81, 0x10, RZ ;  /* 0x00000010514a7819 */ /* 0x000fe200000006ff */
[C---:B------:R-:W-:Y:S01]  /*6640*/  IMAD R23, R70.reuse, R23, RZ ;  /* 0x0000001746177224 */ /* 0x040fe200078e02ff */
[----:B------:R-:W-:Y:S01]  /*6650*/  SHF.R.S32.HI R73, RZ, 0x18, R80 ;  /* 0x00000018ff497819 */ /* 0x000fe20000011450 */
[----:B------:R-:W-:Y:S01]  /*6660*/  IMAD R18, R75, R72, R18 ;  /* 0x000000484b127224 */ /* 0x000fe200078e0212 */
[----:B------:R-:W-:Y:S01]  /*6670*/  PRMT R75, R81, 0x8880, RZ ;  /* 0x00008880514b7816 */ /* 0x000fe200000000ff */
[C---:B------:R-:W-:Y:S01]  /*6680*/  IMAD R20, R70.reuse, R24, RZ ;  /* 0x0000001846147224 */ /* 0x040fe200078e02ff */
[----:B------:R-:W-:Y:S01]  /*6690*/  SHF.R.S32.HI R74, RZ, 0x18, R74 ;  /* 0x00000018ff4a7819 */ /* 0x000fe2000001144a */
[----:B------:R-:W-:Y:S01]  /*66a0*/  IMAD R21, R70, R25, RZ ;  /* 0x0000001946157224 */ /* 0x000fe200078e02ff */
[----:B------:R-:W-:Y:S01]  /*66b0*/  I2IP.S8.S32.SAT R103, R13, R12, R103 ;  /* 0x0000000c0d677239 */ /* 0x000fe20000001467 */
[-C--:B------:R-:W-:Y:S01]  /*66c0*/  IMAD R23, R73, R72.reuse, R23 ;  /* 0x0000004849177224 */ /* 0x080fe200078e0217 */
[----:B------:R-:W-:Y:S01]  /*66d0*/  SHF.L.U32 R77, R81, 0x8, RZ ;  /* 0x00000008514d7819 */ /* 0x000fe200000006ff */
[-C--:B------:R-:W-:Y:S01]  /*66e0*/  IMAD R20, R75, R72.reuse, R20 ;  /* 0x000000484b147224 */ /* 0x080fe200078e0214 */
[----:B------:R-:W-:Y:S01]  /*66f0*/  PRMT R73, R82, 0x8880, RZ ;  /* 0x0000888052497816 */ /* 0x000fe200000000ff */
[----:B------:R-:W-:Y:S01]  /*6700*/  IMAD R21, R74, R72, R21 ;  /* 0x000000484a157224 */ /* 0x000fe200078e0215 */
[----:B------:R-:W-:Y:S01]  /*6710*/  SHF.R.S32.HI R77, RZ, 0x18, R77 ;  /* 0x00000018ff4d7819 */ /* 0x000fe2000001144d */
[----:B------:R-:W-:Y:S01]  /*6720*/  IMAD R22, R70, R26, RZ ;  /* 0x0000001a46167224 */ /* 0x000fe200078e02ff */
[----:B------:R1:W-:Y:S01]  /*6730*/  STS.128 [R135+UR44+0x8200], R100 ;  /* 0x0082006487007988 */ /* 0x0003e20008000c2c */
[----:B------:R-:W-:Y:S01]  /*6740*/  IMAD.U32 R74, R82, 0x10000, RZ ;  /* 0x00010000524a7824 */ /* 0x000fe200078e00ff */
[----:B------:R-:W-:Y:S01]  /*6750*/  I2IP.S8.S32.SAT R104, R23, R18, RZ ;  /* 0x0000001217687239 */ /* 0x000fe200000014ff */
[----:B------:R-:W-:Y:S01]  /*6760*/  IMAD R27, R70, R27, RZ ;  /* 0x0000001b461b7224 */ /* 0x000fe200078e02ff */
[----:B------:R-:W-:Y:S01]  /*6770*/  SHF.L.U32 R75, R82, 0x8, RZ ;  /* 0x00000008524b7819 */ /* 0x000fe200000006ff */
[C---:B------:R-:W-:Y:S01]  /*6780*/  IMAD R24, R70.reuse, R28, RZ ;  /* 0x0000001c46187224 */ /* 0x040fe200078e02ff */
[----:B------:R-:W-:Y:S01]  /*6790*/  I2IP.S8.S32.SAT R104, R17, R16, R104 ;  /* 0x0000001011687239 */ /* 0x000fe20000001468 */
[-C--:B------:R-:W-:Y:S01]  /*67a0*/  IMAD R22, R77, R72.reuse, R22 ;  /* 0x000000484d167224 */ /* 0x080fe200078e0216 */
[----:B------:R-:W-:Y:S01]  /*67b0*/  SHF.R.S32.HI R74, RZ, 0x18, R74 ;  /* 0x00000018ff4a7819 */ /* 0x000fe2000001144a */
[----:B------:R-:W-:Y:S01]  /*67c0*/  IMAD R25, R70, R29, RZ ;  /* 0x0000001d46197224 */ /* 0x000fe200078e02ff */
[----:B------:R-:W-:Y:S01]  /*67d0*/  SHF.R.S32.HI R75, RZ, 0x18, R75 ;  /* 0x00000018ff4b7819 */ /* 0x000fe2000001144b */
[----:B------:R-:W-:Y:S01]  /*67e0*/  IMAD R27, R76, R72, R27 ;  /* 0x000000484c1b7224 */ /* 0x000fe200078e021b */
[----:B------:R-:W-:Y:S01]  /*67f0*/  SHF.R.S32.HI R76, RZ, 0x18, R83 ;  /* 0x00000018ff4c7819 */ /* 0x000fe20000011453 */
[----:B------:R-:W-:Y:S01]  /*6800*/  IMAD R26, R70, R30, RZ ;  /* 0x0000001e461a7224 */ /* 0x000fe200078e02ff */
[----:B------:R-:W-:Y:S01]  /*6810*/  SHF.L.U32 R77, R83, 0x8, RZ ;  /* 0x00000008534d7819 */ /* 0x000fe200000006ff */
        /* <DEDUP_REMOVED lines=13> */
[----:B------:R-:W-:Y:S01]  /*68f0*/  PRMT R73, R84, 0x8880, RZ ;  /* 0x0000888054497816 */ /* 0x000fe200000000ff */
[----:B------:R-:W-:Y:S01]  /*6900*/  IMAD R28, R75, R72, R28 ;  /* 0x000000484b1c7224 */ /* 0x000fe200078e021c */
[----:B------:R-:W-:Y:S01]  /*6910*/  SHF.R.S32.HI R77, RZ, 0x18, R77 ;  /* 0x00000018ff4d7819 */ /* 0x000fe2000001144d */
[----:B------:R-:W-:Y:S01]  /*6920*/  IMAD R30, R70, R34, RZ ;  /* 0x00000022461e7224 */ /* 0x000fe200078e02ff */
[----:B------:R-:W-:Y:S01]  /*6930*/  I2IP.S8.S32.SAT R106, R31, R26, RZ ;  /* 0x0000001a1f6a7239 */ /* 0x000fe200000014ff */
[----:B------:R-:W-:Y:S01]  /*6940*/  IMAD R29, R74, R72, R29 ;  /* 0x000000484a1d7224 */ /* 0x000fe200078e021d */
[----:B------:R-:W-:Y:S01]  /*6950*/  SHF.L.U32 R74, R84, 0x10, RZ ;  /* 0x00000010544a7819 */ /* 0x000fe200000006ff */
        /* <DEDUP_REMOVED lines=9> */
[----:B------:R-:W-:Y:S01]  /*69f0*/  PRMT R76, R85, 0x8880, RZ ;  /* 0x00008880554c7816 */ /* 0x000fe200000000ff */
[----:B------:R-:W-:Y:S01]  /*6a00*/  IMAD R34, R70, R38, RZ ;  /* 0x0000002646227224 */ /* 0x000fe200078e02ff */
[----:B------:R-:W-:Y:S01]  /*6a10*/  SHF.L.U32 R77, R88, 0x10, RZ ;  /* 0x00000010584d7819 */ /* 0x000fe200000006ff */
[----:B------:R-:W-:Y:S01]  /*6a20*/  IMAD R32, R73, R72, R32 ;  /* 0x0000004849207224 */ /* 0x000fe200078e0220 */
[----:B------:R-:W-:Y:S01]  /*6a30*/  SHF.R.S32.HI R73, RZ, 0x18, R84 ;  /* 0x00000018ff497819 */ /* 0x000fe20000011454 */
[----:B------:R-:W-:Y:S01]  /*6a40*/  IMAD R39, R70, R39, RZ ;  /* 0x0000002746277224 */ /* 0x000fe200078e02ff */
[----:B------:R-:W-:Y:S01]  /*6a50*/  I2IP.S8.S32.SAT R107, R35, R30, RZ ;  /* 0x0000001e236b7239 */ /* 0x000fe200000014ff */
[-C--:B------:R-:W-:Y:S02]  /*6a60*/  IMAD R33, R74, R72.reuse, R33 ;  /* 0x000000484a217224 */ /* 0x080fe400078e0221 */
[----:B------:R-:W-:Y:S01]  /*6a70*/  IMAD R34, R75, R72, R34 ;  /* 0x000000484b227224 */ /* 0x000fe200078e0222 */
[----:B------:R-:W-:Y:S01]  /*6a80*/  I2IP.S8.S32.SAT R107, R29, R28, R107 ;  /* 0x0000001c1d6b7239 */ /* 0x000fe2000000146b */
[C---:B------:R-:W-:Y:S01]  /*6a90*/  IMAD.U32 R74, R85.reuse, 0x10000, RZ ;  /* 0x00010000554a7824 */ /* 0x040fe200078e00ff */
[----:B------:R-:W-:Y:S01]  /*6aa0*/  SHF.L.U32 R75, R85, 0x8, RZ ;  /* 0x00000008554b7819 */ /* 0x000fe200000006ff */
[----:B------:R-:W-:Y:S01]  /*6ab0*/  IMAD R39, R73, R72, R39 ;  /* 0x0000004849277224 */ /* 0x000fe200078e0227 */
[----:B------:R-:W-:Y:S01]  /*6ac0*/  MOV R73, R76 ;  /* 0x0000004c00497202 */ /* 0x000fe20000000f00 */
[C---:B------:R-:W-:Y:S01]  /*6ad0*/  IMAD R36, R70.reuse, R40, RZ ;  /* 0x0000002846247224 */ /* 0x040fe200078e02ff */
[----:B------:R-:W-:Y:S01]  /*6ae0*/  SHF.R.S32.HI R74, RZ, 0x18, R74 ;  /* 0x00000018ff4a7819 */ /* 0x000fe2000001144a */
[C---:B------:R-:W-:Y:S01]  /*6af0*/  IMAD R37, R70.reuse, R41, RZ ;  /* 0x0000002946257224 */ /* 0x040fe200078e02ff */
[----:B------:R-:W-:Y:S01]  /*6b00*/  SHF.R.S32.HI R75, RZ, 0x18, R75 ;  /* 0x00000018ff4b7819 */ /* 0x000fe2000001144b */
[----:B------:R-:W-:Y:S01]  /*6b10*/  IMAD R38, R70, R42, RZ ;  /* 0x0000002a46267224 */ /* 0x000fe200078e02ff */
[----:B------:R1:W-:Y:S01]  /*6b20*/  STS.128 [R158+0x8200], R104 ;  /* 0x008200689e007388 */ /* 0x0003e20000000c00 */
[----:B------:R-:W-:Y:S01]  /*6b30*/  IMAD R36, R73, R72, R36 ;  /* 0x0000004849247224 */ /* 0x000fe200078e0224 */
[----:B------:R-:W-:Y:S01]  /*6b40*/  I2IP.S8.S32.SAT R108, R39, R34, RZ ;  /* 0x00000022276c7239 */ /* 0x000fe200000014ff */
[-C--:B------:R-:W-:Y:S01]  /*6b50*/  IMAD R37, R74, R72.reuse, R37 ;  /* 0x000000484a257224 */ /* 0x080fe200078e0225 */
[----:B------:R-:W-:Y:S01]  /*6b60*/  SHF.R.S32.HI R76, RZ, 0x18, R85 ;  /* 0x00000018ff4c7819 */ /* 0x000fe20000011455 */
[----:B------:R-:W-:Y:S01]  /*6b70*/  IMAD R43, R70, R43, RZ ;  /* 0x0000002b462b7224 */ /* 0x000fe200078e02ff */
[C---:B------:R-:W-:Y:S01]  /*6b80*/  SHF.L.U32 R74, R86.reuse, 0x10, RZ ;  /* 0x00000010564a7819 */ /* 0x040fe200000006ff */
[----:B------:R-:W-:Y:S01]  /*6b90*/  IMAD R38, R75, R72, R38 ;  /* 0x000000484b267224 */ /* 0x000fe200078e0226 */
[----:B------:R-:W-:Y:S01]  /*6ba0*/  PRMT R73, R86, 0x8880, RZ ;  /* 0x0000888056497816 */ /* 0x000fe200000000ff */
[----:B------:R-:W-:Y:S01]  /*6bb0*/  IMAD R40, R70, R44, RZ ;  /* 0x0000002c46287224 */ /* 0x000fe200078e02ff */
[----:B------:R-:W-:Y:S01]  /*6bc0*/  SHF.L.U32 R75, R86, 0x8, RZ ;  /* 0x00000008564b7819 */ /* 0x000fe200000006ff */
[----:B------:R-:W-:Y:S01]  /*6bd0*/  IMAD R41, R70, R45, RZ ;  /* 0x0000002d46297224 */ /* 0x000fe200078e02ff */
[----:B------:R-:W-:Y:S01]  /*6be0*/  SHF.R.S32.HI R74, RZ, 0x18, R74 ;  /* 0x00000018ff4a7819 */ /* 0x000fe2000001144a */
[----:B------:R-:W-:Y:S01]  /*6bf0*/  IMAD R43, R76, R72, R43 ;  /* 0x000000484c2b7224 */ /* 0x000fe200078e022b */
[----:B------:R-:W-:Y:S01]  /*6c00*/  SHF.R.S32.HI R75, RZ, 0x18, R75 ;  /* 0x00000018ff4b7819 */ /* 0x000fe2000001144b */
[C---:B------:R-:W-:Y:S01]  /*6c10*/  IMAD R42, R70.reuse, R46, RZ ;  /* 0x0000002e462a7224 */ /* 0x040fe200078e02ff */
[----:B------:R-:W-:Y:S01]  /*6c20*/  I2IP.S8.S32.SAT R108, R33, R32, R108 ;  /* 0x00000020216c7239 */ /* 0x000fe2000000146c */
[----:B------:R-:W-:Y:S01]  /*6c30*/  IMAD R40, R73, R72, R40 ;  /* 0x0000004849287224 */ /* 0x000fe200078e0228 */
[----:B------:R-:W-:Y:S01]  /*6c40*/  SHF.R.S32.HI R76, RZ, 0x18, R86 ;  /* 0x00000018ff4c7819 */ /* 0x000fe20000011456 */
[----:B------:R-:W-:Y:S01]  /*6c50*/  IMAD R47, R70, R47, RZ ;  /* 0x0000002f462f7224 */ /* 0x000fe200078e02ff */
[----:B------:R-:W-:Y:S01]  /*6c60*/  I2IP.S8.S32.SAT R109, R43, R38, RZ ;  /* 0x000000262b6d7239 */ /* 0x000fe200000014ff */
[-C--:B------:R-:W-:Y:S01]  /*6c70*/  IMAD R41, R74, R72.reuse, R41 ;  /* 0x000000484a297224 */ /* 0x080fe200078e0229 */
[----:B------:R-:W-:Y:S01]  /*6c80*/  PRMT R73, R87, 0x8880, RZ ;  /* 0x0000888057497816 */ /* 0x000fe200000000ff */
[-C--:B------:R-:W-:Y:S01]  /*6c90*/  IMAD R42, R75, R72.reuse, R42 ;  /* 0x000000484b2a7224 */ /* 0x080fe200078e022a */
[----:B------:R-:W-:Y:S01]  /*6ca0*/  SHF.L.U32 R74, R87, 0x10, RZ ;  /* 0x00000010574a7819 */ /* 0x000fe200000006ff */
[----:B------:R-:W-:Y:S01]  /*6cb0*/  IMAD R47, R76, R72, R47 ;  /* 0x000000484c2f7224 */ /* 0x000fe200078e022f */
[----:B------:R-:W-:Y:S01]  /*6cc0*/  I2IP.S8.S32.SAT R109, R37, R36, R109 ;  /* 0x00000024256d7239 */ /* 0x000fe2000000146d */
[C---:B------:R-:W-:Y:S01]  /*6cd0*/  IMAD R44, R70.reuse, R48, RZ ;  /* 0x00000030462c7224 */ /* 0x040fe200078e02ff */
[----:B------:R-:W-:Y:S01]  /*6ce0*/  SHF.R.S32.HI R74, RZ, 0x18, R74 ;  /* 0x00000018ff4a7819 */ /* 0x000fe2000001144a */
[----:B------:R-:W-:Y:S01]  /*6cf0*/  IMAD.SHL.U32 R76, R87, 0x100, RZ ;  /* 0x00000100574c7824 */ /* 0x000fe200078e00ff */
[----:B------:R-:W-:Y:S01]  /*6d00*/  I2IP.S8.S32.SAT R110, R47, R42, RZ ;  /* 0x0000002a2f6e7239 */ /* 0x000fe200000014ff */
[----:B------:R-:W-:Y:S01]  /*6d10*/  IMAD R45, R70, R49, RZ ;  /* 0x00000031462d7224 */ /* 0x000fe200078e02ff */
[----:B------:R-:W-:Y:S01]  /*6d20*/  PRMT R75, R88, 0x8880, RZ ;  /* 0x00008880584b7816 */ /* 0x000fe200000000ff */
[----:B------:R-:W-:Y:S01]  /*6d30*/  IMAD R44, R73, R72, R44 ;  /* 0x00000048492c7224 */ /* 0x000fe200078e022c */
[----:B------:R-:W-:Y:S01]  /*6d40*/  SHF.R.S32.HI R73, RZ, 0x18, R76 ;  /* 0x00000018ff497819 */ /* 0x000fe2000001144c */
[----:B------:R-:W-:Y:S01]  /*6d50*/  IMAD R46, R70, R50, RZ ;  /* 0x00000032462e7224 */ /* 0x000fe200078e02ff */
[----:B------:R-:W-:Y:S01]  /*6d60*/  I2IP.S8.S32.SAT R110, R41, R40, R110 ;  /* 0x00000028296e7239 */ /* 0x000fe2000000146e */
[----:B------:R-:W-:Y:S01]  /*6d70*/  IMAD R45, R74, R72, R45 ;  /* 0x000000484a2d7224 */ /* 0x000fe200078e022d */
[----:B------:R-:W-:Y:S01]  /*6d80*/  SHF.R.S32.HI R74, RZ, 0x18, R87 ;  /* 0x00000018ff4a7819 */ /* 0x000fe20000011457 */
[----:B------:R-:W-:Y:S01]  /*6d90*/  IMAD R51, R70, R51, RZ ;  /* 0x0000003346337224 */ /* 0x000fe200078e02ff */
[----:B------:R-:W-:Y:S01]  /*6da0*/  SHF.L.U32 R76, R88, 0x8, RZ ;  /* 0x00000008584c7819 */ /* 0x000fe200000006ff */
[----:B------:R-:W-:Y:S02]  /*6db0*/  IMAD R48, R70, R52, RZ ;  /* 0x0000003446307224 */ /* 0x000fe400078e02ff */
[-C--:B------:R-:W-:Y:S01]  /*6dc0*/  IMAD R46, R73, R72.reuse, R46 ;  /* 0x00000048492e7224 */ /* 0x080fe200078e022e */
[----:B------:R-:W-:Y:S01]  /*6dd0*/  SHF.R.S32.HI R73, RZ, 0x18, R77 ;  /* 0x00000018ff497819 */ /* 0x000fe2000001144d */
[-C--:B------:R-:W-:Y:S01]  /*6de0*/  IMAD R51, R74, R72.reuse, R51 ;  /* 0x000000484a337224 */ /* 0x080fe200078e0233 */
[----:B------:R-:W-:Y:S01]  /*6df0*/  SHF.R.S32.HI R74, RZ, 0x18, R88 ;  /* 0x00000018ff4a7819 */ /* 0x000fe20000011458 */
[----:B------:R-:W-:Y:S01]  /*6e00*/  IMAD R49, R70, R53, RZ ;  /* 0x0000003546317224 */ /* 0x000fe200078e02ff */
[----:B------:R-:W-:Y:S01]  /*6e10*/  SHF.L.U32 R77, R90, 0x8, RZ ;  /* 0x000000085a4d7819 */ /* 0x000fe200000006ff */
[----:B------:R-:W-:Y:S01]  /*6e20*/  IMAD R48, R75, R72, R48 ;  /* 0x000000484b307224 */ /* 0x000fe200078e0230 */
[----:B------:R-:W-:Y:S01]  /*6e30*/  SHF.R.S32.HI R75, RZ, 0x18, R76 ;  /* 0x00000018ff4b7819 */ /* 0x000fe2000001144c */
[C---:B------:R-:W-:Y:S01]  /*6e40*/  IMAD R50, R70.reuse, R54, RZ ;  /* 0x0000003646327224 */ /* 0x040fe200078e02ff */
[----:B------:R-:W-:Y:S01]  /*6e50*/  I2IP.S8.S32.SAT R111, R51, R46, RZ ;  /* 0x0000002e336f7239 */ /* 0x000fe200000014ff */
[C---:B------:R-:W-:Y:S01]  /*6e60*/  IMAD R55, R70.reuse, R55, RZ ;  /* 0x0000003746377224 */ /* 0x040fe200078e02ff */
[----:B------:R-:W-:Y:S01]  /*6e70*/  SHF.L.U32 R76, R89, 0x10, RZ ;  /* 0x00000010594c7819 */ /* 0x000fe200000006ff */
[----:B------:R-:W-:Y:S01]  /*6e80*/  IMAD R49, R73, R72, R49 ;  /* 0x0000004849317224 */ /* 0x000fe200078e0231 */
[----:B------:R-:W-:Y:S01]  /*6e90*/  PRMT R73, R89, 0x8880, RZ ;  /* 0x0000888059497816 */ /* 0x000fe200000000ff */
[----:B------:R-:W-:Y:S01]  /*6ea0*/  IMAD R52, R70, R56, RZ ;  /* 0x0000003846347224 */ /* 0x000fe200078e02ff */
[----:B------:R-:W-:Y:S01]  /*6eb0*/  I2IP.S8.S32.SAT R111, R45, R44, R111 ;  /* 0x0000002c2d6f7239 */ /* 0x000fe2000000146f */
[-C--:B------:R-:W-:Y:S01]  /*6ec0*/  IMAD R50, R75, R72.reuse, R50 ;  /* 0x000000484b327224 */ /* 0x080fe200078e0232 */
[----:B------:R-:W-:Y:S01]  /*6ed0*/  PRMT R75, R90, 0x8880, RZ ;  /* 0x000088805a4b7816 */ /* 0x000fe200000000ff */
[-C--:B------:R-:W-:Y:S01]  /*6ee0*/  IMAD R55, R74, R72.reuse, R55 ;  /* 0x000000484a377224 */ /* 0x080fe200078e0237 */
[----:B------:R-:W-:Y:S01]  /*6ef0*/  SHF.R.S32.HI R74, RZ, 0x18, R76 ;  /* 0x00000018ff4a7819 */ /* 0x000fe2000001144c */
[----:B------:R-:W-:Y:S01]  /*6f00*/  IMAD R52, R73, R72, R52 ;  /* 0x0000004849347224 */ /* 0x000fe200078e0234 */
[----:B------:R-:W-:Y:S01]  /*6f10*/  SHF.L.U32 R73, R89, 0x8, RZ ;  /* 0x0000000859497819 */ /* 0x000fe200000006ff */
[C---:B------:R-:W-:Y:S01]  /*6f20*/  IMAD R53, R70.reuse, R57, RZ ;  /* 0x0000003946357224 */ /* 0x040fe200078e02ff */
[----:B------:R1:W-:Y:S01]  /*6f30*/  STS.128 [R157+0x8200], R108 ;  /* 0x0082006c9d007388 */ /* 0x0003e20000000c00 */
[----:B------:R-:W-:Y:S01]  /*6f40*/  IMAD R54, R70, R58, RZ ;  /* 0x0000003a46367224 */ /* 0x000fe200078e02ff */
[----:B------:R-:W-:Y:S01]  /*6f50*/  SHF.R.S32.HI R73, RZ, 0x18, R73 ;  /* 0x00000018ff497819 */ /* 0x000fe20000011449 */
[----:B------:R-:W-:Y:S01]  /*6f60*/  IMAD R53, R74, R72, R53 ;  /* 0x000000484a357224 */ /* 0x000fe200078e0235 */
[----:B------:R-:W-:Y:S01]  /*6f70*/  SHF.L.U32 R76, R90, 0x10, RZ ;  /* 0x000000105a4c7819 */ /* 0x000fe200000006ff */
[C---:B------:R-:W-:Y:S01]  /*6f80*/  IMAD R59, R70.reuse, R59, RZ ;  /* 0x0000003b463b7224 */ /* 0x040fe200078e02ff */
[----:B------:R-:W-:Y:S01]  /*6f90*/  SHF.R.S32.HI R74, RZ, 0x18, R89 ;  /* 0x00000018ff4a7819 */ /* 0x000fe20000011459 */
[C---:B------:R-:W-:Y:S01]  /*6fa0*/  IMAD R56, R70.reuse, R60, RZ ;  /* 0x0000003c46387224 */ /* 0x040fe200078e02ff */
[----:B------:R-:W-:Y:S01]  /*6fb0*/  I2IP.S8.S32.SAT R112, R55, R50, RZ ;  /* 0x0000003237707239 */ /* 0x000fe200000014ff */
[----:B------:R-:W-:Y:S01]  /*6fc0*/  IMAD R54, R73, R72, R54 ;  /* 0x0000004849367224 */ /* 0x000fe200078e0236 */
[----:B------:R-:W-:Y:S01]  /*6fd0*/  SHF.R.S32.HI R76, RZ, 0x18, R76 ;  /* 0x00000018ff4c7819 */ /* 0x000fe2000001144c */
[----:B------:R-:W-:Y:S01]  /*6fe0*/  IMAD R57, R70, R61, RZ ;  /* 0x0000003d46397224 */ /* 0x000fe200078e02ff */
[----:B------:R-:W-:Y:S01]  /*6ff0*/  I2IP.S8.S32.SAT R112, R49, R48, R112 ;  /* 0x0000003031707239 */ /* 0x000fe20000001470 */
[----:B------:R-:W-:Y:S01]  /*7000*/  IMAD R59, R74, R72, R59 ;  /* 0x000000484a3b7224 */ /* 0x000fe200078e023b */
[----:B------:R-:W-:Y:S01]  /*7010*/  SHF.R.S32.HI R77, RZ, 0x18, R77 ;  /* 0x00000018ff4d7819 */ /* 0x000fe2000001144d */
[----:B------:R-:W-:Y:S01]  /*7020*/  IMAD R58, R70, R62, RZ ;  /* 0x0000003e463a7224 */ /* 0x000fe200078e02ff */
[----:B------:R-:W-:Y:S01]  /*7030*/  SHF.R.S32.HI R73, RZ, 0x18, R90 ;  /* 0x00000018ff497819 */ /* 0x000fe2000001145a */
[----:B------:R-:W-:Y:S01]  /*7040*/  IMAD R56, R75, R72, R56 ;  /* 0x000000484b387224 */ /* 0x000fe200078e0238 */
[----:B------:R-:W-:Y:S01]  /*7050*/  I2IP.S8.S32.SAT R113, R59, R54, RZ ;  /* 0x000000363b717239 */ /* 0x000fe200000014ff */
[----:B------:R-:W-:Y:S01]  /*7060*/  IMAD R57, R76, R72, R57 ;  /* 0x000000484c397224 */ /* 0x000fe200078e0239 */
[C---:B------:R-:W-:Y:S01]  /*7070*/  PRMT R75, R91.reuse, 0x8880, RZ ;  /* 0x000088805b4b7816 */ /* 0x040fe200000000ff */
[----:B------:R-:W-:Y:S01]  /*7080*/  IMAD.U32 R74, R91, 0x10000, RZ ;  /* 0x000100005b4a7824 */ /* 0x000fe200078e00ff */
[----:B------:R-:W-:Y:S01]  /*7090*/  I2IP.S8.S32.SAT R113, R53, R52, R113 ;  /* 0x0000003435717239 */ /* 0x000fe20000001471 */
[C---:B------:R-:W-:Y:S01]  /*70a0*/  IMAD R63, R70.reuse, R63, RZ ;  /* 0x0000003f463f7224 */ /* 0x040fe200078e02ff */
[----:B------:R-:W-:Y:S01]  /*70b0*/  SHF.R.S32.HI R76, RZ, 0x18, R91 ;  /* 0x00000018ff4c7819 */ /* 0x000fe2000001145b */
[----:B------:R-:W-:Y:S01]  /*70c0*/  IMAD R58, R77, R72, R58 ;  /* 0x000000484d3a7224 */ /* 0x000fe200078e023a */
[----:B------:R-:W-:Y:S01]  /*70d0*/  SHF.L.U32 R77, R91, 0x8, RZ ;  /* 0x000000085b4d7819 */ /* 0x000fe200000006ff */
[C---:B------:R-:W-:Y:S01]  /*70e0*/  IMAD R60, R70.reuse, R64, RZ ;  /* 0x00000040463c7224 */ /* 0x040fe200078e02ff */
[----:B------:R-:W-:Y:S01]  /*70f0*/  SHF.R.S32.HI R74, RZ, 0x18, R74 ;  /* 0x00000018ff4a7819 */ /* 0x000fe2000001144a */
[C---:B------:R-:W-:Y:S01]  /*7100*/  IMAD R61, R70.reuse, R65, RZ ;  /* 0x00000041463d7224 */ /* 0x040fe200078e02ff */
[----:B------:R-:W-:Y:S01]  /*7110*/  SHF.R.S32.HI R77, RZ, 0x18, R77 ;  /* 0x00000018ff4d7819 */ /* 0x000fe2000001144d */
[-C--:B------:R-:W-:Y:S02]  /*7120*/  IMAD R63, R73, R72.reuse, R63 ;  /* 0x00000048493f7224 */ /* 0x080fe400078e023f */
[----:B------:R-:W-:Y:S02]  /*7130*/  IMAD R60, R75, R72, R60 ;  /* 0x000000484b3c7224 */ /* 0x000fe400078e023c */
[----:B------:R-:W-:Y:S01]  /*7140*/  IMAD R62, R70, R66, RZ ;  /* 0x00000042463e7224 */ /* 0x000fe200078e02ff */
[----:B------:R-:W-:Y:S01]  /*7150*/  I2IP.S8.S32.SAT R114, R63, R58, RZ ;  /* 0x0000003a3f727239 */ /* 0x000fe200000014ff */
[----:B------:R-:W-:Y:S02]  /*7160*/  IMAD R61, R74, R72, R61 ;  /* 0x000000484a3d7224 */ /* 0x000fe400078e023d */
[----:B------:R-:W-:Y:S01]  /*7170*/  IMAD R67, R70, R67, RZ ;  /* 0x0000004346437224 */ /* 0x000fe200078e02ff */
[----:B------:R-:W-:Y:S01]  /*7180*/  I2IP.S8.S32.SAT R114, R57, R56, R114 ;  /* 0x0000003839727239 */ /* 0x000fe20000001472 */
[-C--:B------:R-:W-:Y:S02]  /*7190*/  IMAD R62, R77, R72.reuse, R62 ;  /* 0x000000484d3e7224 */ /* 0x080fe400078e023e */
[----:B------:R-:W-:Y:S05]  /*71a0*/  IMAD R67, R76, R72, R67 ;  /* 0x000000484c437224 */ /* 0x000fea00078e0243 */
[----:B------:R-:W-:Y:S04]  /*71b0*/  I2IP.S8.S32.SAT R115, R67, R62, RZ ;  /* 0x0000003e43737239 */ /* 0x000fe800000014ff */
[----:B------:R-:W-:Y:S05]  /*71c0*/  I2IP.S8.S32.SAT R115, R61, R60, R115 ;  /* 0x0000003c3d737239 */ /* 0x000fea0000001473 */
[----:B------:R1:W-:Y:S01]  /*71d0*/  STS.128 [R156+0x8200], R112 ;  /* 0x008200709c007388 */ /* 0x0003e20000000c00 */
[----:B------:R-:W-:Y:S01]  /*71e0*/  @!PT LDS RZ, [RZ] ;  /* 0x00000000fffff984 */ /* 0x000fe20000000800 */
[----:B------:R-:W-:Y:S01]  /*71f0*/  @!PT LDS RZ, [RZ] ;  /* 0x00000000fffff984 */ /* 0x000fe20000000800 */
[----:B------:R-:W-:Y:S01]  /*7200*/  @!PT LDS RZ, [RZ] ;  /* 0x00000000fffff984 */ /* 0x000fe20000000800 */
[----:B------:R-:W-:Y:S01]  /*7210*/  @!PT LDS RZ, [RZ] ;  /* 0x00000000fffff984 */ /* 0x000fe20000000800 */
[----:B------:R2:W-:Y:S07]  /*7220*/  MEMBAR.ALL.CTA ;  /* 0x0000000000007992 */ /* 0x0005ee0000008000 */
[----:B--2---:R-:W2:Y:S02]  /*7230*/  FENCE.VIEW.ASYNC.S ;  /* 0x00000000000073c6 */ /* 0x004ea40000000000 */
[----:B--2---:R-:W-:Y:S06]  /*7240*/  BAR.SYNC.DEFER_BLOCKING 0x1, 0x80 ;  /* 0x0042000000007b1d */ /* 0x004fec0000010000 */
[----:B------:R-:W-:Y:S05]  /*7250*/  @P0 BRA `(.L_x_104) ;  /* 0x0000000000280947 */ /* 0x000fea0003800000 */
[----:B------:R-:W-:Y:S01]  /*7260*/  UIADD3 UR4, UPT, UPT, UR44, 0x8200, URZ ;  /* 0x000082002c047890 */ /* 0x000fe2000fffe0ff */
[----:B------:R-:W-:Y:S05]  /*7270*/  UMOV UR51, UR36 ;  /* 0x0000002400337c82 */ /* 0x000fea0008000000 */
[----:B------:R-:W-:Y:S01]  /*7280*/  MOV R153, UR4 ;  /* 0x0000000400997c02 */ /* 0x000fe20008000f00 */
[----:B------:R-:W-:Y:S03]  /*7290*/  UIADD3 UR4, UP0, UPT, UR62, 0x680, URZ ;  /* 0x000006803e047890 */ /* 0x000fe6000ff1e0ff */
[----:B------:R-:W-:Y:S01]  /*72a0*/  R2UR UR48, R153 ;  /* 0x00000000993072ca */ /* 0x000fe200000e0000 */
[----:B------:R-:W-:Y:S11]  /*72b0*/  UIADD3.X UR5, UPT, UPT, URZ, UR63, URZ, UP0, !UPT ;  /* 0x0000003fff057290 */ /* 0x000ff600087fe4ff */
[----:B------:R-:W-:Y:S01]  /*72c0*/  @!UPT UIADD3 URZ, UPT, UPT, URZ, URZ, URZ ;  /* 0x000000fffffff290 */ /* 0x000fe2000fffe0ff */
[----:B------:R2:W-:Y:S01]  /*72d0*/  UTMASTG.3D [UR48], [UR4] ;  /* 0x00000030040073b5 */ /* 0x0005e20008010000 */
[----:B------:R0:W-:Y:S01]  /*72e0*/  UTMACMDFLUSH ;  /* 0x00000000000079b7 */ /* 0x0001e20000000000 */
[----:B--2---:R-:W-:Y:S04]  /*72f0*/  DEPBAR.LE SB0, 0x1 ;  /* 0x000080400000791a */ /* 0x004fe80000000000 */
.L_x_104:
[----:B------:R-:W-:Y:S05]  /*7300*/  BSYNC.RECONVERGENT B0 ;  /* 0x0000000000007941 */ /* 0x000fea0003800200 */
.L_x_103:
[----:B------:R-:W-:Y:S06]  /*7310*/  BAR.SYNC.DEFER_BLOCKING 0x1, 0x80 ;  /* 0x0042000000007b1d */ /* 0x000fec0000010000 */
[----:B------:R-:W2:Y:S01]  /*7320*/  @P6 SYNCS.PHASECHK.TRANS64.TRYWAIT P0, [R116+URZ+0x40], R117 ;  /* 0x00004075740065a7 */ /* 0x000ea200080011ff */
[----:B------:R-:W-:Y:S01]  /*7330*/  BSSY B1, `(.L_x_105) ;  /* 0x0000023000017945 */ /* 0x000fe20003800000 */
[----:B--2---:R-:W-:Y:S03]  /*7340*/  @P6 SEL R79, RZ, 0x1, !P0 ;  /* 0x00000001ff4f6807 */ /* 0x004fe60004000000 */
[----:B------:R-:W-:Y:S05]  /*7350*/  @!P6 BRA `(.L_x_106) ;  /* 0x000000000080e947 */ /* 0x000fea0003800000 */
[----:B------:R-:W-:Y:S01]  /*7360*/  ISETP.NE.AND P1, PT, R96, RZ, PT ;  /* 0x000000ff6000720c */ /* 0x000fe20003f25270 */
[----:B------:R-:W-:Y:S01]  /*7370*/  BSSY B0, `(.L_x_107) ;  /* 0x000000a000007945 */ /* 0x000fe20003800000 */
[----:B------:R-:W-:Y:S11]  /*7380*/  ISETP.NE.AND P0, PT, R79, RZ, PT ;  /* 0x000000ff4f00720c */ /* 0x000ff60003f05270 */
[----:B------:R-:W-:Y:S04]  /*7390*/  @P1 IMAD R5, R148, 0x2000, R97 ;  /* 0x0000200094051824 */ /* 0x000fe800078e0261 */
[--C-:B------:R-:W-:Y:S01]  /*73a0*/  @P1 IMAD.IADD R4, R152, 0x1, R5.reuse ;  /* 0x0000000198041824 */ /* 0x100fe200078e0205 */
[----:B------:R-:W-:Y:S01]  /*73b0*/  @P1 IADD3 R2, PT, PT, R151, R5, RZ ;  /* 0x0000000597021210 */ /* 0x000fe20007ffe0ff */
[----:B------:R-:W-:Y:S01]  /*73c0*/  @P1 IMAD.IADD R0, R98, 0x1, R5 ;  /* 0x0000000162001824 */ /* 0x000fe200078e0205 */
[----:B------:R-:W-:Y:S06]  /*73d0*/  @P0 BRA `(.L_x_108) ;  /* 0x00000000000c0947 */ /* 0x000fec0003800000 */
[----:B------:R-:W-:Y:S04]  /*73e0*/  SHF.L.U32 R3, R146, 0x1f, RZ ;  /* 0x0000001f92037819 */ /* 0x000fe800000006ff */
[----:B------:R-:W2:Y:S02]  /*73f0*/  SYNCS.PHASECHK.TRANS64.TRYWAIT P0, [R116+URZ+0x40], R3 ;  /* 0x00004003740075a7 */ /* 0x000ea400080011ff */
[----:B--2---:R-:W-:Y:S05]  /*7400*/  @!P0 BRA `(.L_x_109) ;  /* 0x0000004c00088947 */ /* 0x004fea0003800000 */
.L_x_108:
[----:B------:R-:W-:Y:S05]  /*7410*/  BSYNC B0 ;  /* 0x0000000000007941 */ /* 0x000fea0003800000 */
.L_x_107:
[----:B------:R-:W-:Y:S01]  /*7420*/  ISETP.NE.AND P0, PT, R96, RZ, PT ;  /* 0x000000ff6000720c */ /* 0x000fe20003f05270 */
[----:B--2---:R-:W-:Y:S02]  /*7430*/  VIADD R116, R116, 0x60 ;  /* 0x0000006074747836 */ /* 0x004fe40000000000 */
[----:B------:R-:W-:Y:S02]  /*7440*/  IMAD.U32 R3, RZ, RZ, UR45 ;  /* 0x0000002dff037e24 */ /* 0x000fe4000f8e00ff */
[----:B------:R-:W-:Y:S03]  /*7450*/  VIADD R148, R148, 0x1 ;  /* 0x0000000194947836 */ /* 0x000fe60000000000 */
[----:B------:R-:W-:Y:S05]  /*7460*/  PRMT R3, R3, 0x654, R116 ;  /* 0x0000065403037816 */ /* 0x000fea0000000074 */
[----:B------:R2:W3:Y:S04]  /*7470*/  @P0 LDS.128 R92, [R5+0x200] ;  /* 0x00020000055c0984 */ /* 0x0004e80000000c00 */
[----:B------:R2:W4:Y:S04]  /*7480*/  @P0 LDS.128 R80, [R4+0x200] ;  /* 0x0002000004500984 */ /* 0x0005280000000c00 */
        /* <DEDUP_REMOVED lines=9> */
[----:B------:R-:W-:Y:S01]  /*7520*/  SEL R148, R148, RZ, P0 ;  /* 0x000000ff94947207 */ /* 0x000fe20000000000 */
[----:B-----5:R5:W-:Y:S02]  /*7530*/  SYNCS.ARRIVE.TRANS64.RED.A1T0 RZ, [R3+URZ], RZ ;  /* 0x000000ff03ff79a7 */ /* 0x020be400081004ff */
[----:B-----5:R-:W-:Y:S04]  /*7540*/  SEL R3, RZ, 0x1, P0 ;  /* 0x00000001ff037807 */ /* 0x020fe80000000000 */
[----:B--234-:R-:W-:Y:S02]  /*7550*/  LOP3.LUT R146, R146, R3, RZ, 0x3c, !PT ;  /* 0x0000000392927212 */ /* 0x01cfe400078e3cff */
.L_x_106:
[----:B------:R-:W-:Y:S05]  /*7560*/  BSYNC B1 ;  /* 0x0000000000017941 */ /* 0x000fea0003800000 */
.L_x_105:
[----:B------:R-:W-:Y:S05]  /*7570*/  VIADD R0, R71, 0x40 ;  /* 0x0000004047007836 */ /* 0x000fea0000000000 */
[----:B------:R-:W-:Y:S04]  /*7580*/  SHF.R.U32.HI R0, RZ, 0x15, R0 ;  /* 0x00000015ff007819 */ /* 0x000fe80000011600 */
[----:B------:R-:W-:Y:S11]  /*7590*/  LOP3.LUT P0, RZ, R0, 0x3, R141, 0x48, !PT ;  /* 0x0000000300ff7812 */ /* 0x000ff6000780488d */
[----:B------:R-:W-:Y:S02]  /*75a0*/  @!UPT UIADD3 URZ, UPT, UPT, URZ, URZ, URZ ;  /* 0x000000fffffff290 */ /* 0x000fe4000fffe0ff */
        /* <DEDUP_REMOVED lines=8> */
[----:B------:R-:W5:Y:S01]  /*7630*/  LDCU.64 UR4, c[0x4][0x18] ;  /* 0x01000300ff0477ac */ /* 0x000f620008000a00 */
[----:B--2---:R-:W-:Y:S01]  /*7640*/  MOV R5, UR9 ;  /* 0x0000000900057c02 */ /* 0x004fe20008000f00 */
[----:B------:R-:W-:Y:S01]  /*7650*/  IMAD.U32 R4, RZ, RZ, UR8 ;  /* 0x00000008ff047e24 */ /* 0x000fe2000f8e00ff */
[----:B---3--:R-:W-:Y:S01]  /*7660*/  MOV R7, UR7 ;  /* 0x0000000700077c02 */ /* 0x008fe20008000f00 */
[----:B------:R-:W-:Y:S01]  /*7670*/  IMAD.U32 R6, RZ, RZ, UR6 ;  /* 0x00000006ff067e24 */ /* 0x000fe2000f8e00ff */
[----:B-----5:R-:W-:Y:S01]  /*7680*/  MOV R11, UR5 ;  /* 0x00000005000b7c02 */ /* 0x020fe20008000f00 */
[----:B------:R-:W-:Y:S02]  /*7690*/  IMAD.U32 R10, RZ, RZ, UR4 ;  /* 0x00000004ff0a7e24 */ /* 0x000fe4000f8e00ff */
[----:B------:R-:W-:Y:S07]  /*76a0*/  LEPC R20, `(.L_x_110) ;  /* 0x000000001014794e */ /* 0x000fee0000000000 */
[----:B-1--4-:R-:W-:Y:S05]  /*76b0*/  CALL.ABS.NOINC R2 ;  /* 0x0000000002007343 */ /* 0x012fea0003c00000 */
.L_x_110:
[----:B------:R-:W-:Y:S05]  /*76c0*/  WARPSYNC.ALL ;  /* 0x0000000000007948 */ /* 0x000fea0003800000 */
[----:B------:R-:W-:Y:S01]  /*76d0*/  R2UR UR4, R71 ;  /* 0x00000000470472ca */ /* 0x000fe200000e0000 */
[----:B------:R-:W-:Y:S01]  /*76e0*/  BSSY.RECONVERGENT B0, `(.L_x_111) ;  /* 0x000011c000007945 */ /* 0x000fe20003800200 */
[C---:B------:R-:W-:Y:S02]  /*76f0*/  PRMT R73, R92.reuse, 0x8880, RZ ;  /* 0x000088805c497816 */ /* 0x040fe400000000ff */
[C---:B------:R-:W-:Y:S02]  /*7700*/  SHF.L.U32 R75, R92.reuse, 0x10, RZ ;  /* 0x000000105c4b7819 */ /* 0x040fe400000006ff */
[----:B------:R-:W-:Y:S02]  /*7710*/  SHF.L.U32 R77, R93, 0x8, RZ ;  /* 0x000000085d4d7819 */ /* 0x000fe400000006ff */
[----:B------:R-:W-:Y:S02]  /*7720*/  SHF.R.S32.HI R75, RZ, 0x18, R75 ;  /* 0x00000018ff4b7819 */ /* 0x000fe4000001144b */
[----:B------:R-:W-:Y:S02]  /*7730*/  SHF.R.S32.HI R77, RZ, 0x18, R77 ;  /* 0x00000018ff4d7819 */ /* 0x000fe4000001144d */
[----:B------:R-:W-:Y:S01]  /*7740*/  SHF.R.S32.HI R76, RZ, 0x18, R93 ;  /* 0x00000018ff4c7819 */ /* 0x000fe2000001145d */
[----:B------:R-:W2:Y:S01]  /*7750*/  LDTM.x64 R4, tmem[UR4+0x40] ;  /* 0x00004004000479ee */ /* 0x000ea20008340000 */
[----:B------:R-:W-:Y:S02]  /*7760*/  SHF.L.U32 R74, R92, 0x8, RZ ;  /* 0x000000085c4a7819 */ /* 0x000fe400000006ff */
[----:B------:R-:W-:Y:S02]  /*7770*/  ISETP.NE.AND P0, PT, R154, RZ, PT ;  /* 0x000000ff9a00720c */ /* 0x000fe40003f05270 */
[----:B------:R-:W-:Y:S02]  /*7780*/  SHF.R.S32.HI R74, RZ, 0x18, R74 ;  /* 0x00000018ff4a7819 */ /* 0x000fe4000001144a */
[----:B------:R-:W-:Y:S01]  /*7790*/  ISETP.NE.AND P6, PT, R99, RZ, PT ;  /* 0x000000ff6300720c */ /* 0x000fe20003fc5270 */
[C---:B--2---:R-:W-:Y:S02]  /*77a0*/  IMAD R0, R70.reuse, R4, RZ ;  /* 0x0000000446007224 */ /* 0x044fe400078e02ff */
        /* <DEDUP_REMOVED lines=12> */
[----:B------:R-:W-:Y:S01]  /*7870*/  IMAD R7, R73, R72, R7 ;  /* 0x0000004849077224 */ /* 0x000fe200078e0207 */
[----:B------:R-:W-:Y:S01]  /*7880*/  PRMT R73, R94, 0x8880, RZ ;  /* 0x000088805e497816 */ /* 0x000fe200000000ff */
[----:B------:R-:W-:Y:S02]  /*7890*/  IMAD R6, R70, R10, RZ ;  /* 0x0000000a46067224 */ /* 0x000fe400078e02ff */
[-C--:B------:R-:W-:Y:S01]  /*78a0*/  IMAD R4, R75, R72.reuse, R4 ;  /* 0x000000484b047224 */ /* 0x080fe200078e0204 */
[----:B------:R-:W-:Y:S01]  /*78b0*/  SHF.L.U32 R75, R94, 0x8, RZ ;  /* 0x000000085e4b7819 */ /* 0x000fe200000006ff */
[-C--:B------:R-:W-:Y:S01]  /*78c0*/  IMAD R5, R74, R72.reuse, R5 ;  /* 0x000000484a057224 */ /* 0x080fe200078e0205 */
[----:B------:R-:W-:Y:S01]  /*78d0*/  SHF.L.U32 R74, R94, 0x10, RZ ;  /* 0x000000105e4a7819 */ /* 0x000fe200000006ff */
[----:B------:R-:W-:Y:S01]  /*78e0*/  IMAD R6, R77, R72, R6 ;  /* 0x000000484d067224 */ /* 0x000fe200078e0206 */
[----:B------:R-:W-:Y:S01]  /*78f0*/  I2IP.S8.S32.SAT R77, R7, R3, RZ ;  /* 0x00000003074d7239 */ /* 0x000fe200000014ff */
[C---:B------:R-:W-:Y:S01]  /*7900*/  IMAD R11, R70.reuse, R11, RZ ;  /* 0x0000000b460b7224 */ /* 0x040fe200078e02ff */
[----:B------:R-:W-:Y:S01]  /*7910*/  MOV R3, R73 ;  /* 0x0000004900037202 */ /* 0x000fe20000000f00 */
[----:B------:R-:W-:Y:S01]  /*7920*/  IMAD R8, R70, R12, RZ ;  /* 0x0000000c46087224 */ /* 0x000fe200078e02ff */
[----:B-1----:R-:W-:Y:S01]  /*7930*/  I2IP.S8.S32.SAT R100, R2, R0, R77 ;  /* 0x0000000002647239 */ /* 0x002fe2000000144d */
[----:B------:R-:W-:Y:S01]  /*7940*/  IMAD R9, R70, R13, RZ ;  /* 0x0000000d46097224 */ /* 0x000fe200078e02ff */
[----:B------:R-:W-:Y:S01]  /*7950*/  SHF.R.S32.HI R73, RZ, 0x18, R74 ;  /* 0x00000018ff497819 */ /* 0x000fe2000001144a */
[----:B------:R-:W-:Y:S01]  /*7960*/  IMAD R11, R76, R72, R11 ;  /* 0x000000484c0b7224 */ /* 0x000fe200078e020b */
[----:B------:R-:W-:Y:S01]  /*7970*/  SHF.R.S32.HI R75, RZ, 0x18, R75 ;  /* 0x00000018ff4b7819 */ /* 0x000fe2000001144b */
[C---:B------:R-:W-:Y:S01]  /*7980*/  IMAD R10, R70.reuse, R14, RZ ;  /* 0x0000000e460a7224 */ /* 0x040fe200078e02ff */
[----:B------:R-:W-:Y:S01]  /*7990*/  SHF.L.U32 R2, R95, 0x10, RZ ;  /* 0x000000105f027819 */ /* 0x000fe200000006ff */
[----:B------:R-:W-:Y:S01]  /*79a0*/  IMAD R8, R3, R72, R8 ;  /* 0x0000004803087224 */ /* 0x000fe200078e0208 */
[----:B------:R-:W-:Y:S01]  /*79b0*/  I2IP.S8.S32.SAT R101, R11, R6, RZ ;  /* 0x000000060b657239 */ /* 0x000fe200000014ff */
[C---:B------:R-:W-:Y:S01]  /*79c0*/  IMAD R15, R70.reuse, R15, RZ ;  /* 0x0000000f460f7224 */ /* 0x040fe200078e02ff */
[----:B------:R-:W-:Y:S01]  /*79d0*/  PRMT R3, R95, 0x8880, RZ ;  /* 0x000088805f037816 */ /* 0x000fe200000000ff */
[----:B------:R-:W-:Y:S01]  /*79e0*/  IMAD R9, R73, R72, R9 ;  /* 0x0000004849097224 */ /* 0x000fe200078e0209 */
[----:B------:R-:W-:Y:S01]  /*79f0*/  I2IP.S8.S32.SAT R101, R5, R4, R101 ;  /* 0x0000000405657239 */ /* 0x000fe20000001465 */
[C---:B------:R-:W-:Y:S01]  /*7a00*/  IMAD R12, R70.reuse, R16, RZ ;  /* 0x00000010460c7224 */ /* 0x040fe200078e02ff */
[----:B------:R-:W-:Y:S01]  /*7a10*/  SHF.R.S32.HI R2, RZ, 0x18, R2 ;  /* 0x00000018ff027819 */ /* 0x000fe20000011402 */
[----:B------:R-:W-:Y:S01]  /*7a20*/  IMAD R10, R75, R72, R10 ;  /* 0x000000484b0a7224 */ /* 0x000fe200078e020a */
[----:B------:R-:W-:Y:S01]  /*7a30*/  SHF.R.S32.HI R0, RZ, 0x18, R94 ;  /* 0x00000018ff007819 */ /* 0x000fe2000001145e */
[C---:B------:R-:W-:Y:S01]  /*7a40*/  IMAD R13, R70.reuse, R17, RZ ;  /* 0x00000011460d7224 */ /* 0x040fe200078e02ff */
[----:B------:R-:W-:Y:S01]  /*7a50*/  SHF.R.S32.HI R74, RZ, 0x18, R95 ;  /* 0x00000018ff4a7819 */ /* 0x000fe2000001145f */
[----:B------:R-:W-:Y:S01]  /*7a60*/  IMAD R14, R70, R18, RZ ;  /* 0x00000012460e7224 */ /* 0x000fe200078e02ff */
[----:B------:R-:W-:Y:S01]  /*7a70*/  SHF.L.U32 R73, R95, 0x8, RZ ;  /* 0x000000085f497819 */ /* 0x000fe200000006ff */
[-C--:B------:R-:W-:Y:S01]  /*7a80*/  IMAD R15, R0, R72.reuse, R15 ;  /* 0x00000048000f7224 */ /* 0x080fe200078e020f */
[C---:B------:R-:W-:Y:S01]  /*7a90*/  SHF.L.U32 R0, R80.reuse, 0x10, RZ ;  /* 0x0000001050007819 */ /* 0x040fe200000006ff */
[-C--:B------:R-:W-:Y:S01]  /*7aa0*/  IMAD R12, R3, R72.reuse, R12 ;  /* 0x00000048030c7224 */ /* 0x080fe200078e020c */
[----:B------:R-:W-:Y:S01]  /*7ab0*/  PRMT R3, R80, 0x8880, RZ ;  /* 0x0000888050037816 */ /* 0x000fe200000000ff */
[----:B------:R-:W-:Y:S01]  /*7ac0*/  IMAD R13, R2, R72, R13 ;  /* 0x00000048020d7224 */ /* 0x000fe200078e020d */
[----:B------:R-:W-:Y:S01]  /*7ad0*/  SHF.R.S32.HI R73, RZ, 0x18, R73 ;  /* 0x00000018ff497819 */ /* 0x000fe20000011449 */
[----:B------:R-:W-:Y:S01]  /*7ae0*/  IMAD R19, R70, R19, RZ ;  /* 0x0000001346137224 */ /* 0x000fe200078e02ff */
[----:B------:R-:W-:Y:S01]  /*7af0*/  I2IP.S8.S32.SAT R102, R15, R10, RZ ;  /* 0x0000000a0f667239 */ /* 0x000fe200000014ff */
[----:B------:R-:W-:Y:S01]  /*7b00*/  IMAD.SHL.U32 R2, R80, 0x100, RZ ;  /* 0x0000010050027824 */ /* 0x000fe200078e00ff */
[----:B------:R-:W-:Y:S01]  /*7b10*/  SHF.R.S32.HI R0, RZ, 0x18, R0 ;  /* 0x00000018ff007819 */ /* 0x000fe20000011400 */
[C---:B------:R-:W-:Y:S01]  /*7b20*/  IMAD R16, R70.reuse, R20, RZ ;  /* 0x0000001446107224 */ /* 0x040fe200078e02ff */
[----:B------:R-:W-:Y:S01]  /*7b30*/  I2IP.S8.S32.SAT R102, R9, R8, R102 ;  /* 0x0000000809667239 */ /* 0x000fe20000001466 */
[-C--:B------:R-:W-:Y:S01]  /*7b40*/  IMAD R14, R73, R72.reuse, R14 ;  /* 0x00000048490e7224 */ /* 0x080fe200078e020e */
[----:B------:R-:W-:Y:S01]  /*7b50*/  SHF.R.S32.HI R73, RZ, 0x18, R2 ;  /* 0x00000018ff497819 */ /* 0x000fe20000011402 */
[----:B------:R-:W-:Y:S01]  /*7b60*/  IMAD R17, R70, R21, RZ ;  /* 0x0000001546117224 */ /* 0x000fe200078e02ff */
[----:B------:R-:W-:Y:S01]  /*7b70*/  SHF.L.U32 R2, R81, 0x8, RZ ;  /* 0x0000000851027819 */ /* 0x000fe200000006ff */
[----:B------:R-:W-:Y:S01]  /*7b80*/  IMAD R19, R74, R72, R19 ;  /* 0x000000484a137224 */ /* 0x000fe200078e0213 */
[----:B------:R-:W-:Y:S01]  /*7b90*/  SHF.R.S32.HI R74, RZ, 0x18, R86 ;  /* 0x00000018ff4a7819 */ /* 0x000fe20000011456 */
[----:B------:R-:W-:Y:S01]  /*7ba0*/  IMAD R18, R70, R22, RZ ;  /* 0x0000001646127224 */ /* 0x000fe200078e02ff */
[----:B------:R-:W-:Y:S01]  /*7bb0*/  SHF.L.U32 R75, R90, 0x8, RZ ;  /* 0x000000085a4b7819 */ /* 0x000fe200000006ff */
[----:B------:R-:W-:Y:S01]  /*7bc0*/  IMAD R16, R3, R72, R16 ;  /* 0x0000004803107224 */ /* 0x000fe200078e0210 */
[----:B------:R-:W-:Y:S01]  /*7bd0*/  I2IP.S8.S32.SAT R103, R19, R14, RZ ;  /* 0x0000000e13677239 */ /* 0x000fe200000014ff */
[----:B------:R-:W-:Y:S01]  /*7be0*/  IMAD R17, R0, R72, R17 ;  /* 0x0000004800117224 */ /* 0x000fe200078e0211 */
[----:B------:R-:W-:Y:S01]  /*7bf0*/  SHF.R.S32.HI R0, RZ, 0x18, R80 ;  /* 0x00000018ff007819 */ /* 0x000fe20000011450 */
[C---:B------:R-:W-:Y:S01]  /*7c00*/  IMAD R23, R70.reuse, R23, RZ ;  /* 0x0000001746177224 */ /* 0x040fe200078e02ff */
[----:B------:R-:W-:Y:S01]  /*7c10*/  I2IP.S8.S32.SAT R103, R13, R12, R103 ;  /* 0x0000000c0d677239 */ /* 0x000fe20000001467 */
[----:B------:R-:W-:Y:S01]  /*7c20*/  IMAD R18, R73, R72, R18 ;  /* 0x0000004849127224 */ /* 0x000fe200078e0212 */
[C---:B------:R-:W-:Y:S01]  /*7c30*/  SHF.L.U32 R73, R81.reuse, 0x10, RZ ;  /* 0x0000001051497819 */ /* 0x040fe200000006ff */
[----:B------:R-:W-:Y:S01]  /*7c40*/  IMAD R20, R70, R24, RZ ;  /* 0x0000001846147224 */ /* 0x000fe200078e02ff */
[----:B------:R-:W-:Y:S01]  /*7c50*/  PRMT R3, R81, 0x8880, RZ ;  /* 0x0000888051037816 */ /* 0x000fe200000000ff */
[----:B------:R-:W-:Y:S01]  /*7c60*/  IMAD R23, R0, R72, R23 ;  /* 0x0000004800177224 */ /* 0x000fe200078e0217 */
[----:B------:R-:W-:Y:S01]  /*7c70*/  SHF.R.S32.HI R0, RZ, 0x18, R73 ;  /* 0x00000018ff007819 */ /* 0x000fe20000011449 */
[C---:B------:R-:W-:Y:S01]  /*7c80*/  IMAD R21, R70.reuse, R25, RZ ;  /* 0x0000001946157224 */ /* 0x040fe200078e02ff */
[----:B------:R-:W-:Y:S01]  /*7c90*/  SHF.R.S32.HI R73, RZ, 0x18, R2 ;  /* 0x00000018ff497819 */ /* 0x000fe20000011402 */
[C---:B------:R-:W-:Y:S01]  /*7ca0*/  IMAD R22, R70.reuse, R26, RZ ;  /* 0x0000001a46167224 */ /* 0x040fe200078e02ff */
[----:B------:R1:W-:Y:S01]  /*7cb0*/  STS.128 [R135+UR44+0xa200], R100 ;  /* 0x00a2006487007988 */ /* 0x0003e20008000c2c */
[----:B------:R-:W-:Y:S01]  /*7cc0*/  IMAD R20, R3, R72, R20 ;  /* 0x0000004803147224 */ /* 0x000fe200078e0214 */
[----:B------:R-:W-:Y:S01]  /*7cd0*/  SHF.R.S32.HI R2, RZ, 0x18, R81 ;  /* 0x00000018ff027819 */ /* 0x000fe20000011451 */
[----:B------:R-:W-:Y:S01]  /*7ce0*/  IMAD R27, R70, R27, RZ ;  /* 0x0000001b461b7224 */ /* 0x000fe200078e02ff */
[----:B------:R-:W-:Y:S01]  /*7cf0*/  I2IP.S8.S32.SAT R104, R23, R18, RZ ;  /* 0x0000001217687239 */ /* 0x000fe200000014ff */
[-C--:B------:R-:W-:Y:S01]  /*7d00*/  IMAD R21, R0, R72.reuse, R21 ;  /* 0x0000004800157224 */ /* 0x080fe200078e0215 */
[C---:B------:R-:W-:Y:S01]  /*7d10*/  PRMT R3, R82.reuse, 0x8880, RZ ;  /* 0x0000888052037816 */ /* 0x040fe200000000ff */
[-C--:B------:R-:W-:Y:S01]  /*7d20*/  IMAD R22, R73, R72.reuse, R22 ;  /* 0x0000004849167224 */ /* 0x080fe200078e0216 */
[----:B------:R-:W-:Y:S01]  /*7d30*/  SHF.L.U32 R0, R82, 0x10, RZ ;  /* 0x0000001052007819 */ /* 0x000fe200000006ff */
[----:B------:R-:W-:Y:S01]  /*7d40*/  IMAD R27, R2, R72, R27 ;  /* 0x00000048021b7224 */ /* 0x000fe200078e021b */
[----:B------:R-:W-:Y:S01]  /*7d50*/  SHF.L.U32 R2, R82, 0x8, RZ ;  /* 0x0000000852027819 */ /* 0x000fe200000006ff */
[C---:B------:R-:W-:Y:S01]  /*7d60*/  IMAD R24, R70.reuse, R28, RZ ;  /* 0x0000001c46187224 */ /* 0x040fe200078e02ff */
[----:B------:R-:W-:Y:S01]  /*7d70*/  SHF.R.S32.HI R0, RZ, 0x18, R0 ;  /* 0x00000018ff007819 */ /* 0x000fe20000011400 */
[C---:B------:R-:W-:Y:S01]  /*7d80*/  IMAD R25, R70.reuse, R29, RZ ;  /* 0x0000001d46197224 */ /* 0x040fe200078e02ff */
        /* <DEDUP_REMOVED lines=10> */
[C---:B------:R-:W-:Y:S01]  /*7e30*/  SHF.L.U32 R0, R83.reuse, 0x10, RZ ;  /* 0x0000001053007819 */ /* 0x040fe200000006ff */
        /* <DEDUP_REMOVED lines=13> */
[C---:B------:R-:W-:Y:S01]  /*7f10*/  PRMT R3, R84.reuse, 0x8880, RZ ;  /* 0x0000888054037816 */ /* 0x040fe200000000ff */
[----:B------:R-:W-:Y:S01]  /*7f20*/  IMAD R30, R73, R72, R30 ;  /* 0x00000048491e7224 */ /* 0x000fe200078e021e */
[----:B------:R-:W-:Y:S01]  /*7f30*/  I2IP.S8.S32.SAT R106, R25, R24, R106 ;  /* 0x00000018196a7239 */ /* 0x000fe2000000146a */
[----:B------:R-:W-:Y:S01]  /*7f40*/  IMAD.U32 R0, R84, 0x10000, RZ ;  /* 0x0001000054007824 */ /* 0x000fe200078e00ff */
[----:B------:R-:W-:Y:S01]  /*7f50*/  SHF.R.S32.HI R75, RZ, 0x18, R75 ;  /* 0x00000018ff4b7819 */ /* 0x000fe2000001144b */
[----:B------:R-:W-:Y:S01]  /*7f60*/  IMAD R35, R2, R72, R35 ;  /* 0x0000004802237224 */ /* 0x000fe200078e0223 */
[----:B------:R-:W-:Y:S01]  /*7f70*/  SHF.L.U32 R2, R84, 0x8, RZ ;  /* 0x0000000854027819 */ /* 0x000fe200000006ff */
[C---:B------:R-:W-:Y:S01]  /*7f80*/  IMAD R32, R70.reuse, R36, RZ ;  /* 0x0000002446207224 */ /* 0x040fe200078e02ff */
[----:B------:R-:W-:Y:S01]  /*7f90*/  SHF.R.S32.HI R0, RZ, 0x18, R0 ;  /* 0x00000018ff007819 */ /* 0x000fe20000011400 */
[C---:B------:R-:W-:Y:S01]  /*7fa0*/  IMAD R33, R70.reuse, R37, RZ ;  /* 0x0000002546217224 */ /* 0x040fe200078e02ff */
[----:B------:R-:W-:Y:S01]  /*7fb0*/  SHF.R.S32.HI R73, RZ, 0x18, R2 ;  /* 0x00000018ff497819 */ /* 0x000fe20000011402 */
[----:B------:R-:W-:Y:S01]  /*7fc0*/  IMAD R34, R70, R38, RZ ;  /* 0x0000002646227224 */ /* 0x000fe200078e02ff */
[----:B------:R-:W-:Y:S01]  /*7fd0*/  I2IP.S8.S32.SAT R107, R35, R30, RZ ;  /* 0x0000001e236b7239 */ /* 0x000fe200000014ff */
[-C--:B------:R-:W-:Y:S01]  /*7fe0*/  IMAD R32, R3, R72.reuse, R32 ;  /* 0x0000004803207224 */ /* 0x080fe200078e0220 */
[----:B------:R-:W-:Y:S01]  /*7ff0*/  PRMT R3, R85, 0x8880, RZ ;  /* 0x0000888055037816 */ /* 0x000fe200000000ff */
[----:B------:R-:W-:Y:S01]  /*8000*/  IMAD R33, R0, R72, R33 ;  /* 0x0000004800217224 */ /* 0x000fe200078e0221 */
[----:B------:R-:W-:Y:S01]  /*8010*/  SHF.R.S32.HI R0, RZ, 0x18, R84 ;  /* 0x00000018ff007819 */ /* 0x000fe20000011454 */
[C---:B------:R-:W-:Y:S01]  /*8020*/  IMAD R39, R70.reuse, R39, RZ ;  /* 0x0000002746277224 */ /* 0x040fe200078e02ff */
[----:B------:R-:W-:Y:S01]  /*8030*/  I2IP.S8.S32.SAT R107, R29, R28, R107 ;  /* 0x0000001c1d6b7239 */ /* 0x000fe2000000146b */
[----:B------:R-:W-:Y:S01]  /*8040*/  IMAD R34, R73, R72, R34 ;  /* 0x0000004849227224 */ /* 0x000fe200078e0222 */
[C---:B------:R-:W-:Y:S01]  /*8050*/  SHF.L.U32 R73, R85.reuse, 0x10, RZ ;  /* 0x0000001055497819 */ /* 0x040fe200000006ff */
[----:B------:R-:W-:Y:S01]  /*8060*/  IMAD R36, R70, R40, RZ ;  /* 0x0000002846247224 */ /* 0x000fe200078e02ff */
[----:B------:R-:W-:Y:S01]  /*8070*/  SHF.L.U32 R2, R85, 0x8, RZ ;  /* 0x0000000855027819 */ /* 0x000fe200000006ff */
[----:B------:R-:W-:Y:S01]  /*8080*/  IMAD R39, R0, R72, R39 ;  /* 0x0000004800277224 */ /* 0x000fe200078e0227 */
        /* <DEDUP_REMOVED lines=8> */
[----:B------:R-:W-:Y:S01]  /*8110*/  SHF.L.U32 R2, R86, 0x10, RZ ;  /* 0x0000001056027819 */ /* 0x000fe200000006ff */
[----:B------:R-:W-:Y:S01]  /*8120*/  IMAD R43, R70, R43, RZ ;  /* 0x0000002b462b7224 */ /* 0x000fe200078e02ff */
[----:B------:R-:W-:Y:S01]  /*8130*/  SHF.R.S32.HI R0, RZ, 0x18, R85 ;  /* 0x00000018ff007819 */ /* 0x000fe20000011455 */
        /* <DEDUP_REMOVED lines=11> */
[----:B------:R-:W-:Y:S01]  /*81f0*/  SHF.L.U32 R0, R87, 0x10, RZ ;  /* 0x0000001057007819 */ /* 0x000fe200000006ff */
[----:B------:R-:W-:Y:S01]  /*8200*/  IMAD R47, R70, R47, RZ ;  /* 0x0000002f462f7224 */ /* 0x000fe200078e02ff */
[----:B------:R-:W-:Y:S01]  /*8210*/  I2IP.S8.S32.SAT R109, R43, R38, RZ ;  /* 0x000000262b6d7239 */ /* 0x000fe200000014ff */
[----:B------:R-:W-:Y:S01]  /*8220*/  IMAD R41, R2, R72, R41 ;  /* 0x0000004802297224 */ /* 0x000fe200078e0229 */
[C---:B------:R-:W-:Y:S01]  /*8230*/  PRMT R3, R87.reuse, 0x8880, RZ ;  /* 0x0000888057037816 */ /* 0x040fe200000000ff */
[C---:B------:R-:W-:Y:S01]  /*8240*/  IMAD R44, R70.reuse, R48, RZ ;  /* 0x00000030462c7224 */ /* 0x040fe200078e02ff */
[----:B------:R-:W-:Y:S01]  /*8250*/  SHF.L.U32 R2, R87, 0x8, RZ ;  /* 0x0000000857027819 */ /* 0x000fe200000006ff */
[----:B------:R-:W-:Y:S01]  /*8260*/  IMAD R42, R73, R72, R42 ;  /* 0x00000048492a7224 */ /* 0x000fe200078e022a */
[----:B------:R-:W-:Y:S01]  /*8270*/  SHF.R.S32.HI R0, RZ, 0x18, R0 ;  /* 0x00000018ff007819 */ /* 0x000fe20000011400 */
[----:B------:R-:W-:Y:S01]  /*8280*/  IMAD R45, R70, R49, RZ ;  /* 0x00000031462d7224 */ /* 0x000fe200078e02ff */
[----:B------:R-:W-:Y:S01]  /*8290*/  I2IP.S8.S32.SAT R109, R37, R36, R109 ;  /* 0x00000024256d7239 */ /* 0x000fe2000000146d */
[----:B------:R-:W-:Y:S01]  /*82a0*/  IMAD R47, R74, R72, R47 ;  /* 0x000000484a2f7224 */ /* 0x000fe200078e022f */
[----:B------:R-:W-:Y:S01]  /*82b0*/  SHF.R.S32.HI R73, RZ, 0x18, R2 ;  /* 0x00000018ff497819 */ /* 0x000fe20000011402 */
[C---:B------:R-:W-:Y:S01]  /*82c0*/  IMAD R46, R70.reuse, R50, RZ ;  /* 0x00000032462e7224 */ /* 0x040fe200078e02ff */
[----:B------:R-:W-:Y:S01]  /*82d0*/  SHF.R.S32.HI R2, RZ, 0x18, R87 ;  /* 0x00000018ff027819 */ /* 0x000fe20000011457 */
[----:B------:R-:W-:Y:S01]  /*82e0*/  IMAD R44, R3, R72, R44 ;  /* 0x00000048032c7224 */ /* 0x000fe200078e022c */
[----:B------:R-:W-:Y:S01]  /*82f0*/  I2IP.S8.S32.SAT R110, R47, R42, RZ ;  /* 0x0000002a2f6e7239 */ /* 0x000fe200000014ff */
[----:B------:R-:W-:Y:S01]  /*8300*/  IMAD R51, R70, R51, RZ ;  /* 0x0000003346337224 */ /* 0x000fe200078e02ff */
[----:B------:R-:W-:Y:S01]  /*8310*/  PRMT R3, R88, 0x8880, RZ ;  /* 0x0000888058037816 */ /* 0x000fe200000000ff */
[----:B------:R-:W-:Y:S01]  /*8320*/  IMAD R45, R0, R72, R45 ;  /* 0x00000048002d7224 */ /* 0x000fe200078e022d */
[----:B------:R-:W-:Y:S01]  /*8330*/  I2IP.S8.S32.SAT R110, R41, R40, R110 ;  /* 0x00000028296e7239 */ /* 0x000fe2000000146e */
[----:B------:R-:W-:Y:S01]  /*8340*/  IMAD R48, R70, R52, RZ ;  /* 0x0000003446307224 */ /* 0x000fe200078e02ff */
[----:B------:R-:W-:Y:S01]  /*8350*/  SHF.L.U32 R74, R89, 0x10, RZ ;  /* 0x00000010594a7819 */ /* 0x000fe200000006ff */
[-C--:B------:R-:W-:Y:S01]  /*8360*/  IMAD R46, R73, R72.reuse, R46 ;  /* 0x00000048492e7224 */ /* 0x080fe200078e022e */
[----:B------:R-:W-:Y:S01]  /*8370*/  PRMT R73, R89, 0x8880, RZ ;  /* 0x0000888059497816 */ /* 0x000fe200000000ff */
[-C--:B------:R-:W-:Y:S01]  /*8380*/  IMAD R51, R2, R72.reuse, R51 ;  /* 0x0000004802337224 */ /* 0x080fe200078e0233 */
[----:B------:R-:W-:Y:S01]  /*8390*/  SHF.R.S32.HI R74, RZ, 0x18, R74 ;  /* 0x00000018ff4a7819 */ /* 0x000fe2000001144a */
[C---:B------:R-:W-:Y:S01]  /*83a0*/  IMAD.U32 R0, R88.reuse, 0x10000, RZ ;  /* 0x0001000058007824 */ /* 0x040fe200078e00ff */
        /* <DEDUP_REMOVED lines=10> */
[----:B------:R-:W-:Y:S01]  /*8450*/  SHF.R.S32.HI R0, RZ, 0x18, R89 ;  /* 0x00000018ff007819 */ /* 0x000fe20000011459 */
[----:B------:R-:W-:Y:S01]  /*8460*/  IMAD R50, R3, R72, R50 ;  /* 0x0000004803327224 */ /* 0x000fe200078e0232 */
[----:B------:R-:W-:Y:S01]  /*8470*/  SHF.L.U32 R3, R89, 0x8, RZ ;  /* 0x0000000859037819 */ /* 0x000fe200000006ff */
[C---:B------:R-:W-:Y:S01]  /*8480*/  IMAD R52, R70.reuse, R56, RZ ;  /* 0x0000003846347224 */ /* 0x040fe200078e02ff */
[----:B------:R-:W-:Y:S01]  /*8490*/  I2IP.S8.S32.SAT R111, R45, R44, R111 ;  /* 0x0000002c2d6f7239 */ /* 0x000fe2000000146f */
[----:B------:R-:W-:Y:S01]  /*84a0*/  IMAD R53, R70, R57, RZ ;  /* 0x0000003946357224 */ /* 0x000fe200078e02ff */
[----:B------:R-:W-:Y:S01]  /*84b0*/  SHF.R.S32.HI R3, RZ, 0x18, R3 ;  /* 0x00000018ff037819 */ /* 0x000fe20000011403 */
[----:B------:R-:W-:Y:S01]  /*84c0*/  IMAD R55, R2, R72, R55 ;  /* 0x0000004802377224 */ /* 0x000fe200078e0237 */
[----:B------:R-:W-:Y:S01]  /*84d0*/  SHF.L.U32 R2, R90, 0x10, RZ ;  /* 0x000000105a027819 */ /* 0x000fe200000006ff */
[C---:B------:R-:W-:Y:S01]  /*84e0*/  IMAD R54, R70.reuse, R58, RZ ;  /* 0x0000003a46367224 */ /* 0x040fe200078e02ff */
[----:B------:R1:W-:Y:S01]  /*84f0*/  STS.128 [R157+0xa200], R108 ;  /* 0x00a2006c9d007388 */ /* 0x0003e20000000c00 */
[----:B------:R-:W-:Y:S01]  /*8500*/  IMAD R52, R73, R72, R52 ;  /* 0x0000004849347224 */ /* 0x000fe200078e0234 */
[----:B------:R-:W-:Y:S01]  /*8510*/  I2IP.S8.S32.SAT R112, R55, R50, RZ ;  /* 0x0000003237707239 */ /* 0x000fe200000014ff */
[----:B------:R-:W-:Y:S01]  /*8520*/  IMAD R59, R70, R59, RZ ;  /* 0x0000003b463b7224 */ /* 0x000fe200078e02ff */
[----:B------:R-:W-:Y:S01]  /*8530*/  PRMT R73, R90, 0x8880, RZ ;  /* 0x000088805a497816 */ /* 0x000fe200000000ff */
[----:B------:R-:W-:Y:S01]  /*8540*/  IMAD R53, R74, R72, R53 ;  /* 0x000000484a357224 */ /* 0x000fe200078e0235 */
[----:B------:R-:W-:Y:S01]  /*8550*/  I2IP.S8.S32.SAT R112, R49, R48, R112 ;  /* 0x0000003031707239 */ /* 0x000fe20000001470 */
[C---:B------:R-:W-:Y:S01]  /*8560*/  IMAD R56, R70.reuse, R60, RZ ;  /* 0x0000003c46387224 */ /* 0x040fe200078e02ff */
[----:B------:R-:W-:Y:S01]  /*8570*/  SHF.R.S32.HI R2, RZ, 0x18, R2 ;  /* 0x00000018ff027819 */ /* 0x000fe20000011402 */
[-C--:B------:R-:W-:Y:S01]  /*8580*/  IMAD R54, R3, R72.reuse, R54 ;  /* 0x0000004803367224 */ /* 0x080fe200078e0236 */
[----:B------:R-:W-:Y:S01]  /*8590*/  PRMT R3, R91, 0x8880, RZ ;  /* 0x000088805b037816 */ /* 0x000fe200000000ff */
[----:B------:R-:W-:Y:S01]  /*85a0*/  IMAD R57, R70, R61, RZ ;  /* 0x0000003d46397224 */ /* 0x000fe200078e02ff */
[----:B------:R-:W-:Y:S01]  /*85b0*/  SHF.R.S32.HI R74, RZ, 0x18, R91 ;  /* 0x00000018ff4a7819 */ /* 0x000fe2000001145b */
[-C--:B------:R-:W-:Y:S01]  /*85c0*/  IMAD R59, R0, R72.reuse, R59 ;  /* 0x00000048003b7224 */ /* 0x080fe200078e023b */
[----:B------:R-:W-:Y:S01]  /*85d0*/  SHF.R.S32.HI R0, RZ, 0x18, R90 ;  /* 0x00000018ff007819 */ /* 0x000fe2000001145a */
[----:B------:R-:W-:Y:S01]  /*85e0*/  IMAD R56, R73, R72, R56 ;  /* 0x0000004849387224 */ /* 0x000fe200078e0238 */
[----:B------:R-:W-:Y:S01]  /*85f0*/  SHF.L.U32 R73, R91, 0x8, RZ ;  /* 0x000000085b497819 */ /* 0x000fe200000006ff */
[----:B------:R-:W-:Y:S01]  /*8600*/  IMAD R58, R70, R62, RZ ;  /* 0x0000003e463a7224 */ /* 0x000fe200078e02ff */
[----:B------:R-:W-:Y:S01]  /*8610*/  I2IP.S8.S32.SAT R113, R59, R54, RZ ;  /* 0x000000363b717239 */ /* 0x000fe200000014ff */
[----:B------:R-:W-:Y:S01]  /*8620*/  IMAD R57, R2, R72, R57 ;  /* 0x0000004802397224 */ /* 0x000fe200078e0239 */
[----:B------:R-:W-:Y:S01]  /*8630*/  SHF.L.U32 R2, R91, 0x10, RZ ;  /* 0x000000105b027819 */ /* 0x000fe200000006ff */
[C---:B------:R-:W-:Y:S01]  /*8640*/  IMAD R63, R70.reuse, R63, RZ ;  /* 0x0000003f463f7224 */ /* 0x040fe200078e02ff */
[----:B------:R-:W-:Y:S01]  /*8650*/  SHF.R.S32.HI R73, RZ, 0x18, R73 ;  /* 0x00000018ff497819 */ /* 0x000fe20000011449 */
[C---:B------:R-:W-:Y:S01]  /*8660*/  IMAD R60, R70.reuse, R64, RZ ;  /* 0x00000040463c7224 */ /* 0x040fe200078e02ff */
[----:B------:R-:W-:Y:S01]  /*8670*/  SHF.R.S32.HI R2, RZ, 0x18, R2 ;  /* 0x00000018ff027819 */ /* 0x000fe20000011402 */
[----:B------:R-:W-:Y:S01]  /*8680*/  IMAD R58, R75, R72, R58 ;  /* 0x000000484b3a7224 */ /* 0x000fe200078e023a */
[----:B------:R-:W-:Y:S01]  /*8690*/  I2IP.S8.S32.SAT R113, R53, R52, R113 ;  /* 0x0000003435717239 */ /* 0x000fe20000001471 */
[----:B------:R-:W-:Y:S02]  /*86a0*/  IMAD R61, R70, R65, RZ ;  /* 0x00000041463d7224 */ /* 0x000fe400078e02ff */
[-C--:B------:R-:W-:Y:S02]  /*86b0*/  IMAD R63, R0, R72.reuse, R63 ;  /* 0x00000048003f7224 */ /* 0x080fe400078e023f */
[----:B------:R-:W-:Y:S01]  /*86c0*/  IMAD R60, R3, R72, R60 ;  /* 0x00000048033c7224 */ /* 0x000fe200078e023c */
[----:B------:R-:W-:Y:S01]  /*86d0*/  @P6 SHF.L.U32 R3, R146, 0x1f, RZ ;  /* 0x0000001f92036819 */ /* 0x000fe200000006ff */
        /* <DEDUP_REMOVED lines=8> */
[----:B------:R-:W-:Y:S02]  /*8760*/  I2IP.S8.S32.SAT R115, R61, R60, R0 ;  /* 0x0000003c3d737239 */ /* 0x000fe40000001400 */
[----:B------:R-:W-:Y:S03]  /*8770*/  LEA R0, R148, UR44, 0x3 ;  /* 0x0000002c94007c11 */ /* 0x000fe6000f8e18ff */
        /* <DEDUP_REMOVED lines=9> */
[----:B------:R-:W-:Y:S02]  /*8810*/  UIADD3 UR4, UP0, UPT, UR62, 0x680, URZ ;  /* 0x000006803e047890 */ /* 0x000fe4000ff1e0ff */
[----:B------:R-:W-:Y:S02]  /*8820*/  UIADD3 UR9, UPT, UPT, UR49, 0x40, URZ ;  /* 0x0000004031097890 */ /* 0x000fe4000fffe0ff */
[----:B------:R-:W-:Y:S02]  /*8830*/  UIADD3 UR8, UPT, UPT, UR44, 0xa200, URZ ;  /* 0x0000a2002c087890 */ /* 0x000fe4000fffe0ff */
[----:B------:R-:W-:Y:S01]  /*8840*/  UIADD3.X UR5, UPT, UPT, URZ, UR63, URZ, UP0, !UPT ;  /* 0x0000003fff057290 */ /* 0x000fe200087fe4ff */
[----:B------:R-:W-:Y:S01]  /*8850*/  UMOV UR10, UR50 ;  /* 0x00000032000a7c82 */ /* 0x000fe20008000000 */
[----:B------:R-:W-:Y:S07]  /*8860*/  UMOV UR11, UR36 ;  /* 0x00000024000b7c82 */ /* 0x000fee0008000000 */
[----:B------:R2:W-:Y:S01]  /*8870*/  UTMASTG.3D [UR8], [UR4] ;  /* 0x00000008040073b5 */ /* 0x0005e20008010000 */
[----:B------:R0:W-:Y:S01]  /*8880*/  UTMACMDFLUSH ;  /* 0x00000000000079b7 */ /* 0x0001e20000000000 */
[----:B--2---:R-:W-:Y:S04]  /*8890*/  DEPBAR.LE SB0, 0x1 ;  /* 0x000080400000791a */ /* 0x004fe80000000000 */
.L_x_112:
[----:B------:R-:W-:Y:S05]  /*88a0*/  BSYNC.RECONVERGENT B0 ;  /* 0x0000000000007941 */ /* 0x000fea0003800200 */
.L_x_111:
        /* <DEDUP_REMOVED lines=16> */
.L_x_116:
[----:B------:R-:W-:Y:S05]  /*89b0*/  BSYNC B0 ;  /* 0x0000000000007941 */ /* 0x000fea0003800000 */
.L_x_115:
[----:B------:R-:W-:Y:S01]  /*89c0*/  ISETP.NE.AND P0, PT, R96, RZ, PT ;  /* 0x000000ff6000720c */ /* 0x000fe20003f05270 */
[----:B--2---:R-:W-:Y:S02]  /*89d0*/  VIADD R7, R0, 0x60 ;  /* 0x0000006000077836 */ /* 0x004fe40000000000 */
[----:B------:R-:W-:Y:S02]  /*89e0*/  IMAD.U32 R0, RZ, RZ, UR45 ;  /* 0x0000002dff007e24 */ /* 0x000fe4000f8e00ff */
[----:B------:R-:W-:Y:S03]  /*89f0*/  VIADD R148, R148, 0x1 ;  /* 0x0000000194947836 */ /* 0x000fe60000000000 */
[----:B------:R-:W-:Y:S05]  /*8a00*/  PRMT R0, R0, 0x654, R7 ;  /* 0x0000065400007816 */ /* 0x000fea0000000007 */
[----:B------:R2:W3:Y:S04]  /*8a10*/  @P0 LDS.128 R92, [R5+0x200] ;  /* 0x00020000055c0984 */ /* 0x0004e80000000c00 */
        /* <DEDUP_REMOVED lines=10> */
[----:B------:R-:W-:Y:S02]  /*8ac0*/  SEL R148, R148, RZ, P0 ;  /* 0x000000ff94947207 */ /* 0x000fe40000000000 */
[----:B--2---:R-:W-:Y:S04]  /*8ad0*/  SEL R5, RZ, 0x1, P0 ;  /* 0x00000001ff057807 */ /* 0x004fe80000000000 */
[----:B------:R-:W-:Y:S01]  /*8ae0*/  LOP3.LUT R146, R146, R5, RZ, 0x3c, !PT ;  /* 0x0000000592927212 */ /* 0x000fe200078e3cff */
[----:B-----5:R4:W-:Y:S06]  /*8af0*/  SYNCS.ARRIVE.TRANS64.RED.A1T0 RZ, [R0+URZ], RZ ;  /* 0x000000ff00ff79a7 */ /* 0x0209ec00081004ff */
.L_x_114:
[----:B------:R-:W-:Y:S05]  /*8b00*/  BSYNC B1 ;  /* 0x0000000000017941 */ /* 0x000fea0003800000 */
.L_x_113:
[----:B----4-:R-:W-:Y:S05]  /*8b10*/  VIADD R0, R71, 0x80 ;  /* 0x0000008047007836 */ /* 0x010fea0000000000 */
        /* <DEDUP_REMOVED lines=9> */
[----:B------:R-:W4:Y:S01]  /*8bb0*/  LDCU.64 UR6, c[0x4][0x80] ;  /* 0x01001000ff0677ac */ /* 0x000f220008000a00 */
[----:B------:R-:W1:Y:S01]  /*8bc0*/  LDC.64 R2, c[0x4][R3] ;  /* 0x0100000003027b82 */ /* 0x000e620000000a00 */
[----:B------:R-:W5:Y:S01]  /*8bd0*/  LDCU.64 UR4, c[0x4][0x18] ;  /* 0x01000300ff0477ac */ /* 0x000f620008000a00 */
[----:B--2---:R-:W-:Y:S01]  /*8be0*/  MOV R5, UR9 ;  /* 0x0000000900057c02 */ /* 0x004fe20008000f00 */
[----:B------:R-:W-:Y:S01]  /*8bf0*/  IMAD.U32 R4, RZ, RZ, UR8 ;  /* 0x00000008ff047e24 */ /* 0x000fe2000f8e00ff */
[----:B----4-:R-:W-:Y:S01]  /*8c00*/  MOV R7, UR7 ;  /* 0x0000000700077c02 */ /* 0x010fe20008000f00 */
[----:B------:R-:W-:Y:S01]  /*8c10*/  IMAD.U32 R6, RZ, RZ, UR6 ;  /* 0x00000006ff067e24 */ /* 0x000fe2000f8e00ff */
[----:B-----5:R-:W-:Y:S01]  /*8c20*/  MOV R11, UR5 ;  /* 0x00000005000b7c02 */ /* 0x020fe20008000f00 */
[----:B------:R-:W-:Y:S02]  /*8c30*/  IMAD.U32 R10, RZ, RZ, UR4 ;  /* 0x00000004ff0a7e24 */ /* 0x000fe4000f8e00ff */
[----:B------:R-:W-:Y:S07]  /*8c40*/  LEPC R20, `(.L_x_118) ;  /* 0x000000001014794e */ /* 0x000fee0000000000 */
[----:B-1-3--:R-:W-:Y:S05]  /*8c50*/  CALL.ABS.NOINC R2 ;  /* 0x0000000002007343 */ /* 0x00afea0003c00000 */
.L_x_118:
[----:B------:R-:W-:Y:S05]  /*8c60*/  WARPSYNC.ALL ;  /* 0x0000000000007948 */ /* 0x000fea0003800000 */
[----:B------:R-:W-:Y:S01]  /*8c70*/  R2UR UR4, R71 ;  /* 0x00000000470472ca */ /* 0x000fe200000e0000 */
[----:B------:R-:W-:Y:S01]  /*8c80*/  BSSY.RECONVERGENT B0, `(.L_x_119) ;  /* 0x000011f000007945 */ /* 0x000fe20003800200 */
[C---:B---3--:R-:W-:Y:S02]  /*8c90*/  PRMT R73, R92.reuse, 0x8880, RZ ;  /* 0x000088805c497816 */ /* 0x048fe400000000ff */
[C---:B------:R-:W-:Y:S02]  /*8ca0*/  SHF.L.U32 R75, R92.reuse, 0x10, RZ ;  /* 0x000000105c4b7819 */ /* 0x040fe400000006ff */
[----:B------:R-:W-:Y:S02]  /*8cb0*/  SHF.L.U32 R74, R92, 0x8, RZ ;  /* 0x000000085c4a7819 */ /* 0x000fe400000006ff */
[----:B------:R-:W-:Y:S02]  /*8cc0*/  SHF.R.S32.HI R75, RZ, 0x18, R75 ;  /* 0x00000018ff4b7819 */ /* 0x000fe4000001144b */
[----:B------:R-:W-:Y:S02]  /*8cd0*/  SHF.R.S32.HI R74, RZ, 0x18, R74 ;  /* 0x00000018ff4a7819 */ /* 0x000fe4000001144a */
[----:B------:R-:W-:Y:S01]  /*8ce0*/  ISETP.NE.AND P0, PT, R154, RZ, PT ;  /* 0x000000ff9a00720c */ /* 0x000fe20003f05270 */
[----:B------:R-:W2:Y:S01]  /*8cf0*/  LDTM.x64 R4, tmem[UR4+0x80] ;  /* 0x00008004000479ee */ /* 0x000ea20008340000 */
[----:B------:R-:W-:Y:S01]  /*8d00*/  ISETP.NE.AND P6, PT, R99, RZ, PT ;  /* 0x000000ff6300720c */ /* 0x000fe20003fc5270 */
[C---:B--2---:R-:W-:Y:S02]  /*8d10*/  IMAD R0, R70.reuse, R4, RZ ;  /* 0x0000000446007224 */ /* 0x044fe400078e02ff */
[C---:B------:R-:W-:Y:S02]  /*8d20*/  IMAD R3, R70.reuse, R6, RZ ;  /* 0x0000000646037224 */ /* 0x040fe400078e02ff */
[C---:B------:R-:W-:Y:S02]  /*8d30*/  IMAD R4, R70.reuse, R8, RZ ;  /* 0x0000000846047224 */ /* 0x040fe400078e02ff */
[C---:B------:R-:W-:Y:S02]  /*8d40*/  IMAD R6, R70.reuse, R10, RZ ;  /* 0x0000000a46067224 */ /* 0x040fe400078e02ff */
[C---:B------:R-:W-:Y:S02]  /*8d50*/  IMAD R2, R70.reuse, R5, RZ ;  /* 0x0000000546027224 */ /* 0x040fe400078e02ff */
[C---:B------:R-:W-:Y:S02]  /*8d60*/  IMAD R8, R70.reuse, R12, RZ ;  /* 0x0000000c46087224 */ /* 0x040fe400078e02ff */
[C---:B------:R-:W-:Y:S02]  /*8d70*/  IMAD R10, R70.reuse, R14, RZ ;  /* 0x0000000e460a7224 */ /* 0x040fe400078e02ff */
[C---:B------:R-:W-:Y:S02]  /*8d80*/  IMAD R5, R70.reuse, R9, RZ ;  /* 0x0000000946057224 */ /* 0x040fe400078e02ff */
[----:B------:R-:W-:Y:S01]  /*8d90*/  IMAD R0, R73, R72, R0 ;  /* 0x0000004849007224 */ /* 0x000fe200078e0200 */
[----:B------:R-:W-:Y:S01]  /*8da0*/  SHF.L.U32 R73, R93, 0x8, RZ ;  /* 0x000000085d497819 */ /* 0x000fe200000006ff */
[C---:B------:R-:W-:Y:S02]  /*8db0*/  IMAD R12, R70.reuse, R16, RZ ;  /* 0x00000010460c7224 */ /* 0x040fe400078e02ff */
[C---:B------:R-:W-:Y:S01]  /*8dc0*/  IMAD R14, R70.reuse, R18, RZ ;  /* 0x00000012460e7224 */ /* 0x040fe200078e02ff */
[----:B------:R-:W-:Y:S01]  /*8dd0*/  SHF.R.S32.HI R73, RZ, 0x18, R73 ;  /* 0x00000018ff497819 */ /* 0x000fe20000011449 */
[C---:B------:R-:W-:Y:S02]  /*8de0*/  IMAD R9, R70.reuse, R13, RZ ;  /* 0x0000000d46097224 */ /* 0x040fe400078e02ff */
[C---:B------:R-:W-:Y:S02]  /*8df0*/  IMAD R16, R70.reuse, R20, RZ ;  /* 0x0000001446107224 */ /* 0x040fe400078e02ff */
[C---:B------:R-:W-:Y:S02]  /*8e00*/  IMAD R18, R70.reuse, R22, RZ ;  /* 0x0000001646127224 */ /* 0x040fe400078e02ff */
[C---:B------:R-:W-:Y:S02]  /*8e10*/  IMAD R13, R70.reuse, R17, RZ ;  /* 0x00000011460d7224 */ /* 0x040fe400078e02ff */
[C---:B------:R-:W-:Y:S02]  /*8e20*/  IMAD R20, R70.reuse, R24, RZ ;  /* 0x0000001846147224 */ /* 0x040fe400078e02ff */
[C---:B------:R-:W-:Y:S02]  /*8e30*/  IMAD R22, R70.reuse, R26, RZ ;  /* 0x0000001a46167224 */ /* 0x040fe400078e02ff */
[----:B------:R-:W-:Y:S02]  /*8e40*/  IMAD R2, R75, R72, R2 ;  /* 0x000000484b027224 */ /* 0x000fe400078e0202 */
[C---:B------:R-:W-:Y:S02]  /*8e50*/  IMAD R17, R70.reuse, R21, RZ ;  /* 0x0000001546117224 */ /* 0x040fe400078e02ff */
        /* <DEDUP_REMOVED lines=18> */
[C---:B------:R-:W-:Y:S01]  /*8f80*/  IMAD R60, R70.reuse, R64, RZ ;  /* 0x00000040463c7224 */ /* 0x040fe200078e02ff */
[----:B------:R-:W-:Y:S01]  /*8f90*/  SHF.R.S32.HI R64, RZ, 0x18, R92 ;  /* 0x00000018ff407819 */ /* 0x000fe2000001145c */
[C---:B------:R-:W-:Y:S02]  /*8fa0*/  IMAD R26, R70.reuse, R30, RZ ;  /* 0x0000001e461a7224 */ /* 0x040fe400078e02ff */
[C---:B------:R-:W-:Y:S02]  /*8fb0*/  IMAD R30, R70.reuse, R34, RZ ;  /* 0x00000022461e7224 */ /* 0x040fe400078e02ff */
[C---:B------:R-:W-:Y:S02]  /*8fc0*/  IMAD R57, R70.reuse, R61, RZ ;  /* 0x0000003d46397224 */ /* 0x040fe400078e02ff */
[C---:B------:R-:W-:Y:S01]  /*8fd0*/  IMAD R61, R70.reuse, R65, RZ ;  /* 0x00000041463d7224 */ /* 0x040fe200078e02ff */
[C---:B------:R-:W-:Y:S01]  /*8fe0*/  PRMT R65, R93.reuse, 0x8880, RZ ;  /* 0x000088805d417816 */ /* 0x040fe200000000ff */
[C---:B------:R-:W-:Y:S02]  /*8ff0*/  IMAD R34, R70.reuse, R38, RZ ;  /* 0x0000002646227224 */ /* 0x040fe400078e02ff */
[----:B------:R-:W-:Y:S02]  /*9000*/  IMAD R38, R70, R42, RZ ;  /* 0x0000002a46267224 */ /* 0x000fe400078e02ff */
[----:B------:R-:W-:Y:S01]  /*9010*/  IMAD R3, R74, R72, R3 ;  /* 0x000000484a037224 */ /* 0x000fe200078e0203 */
[----:B------:R-:W-:Y:S01]  /*9020*/  SHF.R.S32.HI R74, RZ, 0x18, R93 ;  /* 0x00000018ff4a7819 */ /* 0x000fe2000001145d */
[C---:B------:R-:W-:Y:S02]  /*9030*/  IMAD R42, R70.reuse, R46, RZ ;  /* 0x0000002e462a7224 */ /* 0x040fe400078e02ff */
[C---:B------:R-:W-:Y:S02]  /*9040*/  IMAD R46, R70.reuse, R50, RZ ;  /* 0x00000032462e7224 */ /* 0x040fe400078e02ff */
[C---:B------:R-:W-:Y:S02]  /*9050*/  IMAD R51, R70.reuse, R51, RZ ;  /* 0x0000003346337224 */ /* 0x040fe400078e02ff */
[C---:B------:R-:W-:Y:S02]  /*9060*/  IMAD R50, R70.reuse, R54, RZ ;  /* 0x0000003646327224 */ /* 0x040fe400078e02ff */
[C---:B------:R-:W-:Y:S02]  /*9070*/  IMAD R54, R70.reuse, R58, RZ ;  /* 0x0000003a46367224 */ /* 0x040fe400078e02ff */
[C---:B------:R-:W-:Y:S02]  /*9080*/  IMAD R58, R70.reuse, R62, RZ ;  /* 0x0000003e463a7224 */ /* 0x040fe400078e02ff */
[C---:B------:R-:W-:Y:S01]  /*9090*/  IMAD R62, R70.reuse, R66, RZ ;  /* 0x00000042463e7224 */ /* 0x040fe200078e02ff */
[----:B------:R-:W-:Y:S01]  /*90a0*/  SHF.L.U32 R66, R93, 0x10, RZ ;  /* 0x000000105d427819 */ /* 0x000fe200000006ff */
[C---:B------:R-:W-:Y:S02]  /*90b0*/  IMAD R7, R70.reuse, R7, RZ ;  /* 0x0000000746077224 */ /* 0x040fe400078e02ff */
[----:B------:R-:W-:Y:S01]  /*90c0*/  IMAD R11, R70, R11, RZ ;  /* 0x0000000b460b7224 */ /* 0x000fe200078e02ff */
[----:B------:R-:W-:Y:S01]  /*90d0*/  SHF.R.S32.HI R66, RZ, 0x18, R66 ;  /* 0x00000018ff427819 */ /* 0x000fe20000011442 */
[-C--:B------:R-:W-:Y:S01]  /*90e0*/  IMAD R7, R64, R72.reuse, R7 ;  /* 0x0000004840077224 */ /* 0x080fe200078e0207 */
[C---:B------:R-:W-:Y:S01]  /*90f0*/  PRMT R64, R94.reuse, 0x8880, RZ ;  /* 0x000088805e407816 */ /* 0x040fe200000000ff */
[-C--:B------:R-:W-:Y:S01]  /*9100*/  IMAD R4, R65, R72.reuse, R4 ;  /* 0x0000004841047224 */ /* 0x080fe200078e0204 */
[----:B------:R-:W-:Y:S01]  /*9110*/  SHF.L.U32 R65, R94, 0x10, RZ ;  /* 0x000000105e417819 */ /* 0x000fe200000006ff */
[-C--:B------:R-:W-:Y:S02]  /*9120*/  IMAD R5, R66, R72.reuse, R5 ;  /* 0x0000004842057224 */ /* 0x080fe400078e0205 */
[-C--:B------:R-:W-:Y:S01]  /*9130*/  IMAD R6, R73, R72.reuse, R6 ;  /* 0x0000004849067224 */ /* 0x080fe200078e0206 */
[----:B------:R-:W-:Y:S01]  /*9140*/  I2IP.S8.S32.SAT R73, R7, R3, RZ ;  /* 0x0000000307497239 */ /* 0x000fe200000014ff */
[----:B------:R-:W-:Y:S01]  /*9150*/  IMAD R11, R74, R72, R11 ;  /* 0x000000484a0b7224 */ /* 0x000fe200078e020b */
[----:B------:R-:W-:Y:S01]  /*9160*/  SHF.L.U32 R7, R94, 0x8, RZ ;  /* 0x000000085e077819 */ /* 0x000fe200000006ff */
[C---:B------:R-:W-:Y:S01]  /*9170*/  IMAD R15, R70.reuse, R15, RZ ;  /* 0x0000000f460f7224 */ /* 0x040fe200078e02ff */
[----:B------:R-:W-:Y:S01]  /*9180*/  MOV R3, R64 ;  /* 0x0000004000037202 */ /* 0x000fe20000000f00 */
[C---:B------:R-:W-:Y:S01]  /*9190*/  IMAD R19, R70.reuse, R19, RZ ;  /* 0x0000001346137224 */ /* 0x040fe200078e02ff */
[----:B------:R-:W-:Y:S01]  /*91a0*/  I2IP.S8.S32.SAT R11, R11, R6, RZ ;  /* 0x000000060b0b7239 */ /* 0x000fe200000014ff */
[C---:B------:R-:W-:Y:S01]  /*91b0*/  IMAD R23, R70.reuse, R23, RZ ;  /* 0x0000001746177224 */ /* 0x040fe200078e02ff */
[----:B------:R-:W-:Y:S01]  /*91c0*/  SHF.R.S32.HI R6, RZ, 0x18, R65 ;  /* 0x00000018ff067819 */ /* 0x000fe20000011441 */
[----:B------:R-:W-:Y:S01]  /*91d0*/  IMAD R8, R3, R72, R8 ;  /* 0x0000004803087224 */ /* 0x000fe200078e0208 */
[----:B------:R-:W-:Y:S01]  /*91e0*/  SHF.R.S32.HI R7, RZ, 0x18, R7 ;  /* 0x00000018ff077819 */ /* 0x000fe20000011407 */
[----:B------:R-:W-:Y:S01]  /*91f0*/  IMAD R27, R70, R27, RZ ;  /* 0x0000001b461b7224 */ /* 0x000fe200078e02ff */
[----:B-1----:R-:W-:Y:S01]  /*9200*/  I2IP.S8.S32.SAT R100, R2, R0, R73 ;  /* 0x0000000002647239 */ /* 0x002fe20000001449 */
[-C--:B------:R-:W-:Y:S01]  /*9210*/  IMAD R9, R6, R72.reuse, R9 ;  /* 0x0000004806097224 */ /* 0x080fe200078e0209 */
[----:B------:R-:W-:Y:S01]  /*9220*/  SHF.L.U32 R2, R95, 0x10, RZ ;  /* 0x000000105f027819 */ /* 0x000fe200000006ff */
[----:B------:R-:W-:Y:S01]  /*9230*/  IMAD R10, R7, R72, R10 ;  /* 0x00000048070a7224 */ /* 0x000fe200078e020a */
[----:B------:R-:W-:Y:S01]  /*9240*/  SHF.R.S32.HI R0, RZ, 0x18, R94 ;  /* 0x00000018ff007819 */ /* 0x000fe2000001145e */
[C---:B------:R-:W-:Y:S01]  /*9250*/  IMAD R31, R70.reuse, R31, RZ ;  /* 0x0000001f461f7224 */ /* 0x040fe200078e02ff */
[----:B------:R-:W-:Y:S01]  /*9260*/  I2IP.S8.S32.SAT R101, R5, R4, R11 ;  /* 0x0000000405657239 */ /* 0x000fe2000000140b */
[----:B------:R-:W-:Y:S01]  /*9270*/  IMAD R35, R70, R35, RZ ;  /* 0x0000002346237224 */ /* 0x000fe200078e02ff */
[C---:B------:R-:W-:Y:S01]  /*9280*/  PRMT R3, R95.reuse, 0x8880, RZ ;  /* 0x000088805f037816 */ /* 0x040fe200000000ff */
[-C--:B------:R-:W-:Y:S01]  /*9290*/  IMAD R15, R0, R72.reuse, R15 ;  /* 0x00000048000f7224 */ /* 0x080fe200078e020f */
[----:B------:R-:W-:Y:S01]  /*92a0*/  SHF.L.U32 R5, R95, 0x8, RZ ;  /* 0x000000085f057819 */ /* 0x000fe200000006ff */
[C---:B------:R-:W-:Y:S01]  /*92b0*/  IMAD R39, R70.reuse, R39, RZ ;  /* 0x0000002746277224 */ /* 0x040fe200078e02ff */
[----:B------:R-:W-:Y:S01]  /*92c0*/  SHF.R.S32.HI R2, RZ, 0x18, R2 ;  /* 0x00000018ff027819 */ /* 0x000fe20000011402 */
[-C--:B------:R-:W-:Y:S01]  /*92d0*/  IMAD R12, R3, R72.reuse, R12 ;  /* 0x00000048030c7224 */ /* 0x080fe200078e020c */
[----:B------:R-:W-:Y:S01]  /*92e0*/  SHF.R.S32.HI R5, RZ, 0x18, R5 ;  /* 0x00000018ff057819 */ /* 0x000fe20000011405 */
[----:B------:R-:W-:Y:S01]  /*92f0*/  IMAD R43, R70, R43, RZ ;  /* 0x0000002b462b7224 */ /* 0x000fe200078e02ff */
[----:B------:R-:W-:Y:S01]  /*9300*/  SHF.R.S32.HI R4, RZ, 0x18, R95 ;  /* 0x00000018ff047819 */ /* 0x000fe2000001145f */
[-C--:B------:R-:W-:Y:S01]  /*9310*/  IMAD R13, R2, R72.reuse, R13 ;  /* 0x00000048020d7224 */ /* 0x080fe200078e020d */
[C---:B------:R-:W-:Y:S01]  /*9320*/  SHF.L.U32 R0, R80.reuse, 0x10, RZ ;  /* 0x0000001050007819 */ /* 0x040fe200000006ff */
[-C--:B------:R-:W-:Y:S01]  /*9330*/  IMAD R14, R5, R72.reuse, R14 ;  /* 0x00000048050e7224 */ /* 0x080fe200078e020e */
[C---:B------:R-:W-:Y:S01]  /*9340*/  PRMT R3, R80.reuse, 0x8880, RZ ;  /* 0x0000888050037816 */ /* 0x040fe200000000ff */
[----:B------:R-:W-:Y:S01]  /*9350*/  IMAD.SHL.U32 R2, R80, 0x100, RZ ;  /* 0x0000010050027824 */ /* 0x000fe200078e00ff */
[----:B------:R-:W-:Y:S01]  /*9360*/  SHF.R.S32.HI R0, RZ, 0x18, R0 ;  /* 0x00000018ff007819 */ /* 0x000fe20000011400 */
[-C--:B------:R-:W-:Y:S01]  /*9370*/  IMAD R19, R4, R72.reuse, R19 ;  /* 0x0000004804137224 */ /* 0x080fe200078e0213 */
[----:B------:R-:W-:Y:S01]  /*9380*/  SHF.L.U32 R4, R81, 0x10, RZ ;  /* 0x0000001051047819 */ /* 0x000fe200000006ff */
[-C--:B------:R-:W-:Y:S01]  /*9390*/  IMAD R16, R3, R72.reuse, R16 ;  /* 0x0000004803107224 */ /* 0x080fe200078e0210 */
[----:B------:R-:W-:Y:S01]  /*93a0*/  SHF.R.S32.HI R5, RZ, 0x18, R2 ;  /* 0x00000018ff057819 */ /* 0x000fe20000011402 */
[-C--:B------:R-:W-:Y:S01]  /*93b0*/  IMAD R17, R0, R72.reuse, R17 ;  /* 0x0000004800117224 */ /* 0x080fe200078e0211 */
[----:B------:R-:W-:Y:S01]  /*93c0*/  SHF.R.S32.HI R0, RZ, 0x18, R80 ;  /* 0x00000018ff007819 */ /* 0x000fe20000011450 */
[----:B------:R-:W-:Y:S01]  /*93d0*/  IMAD R47, R70, R47, RZ ;  /* 0x0000002f462f7224 */ /* 0x000fe200078e02ff */
[----:B------:R-:W-:Y:S01]  /*93e0*/  PRMT R3, R81, 0x8880, RZ ;  /* 0x0000888051037816 */ /* 0x000fe200000000ff */
[-C--:B------:R-:W-:Y:S01]  /*93f0*/  IMAD R18, R5, R72.reuse, R18 ;  /* 0x0000004805127224 */ /* 0x080fe200078e0212 */
[----:B------:R-:W-:Y:S01]  /*9400*/  SHF.L.U32 R2, R81, 0x8, RZ ;  /* 0x0000000851027819 */ /* 0x000fe200000006ff */
[-C--:B------:R-:W-:Y:S01]  /*9410*/  IMAD R23, R0, R72.reuse, R23 ;  /* 0x0000004800177224 */ /* 0x080fe200078e0217 */
        /* <DEDUP_REMOVED lines=8> */
[----:B------:R-:W-:Y:S01]  /*94a0*/  PRMT R3, R82, 0x8880, RZ ;  /* 0x0000888052037816 */ /* 0x000fe200000000ff */
        /* <DEDUP_REMOVED lines=9> */
[----:B------:R-:W-:Y:S01]  /*9540*/  SHF.L.U32 R0, R83, 0x10, RZ ;  /* 0x0000001053007819 */ /* 0x000fe200000006ff */
[-C--:B------:R-:W-:Y:S01]  /*9550*/  IMAD R26, R5, R72.reuse, R26 ;  /* 0x00000048051a7224 */ /* 0x080fe200078e021a */
[C---:B------:R-:W-:Y:S01]  /*9560*/  PRMT R3, R83.reuse, 0x8880, RZ ;  /* 0x0000888053037816 */ /* 0x040fe200000000ff */
[-C--:B------:R-:W-:Y:S01]  /*9570*/  IMAD R31, R2, R72.reuse, R31 ;  /* 0x00000048021f7224 */ /* 0x080fe200078e021f */
[----:B------:R-:W-:Y:S01]  /*9580*/  SHF.L.U32 R2, R83, 0x8, RZ ;  /* 0x0000000853027819 */ /* 0x000fe200000006ff */
[----:B------:R-:W-:Y:S01]  /*9590*/  IMAD R67, R70, R67, RZ ;  /* 0x0000004346437224 */ /* 0x000fe200078e02ff */
[----:B------:R-:W-:Y:S01]  /*95a0*/  SHF.R.S32.HI R0, RZ, 0x18, R0 ;  /* 0x00000018ff007819 */ /* 0x000fe20000011400 */
[-C--:B------:R-:W-:Y:S01]  /*95b0*/  IMAD R28, R3, R72.reuse, R28 ;  /* 0x00000048031c7224 */ /* 0x080fe200078e021c */
[----:B------:R-:W-:Y:S02]  /*95c0*/  SHF.R.S32.HI R5, RZ, 0x18, R2 ;  /* 0x00000018ff057819 */ /* 0x000fe40000011402 */
[----:B------:R-:W-:Y:S01]  /*95d0*/  SHF.R.S32.HI R2, RZ, 0x18, R83 ;  /* 0x00000018ff027819 */ /* 0x000fe20000011453 */
[-C--:B------:R-:W-:Y:S01]  /*95e0*/  IMAD R29, R0, R72.reuse, R29 ;  /* 0x00000048001d7224 */ /* 0x080fe200078e021d */
[C---:B------:R-:W-:Y:S01]  /*95f0*/  PRMT R3, R84.reuse, 0x8880, RZ ;  /* 0x0000888054037816 */ /* 0x040fe200000000ff */
[----:B------:R-:W-:Y:S01]  /*9600*/  IMAD.U32 R0, R84, 0x10000, RZ ;  /* 0x0001000054007824 */ /* 0x000fe200078e00ff */
[----:B------:R-:W-:Y:S01]  /*9610*/  SHF.L.U32 R4, R85, 0x10, RZ ;  /* 0x0000001055047819 */ /* 0x000fe200000006ff */
[----:B------:R-:W-:Y:S01]  /*9620*/  IMAD R30, R5, R72, R30 ;  /* 0x00000048051e7224 */ /* 0x000fe200078e021e */
[----:B------:R-:W-:Y:S01]  /*9630*/  I2IP.S8.S32.SAT R10, R15, R10, RZ ;  /* 0x0000000a0f0a7239 */ /* 0x000fe200000014ff */
[-C--:B------:R-:W-:Y:S01]  /*9640*/  IMAD R35, R2, R72.reuse, R35 ;  /* 0x0000004802237224 */ /* 0x080fe200078e0223 */
[----:B------:R-:W-:Y:S01]  /*9650*/  SHF.L.U32 R2, R84, 0x8, RZ ;  /* 0x0000000854027819 */ /* 0x000fe200000006ff */
[-C--:B------:R-:W-:Y:S01]  /*9660*/  IMAD R32, R3, R72.reuse, R32 ;  /* 0x0000004803207224 */ /* 0x080fe200078e0220 */
[----:B------:R-:W-:Y:S02]  /*9670*/  SHF.R.S32.HI R0, RZ, 0x18, R0 ;  /* 0x00000018ff007819 */ /* 0x000fe40000011400 */
[----:B------:R-:W-:Y:S02]  /*9680*/  SHF.R.S32.HI R5, RZ, 0x18, R2 ;  /* 0x00000018ff057819 */ /* 0x000fe40000011402 */
[----:B------:R-:W-:Y:S01]  /*9690*/  PRMT R3, R85, 0x8880, RZ ;  /* 0x0000888055037816 */ /* 0x000fe200000000ff */
[-C--:B------:R-:W-:Y:S01]  /*96a0*/  IMAD R33, R0, R72.reuse, R33 ;  /* 0x0000004800217224 */ /* 0x080fe200078e0221 */
[----:B------:R-:W-:Y:S01]  /*96b0*/  SHF.R.S32.HI R0, RZ, 0x18, R84 ;  /* 0x00000018ff007819 */ /* 0x000fe20000011454 */
[----:B------:R-:W-:Y:S01]  /*96c0*/  IMAD R34, R5, R72, R34 ;  /* 0x0000004805227224 */ /* 0x000fe200078e0222 */
[----:B------:R-:W-:Y:S02]  /*96d0*/  SHF.L.U32 R2, R85, 0x8, RZ ;  /* 0x0000000855027819 */ /* 0x000fe400000006ff */
[----:B------:R-:W-:Y:S01]  /*96e0*/  I2IP.S8.S32.SAT R14, R19, R14, RZ ;  /* 0x0000000e130e7239 */ /* 0x000fe200000014ff */
[-C--:B------:R-:W-:Y:S01]  /*96f0*/  IMAD R39, R0, R72.reuse, R39 ;  /* 0x0000004800277224 */ /* 0x080fe200078e0227 */
[----:B------:R-:W-:Y:S01]  /*9700*/  SHF.R.S32.HI R0, RZ, 0x18, R4 ;  /* 0x00000018ff007819 */ /* 0x000fe20000011404 */
[-C--:B------:R-:W-:Y:S01]  /*9710*/  IMAD R36, R3, R72.reuse, R36 ;  /* 0x0000004803247224 */ /* 0x080fe200078e0224 */
[----:B------:R-:W-:Y:S02]  /*9720*/  SHF.R.S32.HI R5, RZ, 0x18, R2 ;  /* 0x00000018ff057819 */ /* 0x000fe40000011402 */
[----:B------:R-:W-:Y:S01]  /*9730*/  SHF.L.U32 R2, R86, 0x10, RZ ;  /* 0x0000001056027819 */ /* 0x000fe200000006ff */
[-C--:B------:R-:W-:Y:S01]  /*9740*/  IMAD R37, R0, R72.reuse, R37 ;  /* 0x0000004800257224 */ /* 0x080fe200078e0225 */
[----:B------:R-:W-:Y:S01]  /*9750*/  SHF.R.S32.HI R0, RZ, 0x18, R85 ;  /* 0x00000018ff007819 */ /* 0x000fe20000011455 */
[-C--:B------:R-:W-:Y:S01]  /*9760*/  IMAD R38, R5, R72.reuse, R38 ;  /* 0x0000004805267224 */ /* 0x080fe200078e0226 */
[C---:B------:R-:W-:Y:S02]  /*9770*/  PRMT R3, R86.reuse, 0x8880, RZ ;  /* 0x0000888056037816 */ /* 0x040fe400000000ff */
[----:B------:R-:W-:Y:S01]  /*9780*/  SHF.L.U32 R5, R86, 0x8, RZ ;  /* 0x0000000856057819 */ /* 0x000fe200000006ff */
[-C--:B------:R-:W-:Y:S01]  /*9790*/  IMAD R43, R0, R72.reuse, R43 ;  /* 0x00000048002b7224 */ /* 0x080fe200078e022b */
[----:B------:R-:W-:Y:S01]  /*97a0*/  SHF.R.S32.HI R2, RZ, 0x18, R2 ;  /* 0x00000018ff027819 */ /* 0x000fe20000011402 */
[-C--:B------:R-:W-:Y:S01]  /*97b0*/  IMAD R40, R3, R72.reuse, R40 ;  /* 0x0000004803287224 */ /* 0x080fe200078e0228 */
[----:B------:R-:W-:Y:S02]  /*97c0*/  SHF.R.S32.HI R5, RZ, 0x18, R5 ;  /* 0x00000018ff057819 */ /* 0x000fe40000011405 */
[----:B------:R-:W-:Y:S01]  /*97d0*/  SHF.R.S32.HI R4, RZ, 0x18, R86 ;  /* 0x00000018ff047819 */ /* 0x000fe20000011456 */
[-C--:B------:R-:W-:Y:S01]  /*97e0*/  IMAD R41, R2, R72.reuse, R41 ;  /* 0x0000004802297224 */ /* 0x080fe200078e0229 */
[----:B------:R-:W-:Y:S01]  /*97f0*/  SHF.L.U32 R0, R87, 0x10, RZ ;  /* 0x0000001057007819 */ /* 0x000fe200000006ff */
[-C--:B------:R-:W-:Y:S01]  /*9800*/  IMAD R42, R5, R72.reuse, R42 ;  /* 0x00000048052a7224 */ /* 0x080fe200078e022a */
[C---:B------:R-:W-:Y:S01]  /*9810*/  PRMT R3, R87.reuse, 0x8880, RZ ;  /* 0x0000888057037816 */ /* 0x040fe200000000ff */
[-C--:B------:R-:W-:Y:S01]  /*9820*/  IMAD R47, R4, R72.reuse, R47 ;  /* 0x00000048042f7224 */ /* 0x080fe200078e022f */
[----:B------:R-:W-:Y:S02]  /*9830*/  SHF.L.U32 R2, R87, 0x8, RZ ;  /* 0x0000000857027819 */ /* 0x000fe400000006ff */
[----:B------:R-:W-:Y:S01]  /*9840*/  SHF.R.S32.HI R0, RZ, 0x18, R0 ;  /* 0x00000018ff007819 */ /* 0x000fe20000011400 */
[-C--:B------:R-:W-:Y:S01]  /*9850*/  IMAD R44, R3, R72.reuse, R44 ;  /* 0x00000048032c7224 */ /* 0x080fe200078e022c */
[----:B------:R-:W-:Y:S02]  /*9860*/  SHF.R.S32.HI R5, RZ, 0x18, R2 ;  /* 0x00000018ff057819 */ /* 0x000fe40000011402 */
[----:B------:R-:W-:Y:S01]  /*9870*/  SHF.R.S32.HI R2, RZ, 0x18, R87 ;  /* 0x00000018ff027819 */ /* 0x000fe20000011457 */
[-C--:B------:R-:W-:Y:S01]  /*9880*/  IMAD R45, R0, R72.reuse, R45 ;  /* 0x00000048002d7224 */ /* 0x080fe200078e022d */
[----:B------:R-:W-:Y:S01]  /*9890*/  PRMT R3, R88, 0x8880, RZ ;  /* 0x0000888058037816 */ /* 0x000fe200000000ff */
[-C--:B------:R-:W-:Y:S01]  /*98a0*/  IMAD R46, R5, R72.reuse, R46 ;  /* 0x00000048052e7224 */ /* 0x080fe200078e022e */
[C---:B------:R-:W-:Y:S01]  /*98b0*/  SHF.L.U32 R4, R89.reuse, 0x10, RZ ;  /* 0x0000001059047819 */ /* 0x040fe200000006ff */
[-C--:B------:R-:W-:Y:S01]  /*98c0*/  IMAD R51, R2, R72.reuse, R51 ;  /* 0x0000004802337224 */ /* 0x080fe200078e0233 */
[----:B------:R-:W-:Y:S01]  /*98d0*/  SHF.R.S32.HI R2, RZ, 0x18, R88 ;  /* 0x00000018ff027819 */ /* 0x000fe20000011458 */
[C---:B------:R-:W-:Y:S01]  /*98e0*/  IMAD.U32 R0, R88.reuse, 0x10000, RZ ;  /* 0x0001000058007824 */ /* 0x040fe200078e00ff */
[----:B------:R-:W-:Y:S01]  /*98f0*/  PRMT R5, R89, 0x8880, RZ ;  /* 0x0000888059057816 */ /* 0x000fe200000000ff */
[-C--:B------:R-:W-:Y:S01]  /*9900*/  IMAD R48, R3, R72.reuse, R48 ;  /* 0x0000004803307224 */ /* 0x080fe200078e0230 */
[----:B------:R-:W-:Y:S02]  /*9910*/  SHF.L.U32 R3, R88, 0x8, RZ ;  /* 0x0000000858037819 */ /* 0x000fe400000006ff */
[----:B------:R-:W-:Y:S02]  /*9920*/  SHF.R.S32.HI R0, RZ, 0x18, R0 ;  /* 0x00000018ff007819 */ /* 0x000fe40000011400 */
[----:B------:R-:W-:Y:S02]  /*9930*/  SHF.R.S32.HI R3, RZ, 0x18, R3 ;  /* 0x00000018ff037819 */ /* 0x000fe40000011403 */
[----:B------:R-:W-:Y:S01]  /*9940*/  SHF.R.S32.HI R4, RZ, 0x18, R4 ;  /* 0x00000018ff047819 */ /* 0x000fe20000011404 */
[-C--:B------:R-:W-:Y:S01]  /*9950*/  IMAD R49, R0, R72.reuse, R49 ;  /* 0x0000004800317224 */ /* 0x080fe200078e0231 */
[----:B------:R-:W-:Y:S01]  /*9960*/  SHF.R.S32.HI R0, RZ, 0x18, R89 ;  /* 0x00000018ff007819 */ /* 0x000fe20000011459 */
[-C--:B------:R-:W-:Y:S01]  /*9970*/  IMAD R50, R3, R72.reuse, R50 ;  /* 0x0000004803327224 */ /* 0x080fe200078e0232 */
[----:B------:R-:W-:Y:S01]  /*9980*/  SHF.L.U32 R3, R89, 0x8, RZ ;  /* 0x0000000859037819 */ /* 0x000fe200000006ff */
[-C--:B------:R-:W-:Y:S01]  /*9990*/  IMAD R55, R2, R72.reuse, R55 ;  /* 0x0000004802377224 */ /* 0x080fe200078e0237 */
        /* <DEDUP_REMOVED lines=8> */
[----:B------:R-:W-:Y:S01]  /*9a20*/  IMAD R59, R0, R72, R59 ;  /* 0x00000048003b7224 */ /* 0x000fe200078e023b */
[----:B------:R-:W-:Y:S01]  /*9a30*/  I2IP.S8.S32.SAT R18, R23, R18, RZ ;  /* 0x0000001217127239 */ /* 0x000fe200000014ff */
[----:B------:R-:W-:Y:S01]  /*9a40*/  IMAD R56, R5, R72, R56 ;  /* 0x0000004805387224 */ /* 0x000fe200078e0238 */
[----:B------:R-:W-:Y:S01]  /*9a50*/  I2IP.S8.S32.SAT R102, R9, R8, R10 ;  /* 0x0000000809667239 */ /* 0x000fe2000000140a */
[----:B------:R-:W-:Y:S01]  /*9a60*/  IMAD R57, R2, R72, R57 ;  /* 0x0000004802397224 */ /* 0x000fe200078e0239 */
[----:B------:R-:W-:Y:S02]  /*9a70*/  I2IP.S8.S32.SAT R103, R13, R12, R14 ;  /* 0x0000000c0d677239 */ /* 0x000fe4000000140e */
[----:B------:R-:W-:Y:S02]  /*9a80*/  SHF.R.S32.HI R7, RZ, 0x18, R7 ;  /* 0x00000018ff077819 */ /* 0x000fe40000011407 */
[----:B------:R-:W-:Y:S01]  /*9a90*/  SHF.L.U32 R2, R91, 0x10, RZ ;  /* 0x000000105b027819 */ /* 0x000fe200000006ff */
[----:B------:R1:W-:Y:S01]  /*9aa0*/  STS.128 [R135+UR44+0x8200], R100 ;  /* 0x0082006487007988 */ /* 0x0003e20008000c2c */
[----:B------:R-:W-:Y:S01]  /*9ab0*/  SHF.R.S32.HI R0, RZ, 0x18, R90 ;  /* 0x00000018ff007819 */ /* 0x000fe2000001145a */
[----:B------:R-:W-:Y:S01]  /*9ac0*/  IMAD R58, R7, R72, R58 ;  /* 0x00000048073a7224 */ /* 0x000fe200078e023a */
[----:B------:R-:W-:Y:S02]  /*9ad0*/  I2IP.S8.S32.SAT R16, R17, R16, R18 ;  /* 0x0000001011107239 */ /* 0x000fe40000001412 */
[----:B------:R-:W-:Y:S01]  /*9ae0*/  I2IP.S8.S32.SAT R17, R27, R22, RZ ;  /* 0x000000161b117239 */ /* 0x000fe200000014ff */
[----:B------:R-:W-:Y:S01]  /*9af0*/  IMAD R63, R0, R72, R63 ;  /* 0x00000048003f7224 */ /* 0x000fe200078e023f */
[----:B------:R-:W-:Y:S02]  /*9b00*/  I2IP.S8.S32.SAT R18, R31, R26, RZ ;  /* 0x0000001a1f127239 */ /* 0x000fe400000014ff */
[----:B------:R-:W-:Y:S02]  /*9b10*/  I2IP.S8.S32.SAT R19, R35, R30, RZ ;  /* 0x0000001e23137239 */ /* 0x000fe400000014ff */
[C---:B------:R-:W-:Y:S02]  /*9b20*/  PRMT R3, R91.reuse, 0x8880, RZ ;  /* 0x000088805b037816 */ /* 0x040fe400000000ff */
[----:B------:R-:W-:Y:S02]  /*9b30*/  SHF.L.U32 R5, R91, 0x8, RZ ;  /* 0x000000085b057819 */ /* 0x000fe400000006ff */
[----:B------:R-:W-:Y:S01]  /*9b40*/  SHF.R.S32.HI R2, RZ, 0x18, R2 ;  /* 0x00000018ff027819 */ /* 0x000fe20000011402 */
[----:B------:R-:W-:Y:S01]  /*9b50*/  IMAD R60, R3, R72, R60 ;  /* 0x00000048033c7224 */ /* 0x000fe200078e023c */
[----:B------:R-:W-:Y:S02]  /*9b60*/  I2IP.S8.S32.SAT R17, R21, R20, R17 ;  /* 0x0000001415117239 */ /* 0x000fe40000001411 */
[----:B------:R-:W-:Y:S01]  /*9b70*/  I2IP.S8.S32.SAT R18, R25, R24, R18 ;  /* 0x0000001819127239 */ /* 0x000fe20000001412 */
[----:B------:R-:W-:Y:S01]  /*9b80*/  IMAD R61, R2, R72, R61 ;  /* 0x00000048023d7224 */ /* 0x000fe200078e023d */
[----:B------:R-:W-:Y:S02]  /*9b90*/  I2IP.S8.S32.SAT R19, R29, R28, R19 ;  /* 0x0000001c1d137239 */ /* 0x000fe40000001413 */
[----:B------:R-:W-:Y:S02]  /*9ba0*/  SHF.R.S32.HI R5, RZ, 0x18, R5 ;  /* 0x00000018ff057819 */ /* 0x000fe40000011405 */
[----:B------:R-:W-:Y:S01]  /*9bb0*/  SHF.R.S32.HI R4, RZ, 0x18, R91 ;  /* 0x00000018ff047819 */ /* 0x000fe2000001145b */
[----:B------:R1:W-:Y:S01]  /*9bc0*/  STS.128 [R158+0x8200], R16 ;  /* 0x008200109e007388 */ /* 0x0003e20000000c00 */
[----:B------:R-:W-:Y:S01]  /*9bd0*/  I2IP.S8.S32.SAT R34, R39, R34, RZ ;  /* 0x0000002227227239 */ /* 0x000fe200000014ff */
[----:B------:R-:W-:Y:S01]  /*9be0*/  IMAD R62, R5, R72, R62 ;  /* 0x00000048053e7224 */ /* 0x000fe200078e023e */
[----:B------:R-:W-:Y:S01]  /*9bf0*/  I2IP.S8.S32.SAT R38, R43, R38, RZ ;  /* 0x000000262b267239 */ /* 0x000fe200000014ff */
[----:B------:R-:W-:Y:S01]  /*9c00*/  IMAD R67, R4, R72, R67 ;  /* 0x0000004804437224 */ /* 0x000fe200078e0243 */
[----:B------:R-:W-:Y:S02]  /*9c10*/  I2IP.S8.S32.SAT R42, R47, R42, RZ ;  /* 0x0000002a2f2a7239 */ /* 0x000fe400000014ff */
[----:B------:R-:W-:Y:S02]  /*9c20*/  I2IP.S8.S32.SAT R35, R51, R46, RZ ;  /* 0x0000002e33237239 */ /* 0x000fe400000014ff */
[----:B------:R-:W-:Y:S02]  /*9c30*/  I2IP.S8.S32.SAT R32, R33, R32, R34 ;  /* 0x0000002021207239 */ /* 0x000fe40000001422 */
[----:B------:R-:W-:Y:S02]  /*9c40*/  I2IP.S8.S32.SAT R33, R37, R36, R38 ;  /* 0x0000002425217239 */ /* 0x000fe40000001426 */
[----:B------:R-:W-:Y:S02]  /*9c50*/  I2IP.S8.S32.SAT R34, R41, R40, R42 ;  /* 0x0000002829227239 */ /* 0x000fe4000000142a */
[----:B------:R-:W-:Y:S02]  /*9c60*/  I2IP.S8.S32.SAT R35, R45, R44, R35 ;  /* 0x0000002c2d237239 */ /* 0x000fe40000001423 */
[----:B------:R-:W-:Y:S02]  /*9c70*/  I2IP.S8.S32.SAT R50, R55, R50, RZ ;  /* 0x0000003237327239 */ /* 0x000fe400000014ff */
[----:B------:R-:W-:Y:S01]  /*9c80*/  I2IP.S8.S32.SAT R54, R59, R54, RZ ;  /* 0x000000363b367239 */ /* 0x000fe200000014ff */
[----:B------:R1:W-:Y:S01]  /*9c90*/  STS.128 [R157+0x8200], R32 ;  /* 0x008200209d007388 */ /* 0x0003e20000000c00 */
[----:B------:R-:W-:Y:S02]  /*9ca0*/  I2IP.S8.S32.SAT R58, R63, R58, RZ ;  /* 0x0000003a3f3a7239 */ /* 0x000fe400000014ff */
[----:B------:R-:W-:Y:S02]  /*9cb0*/  I2IP.S8.S32.SAT R62, R67, R62, RZ ;  /* 0x0000003e433e7239 */ /* 0x000fe400000014ff */
[----:B------:R-:W-:Y:S02]  /*9cc0*/  I2IP.S8.S32.SAT R48, R49, R48, R50 ;  /* 0x0000003031307239 */ /* 0x000fe40000001432 */
[----:B------:R-:W-:Y:S02]  /*9cd0*/  I2IP.S8.S32.SAT R49, R53, R52, R54 ;  /* 0x0000003435317239 */ /* 0x000fe40000001436 */
[----:B------:R-:W-:Y:S02]  /*9ce0*/  I2IP.S8.S32.SAT R50, R57, R56, R58 ;  /* 0x0000003839327239 */ /* 0x000fe4000000143a */
[----:B------:R-:W-:Y:S02]  /*9cf0*/  I2IP.S8.S32.SAT R51, R61, R60, R62 ;  /* 0x0000003c3d337239 */ /* 0x000fe4000000143e */
[----:B------:R-:W-:Y:S02]  /*9d00*/  LEA R0, R148, UR44, 0x3 ;  /* 0x0000002c94007c11 */ /* 0x000fe4000f8e18ff */
[----:B------:R-:W-:Y:S01]  /*9d10*/  @P6 SHF.L.U32 R3, R146, 0x1f, RZ ;  /* 0x0000001f92036819 */ /* 0x000fe200000006ff */
        /* <DEDUP_REMOVED lines=9> */
[----:B------:R-:W-:Y:S02]  /*9db0*/  UIADD3 UR4, UPT, UPT, UR44, 0x8200, URZ ;  /* 0x000082002c047890 */ /* 0x000fe4000fffe0ff */
[----:B------:R-:W-:Y:S01]  /*9dc0*/  UIADD3 UR9, UPT, UPT, UR49, 0x80, URZ ;  /* 0x0000008031097890 */ /* 0x000fe2000fffe0ff */
[----:B------:R-:W-:Y:S01]  /*9dd0*/  UMOV UR10, UR50 ;  /* 0x00000032000a7c82 */ /* 0x000fe20008000000 */
[----:B------:R-:W-:Y:S02]  /*9de0*/  UMOV UR11, UR36 ;  /* 0x00000024000b7c82 */ /* 0x000fe40008000000 */
        /* <DEDUP_REMOVED lines=8> */
.L_x_120:
[----:B------:R-:W-:Y:S05]  /*9e70*/  BSYNC.RECONVERGENT B0 ;  /* 0x0000000000007941 */ /* 0x000fea0003800200 */
.L_x_119:
        /* <DEDUP_REMOVED lines=16> */
.L_x_124:
[----:B------:R-:W-:Y:S05]  /*9f80*/  BSYNC B0 ;  /* 0x0000000000007941 */ /* 0x000fea0003800000 */
.L_x_123:
        /* <DEDUP_REMOVED lines=20> */
.L_x_122:
[----:B------:R-:W-:Y:S05]  /*a0d0*/  BSYNC B1 ;  /* 0x0000000000017941 */ /* 0x000fea0003800000 */
.L_x_121:
[----:B--2---:R-:W-:Y:S05]  /*a0e0*/  VIADD R0, R71, 0xc0 ;  /* 0x000000c047007836 */ /* 0x004fea0000000000 */
        /* <DEDUP_REMOVED lines=9> */
[----:B------:R-:W5:Y:S01]  /*a180*/  LDCU.64 UR6, c[0x4][0x80] ;  /* 0x01001000ff0677ac */ /* 0x000f620008000a00 */
[----:B------:R-:W1:Y:S01]  /*a190*/  LDC.64 R2, c[0x4][R3] ;  /* 0x0100000003027b82 */ /* 0x000e620000000a00 */
[----:B------:R-:W3:Y:S01]  /*a1a0*/  LDCU.64 UR4, c[0x4][0x18] ;  /* 0x01000300ff0477ac */ /* 0x000ee20008000a00 */
[----:B--2---:R-:W-:Y:S01]  /*a1b0*/  MOV R5, UR9 ;  /* 0x0000000900057c02 */ /* 0x004fe20008000f00 */
[----:B------:R-:W-:Y:S01]  /*a1c0*/  IMAD.U32 R4, RZ, RZ, UR8 ;  /* 0x00000008ff047e24 */ /* 0x000fe2000f8e00ff */
[----:B-----5:R-:W-:Y:S01]  /*a1d0*/  MOV R7, UR7 ;  /* 0x0000000700077c02 */ /* 0x020fe20008000f00 */
[----:B------:R-:W-:Y:S01]  /*a1e0*/  IMAD.U32 R6, RZ, RZ, UR6 ;  /* 0x00000006ff067e24 */ /* 0x000fe2000f8e00ff */
[----:B---3--:R-:W-:Y:S01]  /*a1f0*/  MOV R11, UR5 ;  /* 0x00000005000b7c02 */ /* 0x008fe20008000f00 */
[----:B------:R-:W-:Y:S02]  /*a200*/  IMAD.U32 R10, RZ, RZ, UR4 ;  /* 0x00000004ff0a7e24 */ /* 0x000fe4000f8e00ff */
[----:B------:R-:W-:Y:S07]  /*a210*/  LEPC R20, `(.L_x_126) ;  /* 0x000000001014794e */ /* 0x000fee0000000000 */
[----:B-1--4-:R-:W-:Y:S05]  /*a220*/  CALL.ABS.NOINC R2 ;  /* 0x0000000002007343 */ /* 0x012fea0003c00000 */
.L_x_126:
[----:B------:R-:W-:Y:S01]  /*a230*/  ISETP.NE.AND P0, PT, R154, RZ, PT ;  /* 0x000000ff9a00720c */ /* 0x000fe20003f05270 */
[----:B------:R-:W-:Y:S05]  /*a240*/  WARPSYNC.ALL ;  /* 0x0000000000007948 */ /* 0x000fea0003800000 */
[----:B---3--:R-:W-:Y:S01]  /*a250*/  IMAD.U32 R131, R94, 0x10000, RZ ;  /* 0x000100005e837824 */ /* 0x008fe200078e00ff */
[----:B------:R-:W-:Y:S01]  /*a260*/  R2UR UR4, R71 ;  /* 0x00000000470472ca */ /* 0x000fe200000e0000 */
[----:B----4-:R-:W-:Y:S01]  /*a270*/  IMAD.U32 R125, R80, 0x10000, RZ ;  /* 0x00010000507d7824 */ /* 0x010fe200078e00ff */
[C---:B------:R-:W-:Y:S01]  /*a280*/  SHF.L.U32 R0, R92.reuse, 0x10, RZ ;  /* 0x000000105c007819 */ /* 0x040fe200000006ff */
[----:B-1----:R-:W-:Y:S01]  /*a290*/  IMAD.U32 R110, R85, 0x10000, RZ ;  /* 0x00010000556e7824 */ /* 0x002fe200078e00ff */
[----:B------:R-:W-:Y:S01]  /*a2a0*/  PRMT R3, R92, 0x8880, RZ ;  /* 0x000088805c037816 */ /* 0x000fe200000000ff */
[----:B------:R-:W-:Y:S01]  /*a2b0*/  IMAD.SHL.U32 R118, R82, 0x100, RZ ;  /* 0x0000010052767824 */ /* 0x000fe200078e00ff */
[----:B------:R-:W-:Y:S01]  /*a2c0*/  SHF.L.U32 R73, R92, 0x8, RZ ;  /* 0x000000085c497819 */ /* 0x000fe200000006ff */
[----:B------:R-:W-:Y:S01]  /*a2d0*/  IMAD.SHL.U32 R103, R87, 0x100, RZ ;  /* 0x0000010057677824 */ /* 0x000fe200078e00ff */
[----:B------:R-:W-:Y:S01]  /*a2e0*/  SHF.R.S32.HI R0, RZ, 0x18, R0 ;  /* 0x00000018ff007819 */ /* 0x000fe20000011400 */
[----:B------:R-:W-:Y:S01]  /*a2f0*/  BSSY.RECONVERGENT B0, `(.L_x_127) ;  /* 0x0000123000007945 */ /* 0x000fe20003800200 */
[----:B------:R-:W-:Y:S02]  /*a300*/  SHF.R.S32.HI R73, RZ, 0x18, R73 ;  /* 0x00000018ff497819 */ /* 0x000fe40000011449 */
[----:B------:R-:W-:Y:S01]  /*a310*/  R2UR UR5, R78 ;  /* 0x000000004e0572ca */ /* 0x000fe200000e0000 */
[----:B------:R-:W1:Y:S01]  /*a320*/  LDTM.x64 R4, tmem[UR4+0xc0] ;  /* 0x0000c004000479ee */ /* 0x000e620008340000 */
[----:B------:R-:W-:Y:S01]  /*a330*/  NOP ;  /* 0x0000000000007918 */ /* 0x000fe20000000000 */
[----:B------:R-:W-:Y:S02]  /*a340*/  SHF.R.S32.HI R2, RZ, 0x18, R92 ;  /* 0x00000018ff027819 */ /* 0x000fe4000001145c */
[C---:B------:R-:W-:Y:S02]  /*a350*/  PRMT R134, R93.reuse, 0x8880, RZ ;  /* 0x000088805d867816 */ /* 0x040fe400000000ff */
[----:B------:R-:W-:Y:S02]  /*a360*/  SHF.L.U32 R74, R93, 0x10, RZ ;  /* 0x000000105d4a7819 */ /* 0x000fe400000006ff */
[----:B------:R-:W-:Y:S02]  /*a370*/  PRMT R132, R94, 0x8880, RZ ;  /* 0x000088805e847816 */ /* 0x000fe400000000ff */
[----:B------:R-:W-:Y:S02]  /*a380*/  SHF.R.S32.HI R74, RZ, 0x18, R74 ;  /* 0x00000018ff4a7819 */ /* 0x000fe4000001144a */
[----:B------:R-:W-:Y:S01]  /*a390*/  UIADD3 UR4, UPT, UPT, UR5, 0xc0, URZ ;  /* 0x000000c005047890 */ /* 0x000fe2000fffe0ff */
[----:B------:R-:W-:Y:S02]  /*a3a0*/  SHF.R.S32.HI R75, RZ, 0x18, R93 ;  /* 0x00000018ff4b7819 */ /* 0x000fe4000001145d */
[C---:B------:R-:W-:Y:S01]  /*a3b0*/  PRMT R129, R95.reuse, 0x8880, RZ ;  /* 0x000088805f817816 */ /* 0x040fe200000000ff */
[----:B------:R-:W-:Y:S01]  /*a3c0*/  UPRMT UR4, UR45, 0x654, UR4 ;  /* 0x000006542d047896 */ /* 0x000fe20008000004 */
[----:B------:R-:W-:Y:S02]  /*a3d0*/  SHF.R.S32.HI R76, RZ, 0x18, R94 ;  /* 0x00000018ff4c7819 */ /* 0x000fe4000001145e */
[----:B------:R-:W-:Y:S02]  /*a3e0*/  SHF.L.U32 R128, R95, 0x10, RZ ;  /* 0x000000105f807819 */ /* 0x000fe400000006ff */
[----:B------:R-:W-:Y:S02]  /*a3f0*/  PRMT R126, R80, 0x8880, RZ ;  /* 0x00008880507e7816 */ /* 0x000fe400000000ff */
[----:B------:R-:W-:Y:S01]  /*a400*/  SHF.R.S32.HI R77, RZ, 0x18, R95 ;  /* 0x00000018ff4d7819 */ /* 0x000fe2000001145f */
[C---:B-1----:R-:W-:Y:S01]  /*a410*/  IMAD R4, R70.reuse, R4, RZ ;  /* 0x0000000446047224 */ /* 0x042fe200078e02ff */
[----:B------:R-:W-:Y:S01]  /*a420*/  SYNCS.ARRIVE.TRANS64.RED.A1T0 RZ, [UR4], RZ ;  /* 0x000000ffffff79a7 */ /* 0x000fe20008100404 */
[C---:B------:R-:W-:Y:S01]  /*a430*/  IMAD R5, R70.reuse, R5, RZ ;  /* 0x0000000546057224 */ /* 0x040fe200078e02ff */
[----:B------:R-:W-:Y:S01]  /*a440*/  PRMT R123, R81, 0x8880, RZ ;  /* 0x00008880517b7816 */ /* 0x000fe200000000ff */
[C---:B------:R-:W-:Y:S01]  /*a450*/  IMAD R6, R70.reuse, R6, RZ ;  /* 0x0000000646067224 */ /* 0x040fe200078e02ff */
[----:B------:R-:W-:Y:S01]  /*a460*/  SHF.R.S32.HI R78, RZ, 0x18, R80 ;  /* 0x00000018ff4e7819 */ /* 0x000fe20000011450 */
[-C--:B------:R-:W-:Y:S01]  /*a470*/  IMAD R4, R3, R72.reuse, R4 ;  /* 0x0000004803047224 */ /* 0x080fe200078e0204 */
[----:B------:R-:W-:Y:S01]  /*a480*/  SHF.L.U32 R122, R81, 0x10, RZ ;  /* 0x00000010517a7819 */ /* 0x000fe200000006ff */
[----:B------:R-:W-:Y:S01]  /*a490*/  IMAD R7, R70, R7, RZ ;  /* 0x0000000746077224 */ /* 0x000fe200078e02ff */
[----:B------:R-:W-:Y:S01]  /*a4a0*/  PRMT R120, R82, 0x8880, RZ ;  /* 0x0000888052787816 */ /* 0x000fe200000000ff */
[-C--:B------:R-:W-:Y:S01]  /*a4b0*/  IMAD R5, R0, R72.reuse, R5 ;  /* 0x0000004800057224 */ /* 0x080fe200078e0205 */
[----:B------:R-:W-:Y:S01]  /*a4c0*/  SHF.R.S32.HI R79, RZ, 0x18, R81 ;  /* 0x00000018ff4f7819 */ /* 0x000fe20000011451 */
[----:B------:R-:W-:Y:S01]  /*a4d0*/  IMAD R6, R73, R72, R6 ;  /* 0x0000004849067224 */ /* 0x000fe200078e0206 */
[----:B------:R-:W-:Y:S01]  /*a4e0*/  MOV R73, R134 ;  /* 0x0000008600497202 */ /* 0x000fe20000000f00 */
[----:B------:R-:W-:Y:S01]  /*a4f0*/  IMAD R7, R2, R72, R7 ;  /* 0x0000004802077224 */ /* 0x000fe200078e0207 */
[----:B------:R-:W-:Y:S01]  /*a500*/  SHF.L.U32 R119, R82, 0x10, RZ ;  /* 0x0000001052777819 */ /* 0x000fe200000006ff */
[C---:B------:R-:W-:Y:S01]  /*a510*/  IMAD R2, R70.reuse, R17, RZ ;  /* 0x0000001146027224 */ /* 0x040fe200078e02ff */
[----:B------:R-:W-:Y:S01]  /*a520*/  PRMT R117, R83, 0x8880, RZ ;  /* 0x0000888053757816 */ /* 0x000fe200000000ff */
[C---:B------:R-:W-:Y:S01]  /*a530*/  IMAD R17, R70.reuse, R21, RZ ;  /* 0x0000001546117224 */ /* 0x040fe200078e02ff */
[----:B------:R-:W-:Y:S01]  /*a540*/  I2IP.S8.S32.SAT R160, R7, R6, RZ ;  /* 0x0000000607a07239 */ /* 0x000fe200000014ff */
[C---:B------:R-:W-:Y:S01]  /*a550*/  IMAD R21, R70.reuse, R25, RZ ;  /* 0x0000001946157224 */ /* 0x040fe200078e02ff */
[----:B------:R-:W-:Y:S01]  /*a560*/  SHF.R.S32.HI R6, RZ, 0x18, R131 ;  /* 0x00000018ff067819 */ /* 0x000fe20000011483 */
[C---:B------:R-:W-:Y:S01]  /*a570*/  IMAD R25, R70.reuse, R29, RZ ;  /* 0x0000001d46197224 */ /* 0x040fe200078e02ff */
[----:B------:R-:W-:Y:S01]  /*a580*/  I2IP.S8.S32.SAT R160, R5, R4, R160 ;  /* 0x0000000405a07239 */ /* 0x000fe200000014a0 */
[C---:B------:R-:W-:Y:S01]  /*a590*/  IMAD R29, R70.reuse, R33, RZ ;  /* 0x00000021461d7224 */ /* 0x040fe200078e02ff */
[----:B------:R-:W-:Y:S01]  /*a5a0*/  SHF.R.S32.HI R5, RZ, 0x18, R128 ;  /* 0x00000018ff057819 */ /* 0x000fe20000011480 */
[C---:B------:R-:W-:Y:S01]  /*a5b0*/  IMAD R8, R70.reuse, R8, RZ ;  /* 0x0000000846087224 */ /* 0x040fe200078e02ff */
[----:B------:R-:W-:Y:S01]  /*a5c0*/  SHF.L.U32 R116, R83, 0x10, RZ ;  /* 0x0000001053747819 */ /* 0x000fe200000006ff */
[----:B------:R-:W-:Y:S01]  /*a5d0*/  IMAD R33, R70, R37, RZ ;  /* 0x0000002546217224 */ /* 0x000fe200078e02ff */
[----:B------:R-:W-:Y:S01]  /*a5e0*/  PRMT R114, R84, 0x8880, RZ ;  /* 0x0000888054727816 */ /* 0x000fe200000000ff */
[----:B------:R-:W-:Y:S01]  /*a5f0*/  IMAD R37, R70, R41, RZ ;  /* 0x0000002946257224 */ /* 0x000fe200078e02ff */
[----:B------:R-:W-:Y:S01]  /*a600*/  SHF.L.U32 R113, R84, 0x10, RZ ;  /* 0x0000001054717819 */ /* 0x000fe200000006ff */
[C---:B------:R-:W-:Y:S01]  /*a610*/  IMAD R9, R70.reuse, R9, RZ ;  /* 0x0000000946097224 */ /* 0x040fe200078e02ff */
[C---:B------:R-:W-:Y:S01]  /*a620*/  PRMT R111, R85.reuse, 0x8880, RZ ;  /* 0x00008880556f7816 */ /* 0x040fe200000000ff */
[C---:B------:R-:W-:Y:S01]  /*a630*/  IMAD R41, R70.reuse, R45, RZ ;  /* 0x0000002d46297224 */ /* 0x040fe200078e02ff */
[----:B------:R-:W-:Y:S01]  /*a640*/  SHF.L.U32 R109, R85, 0x8, RZ ;  /* 0x00000008556d7819 */ /* 0x000fe200000006ff */
[----:B------:R-:W-:Y:S01]  /*a650*/  IMAD R45, R70, R49, RZ ;  /* 0x00000031462d7224 */ /* 0x000fe200078e02ff */
[----:B------:R-:W-:Y:S01]  /*a660*/  PRMT R108, R86, 0x8880, RZ ;  /* 0x00008880566c7816 */ /* 0x000fe200000000ff */
[----:B------:R-:W-:Y:S01]  /*a670*/  IMAD R10, R70, R10, RZ ;  /* 0x0000000a460a7224 */ /* 0x000fe200078e02ff */
[----:B------:R-:W-:Y:S01]  /*a680*/  SHF.L.U32 R107, R86, 0x10, RZ ;  /* 0x00000010566b7819 */ /* 0x000fe200000006ff */
[C---:B------:R-:W-:Y:S01]  /*a690*/  IMAD R49, R70.reuse, R53, RZ ;  /* 0x0000003546317224 */ /* 0x040fe200078e02ff */
[----:B------:R-:W-:Y:S01]  /*a6a0*/  PRMT R105, R87, 0x8880, RZ ;  /* 0x0000888057697816 */ /* 0x000fe200000000ff */
[-C--:B------:R-:W-:Y:S01]  /*a6b0*/  IMAD R8, R73, R72.reuse, R8 ;  /* 0x0000004849087224 */ /* 0x080fe200078e0208 */
[----:B------:R-:W-:Y:S01]  /*a6c0*/  SHF.L.U32 R104, R87, 0x10, RZ ;  /* 0x0000001057687819 */ /* 0x000fe200000006ff */
[----:B------:R-:W-:Y:S01]  /*a6d0*/  IMAD R53, R70, R57, RZ ;  /* 0x0000003946357224 */ /* 0x000fe200078e02ff */
[----:B------:R-:W-:Y:S01]  /*a6e0*/  PRMT R102, R88, 0x8880, RZ ;  /* 0x0000888058667816 */ /* 0x000fe200000000ff */
[----:B------:R-:W-:Y:S01]  /*a6f0*/  IMAD R11, R70, R11, RZ ;  /* 0x0000000b460b7224 */ /* 0x000fe200078e02ff */
[----:B------:R-:W-:Y:S01]  /*a700*/  SHF.L.U32 R101, R88, 0x10, RZ ;  /* 0x0000001058657819 */ /* 0x000fe200000006ff */
[----:B------:R-:W-:Y:S01]  /*a710*/  IMAD R57, R70, R61, RZ ;  /* 0x0000003d46397224 */ /* 0x000fe200078e02ff */
[C---:B------:R-:W-:Y:S01]  /*a720*/  PRMT R99, R89.reuse, 0x8880, RZ ;  /* 0x0000888059637816 */ /* 0x040fe200000000ff */
[----:B------:R-:W-:Y:S01]  /*a730*/  IMAD R9, R74, R72, R9 ;  /* 0x000000484a097224 */ /* 0x000fe200078e0209 */
[----:B------:R-:W-:Y:S01]  /*a740*/  SHF.L.U32 R98, R89, 0x10, RZ ;  /* 0x0000001059627819 */ /* 0x000fe200000006ff */
[----:B------:R-:W-:Y:S01]  /*a750*/  IMAD R61, R70, R65, RZ ;  /* 0x00000041463d7224 */ /* 0x000fe200078e02ff */
[----:B------:R-:W-:Y:S01]  /*a760*/  PRMT R96, R90, 0x8880, RZ ;  /* 0x000088805a607816 */ /* 0x000fe200000000ff */
[C---:B------:R-:W-:Y:S01]  /*a770*/  IMAD R12, R70.reuse, R12, RZ ;  /* 0x0000000c460c7224 */ /* 0x040fe200078e02ff */
[----:B------:R-:W-:Y:S01]  /*a780*/  SHF.L.U32 R92, R91, 0x10, RZ ;  /* 0x000000105b5c7819 */ /* 0x000fe200000006ff */
[----:B------:R-:W-:Y:S01]  /*a790*/  IMAD.MOV.U32 R65, RZ, RZ, R132 ;  /* 0x000000ffff417224 */ /* 0x000fe200078e0084 */
[----:B------:R-:W-:Y:S01]  /*a7a0*/  SHF.L.U32 R133, R93, 0x8, RZ ;  /* 0x000000085d857819 */ /* 0x000fe200000006ff */
[C---:B------:R-:W-:Y:S01]  /*a7b0*/  IMAD R13, R70.reuse, R13, RZ ;  /* 0x0000000d460d7224 */ /* 0x040fe200078e02ff */
[----:B------:R-:W-:Y:S01]  /*a7c0*/  PRMT R93, R91, 0x8880, RZ ;  /* 0x000088805b5d7816 */ /* 0x000fe200000000ff */
[C---:B------:R-:W-:Y:S01]  /*a7d0*/  IMAD R14, R70.reuse, R14, RZ ;  /* 0x0000000e460e7224 */ /* 0x040fe200078e02ff */
[----:B------:R-:W-:Y:S01]  /*a7e0*/  SHF.R.S32.HI R7, RZ, 0x18, R133 ;  /* 0x00000018ff077819 */ /* 0x000fe20000011485 */
[----:B------:R-:W-:Y:S01]  /*a7f0*/  IMAD R15, R70, R15, RZ ;  /* 0x0000000f460f7224 */ /* 0x000fe200078e02ff */
[----:B------:R-:W-:Y:S01]  /*a800*/  SHF.L.U32 R130, R94, 0x8, RZ ;  /* 0x000000085e827819 */ /* 0x000fe200000006ff */
[----:B------:R-:W-:Y:S01]  /*a810*/  IMAD R0, R70, R16, RZ ;  /* 0x0000001046007224 */ /* 0x000fe200078e02ff */
[----:B------:R-:W-:Y:S01]  /*a820*/  SHF.L.U32 R127, R95, 0x8, RZ ;  /* 0x000000085f7f7819 */ /* 0x000fe200000006ff */
[-C--:B------:R-:W-:Y:S01]  /*a830*/  IMAD R10, R7, R72.reuse, R10 ;  /* 0x00000048070a7224 */ /* 0x080fe200078e020a */
[----:B------:R-:W-:Y:S01]  /*a840*/  MOV R7, R129 ;  /* 0x0000008100077202 */ /* 0x000fe20000000f00 */
[-C--:B------:R-:W-:Y:S01]  /*a850*/  IMAD R11, R75, R72.reuse, R11 ;  /* 0x000000484b0b7224 */ /* 0x080fe200078e020b */
[----:B------:R-:W-:Y:S01]  /*a860*/  SHF.R.S32.HI R73, RZ, 0x18, R130 ;  /* 0x00000018ff497819 */ /* 0x000fe20000011482 */
[-C--:B------:R-:W-:Y:S01]  /*a870*/  IMAD R12, R65, R72.reuse, R12 ;  /* 0x00000048410c7224 */ /* 0x080fe200078e020c */
[----:B------:R-:W-:Y:S01]  /*a880*/  SHF.R.S32.HI R4, RZ, 0x18, R127 ;  /* 0x00000018ff047819 */ /* 0x000fe2000001147f */
[----:B------:R-:W-:Y:S01]  /*a890*/  IMAD R13, R6, R72, R13 ;  /* 0x00000048060d7224 */ /* 0x000fe200078e020d */
[----:B------:R-:W-:Y:S01]  /*a8a0*/  I2IP.S8.S32.SAT R10, R11, R10, RZ ;  /* 0x0000000a0b0a7239 */ /* 0x000fe200000014ff */
[-C--:B------:R-:W-:Y:S01]  /*a8b0*/  IMAD R14, R73, R72.reuse, R14 ;  /* 0x00000048490e7224 */ /* 0x080fe200078e020e */
[----:B------:R-:W-:Y:S01]  /*a8c0*/  SHF.R.S32.HI R6, RZ, 0x18, R125 ;  /* 0x00000018ff067819 */ /* 0x000fe2000001147d */
[----:B------:R-:W-:Y:S01]  /*a8d0*/  IMAD R15, R76, R72, R15 ;  /* 0x000000484c0f7224 */ /* 0x000fe200078e020f */
[----:B------:R-:W-:Y:S01]  /*a8e0*/  I2IP.S8.S32.SAT R161, R9, R8, R10 ;  /* 0x0000000809a17239 */ /* 0x000fe2000000140a */
[----:B------:R-:W-:Y:S01]  /*a8f0*/  IMAD R3, R70, R18, RZ ;  /* 0x0000001246037224 */ /* 0x000fe200078e02ff */
[----:B------:R-:W-:Y:S01]  /*a900*/  SHF.L.U32 R124, R80, 0x8, RZ ;  /* 0x00000008507c7819 */ /* 0x000fe200000006ff */
[----:B------:R-:W-:Y:S01]  /*a910*/  IMAD R0, R7, R72, R0 ;  /* 0x0000004807007224 */ /* 0x000fe200078e0200 */
[----:B------:R-:W-:Y:S01]  /*a920*/  I2IP.S8.S32.SAT R14, R15, R14, RZ ;  /* 0x0000000e0f0e7239 */ /* 0x000fe200000014ff */
[----:B------:R-:W-:Y:S01]  /*a930*/  IMAD R19, R70, R19, RZ ;  /* 0x0000001346137224 */ /* 0x000fe200078e02ff */
[----:B------:R-:W-:Y:S01]  /*a940*/  SHF.R.S32.HI R7, RZ, 0x18, R124 ;  /* 0x00000018ff077819 */ /* 0x000fe2000001147c */
[----:B------:R-:W-:Y:S01]  /*a950*/  IMAD R2, R5, R72, R2 ;  /* 0x0000004805027224 */ /* 0x000fe200078e0202 */
[----:B------:R-:W-:Y:S01]  /*a960*/  I2IP.S8.S32.SAT R162, R13, R12, R14 ;  /* 0x0000000c0da27239 */ /* 0x000fe2000000140e */
[----:B------:R-:W-:Y:S01]  /*a970*/  IMAD R3, R4, R72, R3 ;  /* 0x0000004804037224 */ /* 0x000fe200078e0203 */
[----:B------:R-:W-:Y:S01]  /*a980*/  MOV R5, R126 ;  /* 0x0000007e00057202 */ /* 0x000fe20000000f00 */
[C---:B------:R-:W-:Y:S01]  /*a990*/  IMAD R16, R70.reuse, R20, RZ ;  /* 0x0000001446107224 */ /* 0x040fe200078e02ff */
[----:B------:R-:W-:Y:S01]  /*a9a0*/  SHF.R.S32.HI R4, RZ, 0x18, R122 ;  /* 0x00000018ff047819 */ /* 0x000fe2000001147a */
[----:B------:R-:W-:Y:S01]  /*a9b0*/  IMAD R19, R77, R72, R19 ;  /* 0x000000484d137224 */ /* 0x000fe200078e0213 */
[----:B------:R-:W-:Y:S01]  /*a9c0*/  SHF.R.S32.HI R80, RZ, 0x18, R82 ;  /* 0x00000018ff507819 */ /* 0x000fe20000011452 */
[C---:B------:R-:W-:Y:S01]  /*a9d0*/  IMAD R18, R70.reuse, R22, RZ ;  /* 0x0000001646127224 */ /* 0x040fe200078e02ff */
[----:B------:R-:W-:Y:S01]  /*a9e0*/  SHF.R.S32.HI R82, RZ, 0x18, R84 ;  /* 0x00000018ff527819 */ /* 0x000fe20000011454 */
[-C--:B------:R-:W-:Y:S01]  /*a9f0*/  IMAD R16, R5, R72.reuse, R16 ;  /* 0x0000004805107224 */ /* 0x080fe200078e0210 */
[----:B------:R-:W-:Y:S01]  /*aa00*/  I2IP.S8.S32.SAT R19, R19, R3, RZ ;  /* 0x0000000313137239 */ /* 0x000fe200000014ff */
[----:B------:R-:W-:Y:S01]  /*aa10*/  IMAD R23, R70, R23, RZ ;  /* 0x0000001746177224 */ /* 0x000fe200078e02ff */
[----:B------:R-:W-:Y:S01]  /*aa20*/  MOV R3, R123 ;  /* 0x0000007b00037202 */ /* 0x000fe20000000f00 */
[----:B------:R-:W-:Y:S01]  /*aa30*/  IMAD R17, R6, R72, R17 ;  /* 0x0000004806117224 */ /* 0x000fe200078e0211 */
[----:B------:R-:W-:Y:S01]  /*aa40*/  I2IP.S8.S32.SAT R163, R2, R0, R19 ;  /* 0x0000000002a37239 */ /* 0x000fe20000001413 */
[----:B------:R-:W-:Y:S01]  /*aa50*/  IMAD R20, R70, R24, RZ ;  /* 0x0000001846147224 */ /* 0x000fe200078e02ff */
[----:B------:R-:W-:Y:S01]  /*aa60*/  MOV R5, R120 ;  /* 0x0000007800057202 */ /* 0x000fe20000000f00 */
[-C--:B------:R-:W-:Y:S01]  /*aa70*/  IMAD R18, R7, R72.reuse, R18 ;  /* 0x0000004807127224 */ /* 0x080fe200078e0212 */
[----:B------:R-:W-:Y:S01]  /*aa80*/  SHF.L.U32 R121, R81, 0x8, RZ ;  /* 0x0000000851797819 */ /* 0x000fe200000006ff */
[-C--:B------:R-:W-:Y:S01]  /*aa90*/  IMAD R23, R78, R72.reuse, R23 ;  /* 0x000000484e177224 */ /* 0x080fe200078e0217 */
[----:B------:R1:W-:Y:S01]  /*aaa0*/  STS.128 [R135+UR44+0xa200], R160 ;  /* 0x00a200a087007988 */ /* 0x0003e20008000c2c */
[----:B------:R-:W-:Y:S01]  /*aab0*/  IMAD R20, R3, R72, R20 ;  /* 0x0000004803147224 */ /* 0x000fe200078e0214 */
[----:B------:R-:W-:Y:S01]  /*aac0*/  SHF.R.S32.HI R3, RZ, 0x18, R121 ;  /* 0x00000018ff037819 */ /* 0x000fe20000011479 */
[C---:B------:R-:W-:Y:S01]  /*aad0*/  IMAD R22, R70.reuse, R26, RZ ;  /* 0x0000001a46167224 */ /* 0x040fe200078e02ff */
[----:B------:R-:W-:Y:S01]  /*aae0*/  I2IP.S8.S32.SAT R18, R23, R18, RZ ;  /* 0x0000001217127239 */ /* 0x000fe200000014ff */
[----:B------:R-:W-:Y:S01]  /*aaf0*/  IMAD R27, R70, R27, RZ ;  /* 0x0000001b461b7224 */ /* 0x000fe200078e02ff */
[----:B------:R-:W-:Y:S01]  /*ab00*/  SHF.R.S32.HI R0, RZ, 0x18, R119 ;  /* 0x00000018ff007819 */ /* 0x000fe20000011477 */
[----:B------:R-:W-:Y:S01]  /*ab10*/  IMAD R21, R4, R72, R21 ;  /* 0x0000004804157224 */ /* 0x000fe200078e0215 */
[----:B------:R-:W-:Y:S01]  /*ab20*/  I2IP.S8.S32.SAT R16, R17, R16, R18 ;  /* 0x0000001011107239 */ /* 0x000fe20000001412 */
[C---:B------:R-:W-:Y:S01]  /*ab30*/  IMAD R24, R70.reuse, R28, RZ ;  /* 0x0000001c46187224 */ /* 0x040fe200078e02ff */
[----:B------:R-:W-:Y:S01]  /*ab40*/  SHF.R.S32.HI R7, RZ, 0x18, R118 ;  /* 0x00000018ff077819 */ /* 0x000fe20000011476 */
[-C--:B------:R-:W-:Y:S01]  /*ab50*/  IMAD R22, R3, R72.reuse, R22 ;  /* 0x0000004803167224 */ /* 0x080fe200078e0216 */
[----:B------:R-:W-:Y:S01]  /*ab60*/  SHF.R.S32.HI R81, RZ, 0x18, R83 ;  /* 0x00000018ff517819 */ /* 0x000fe20000011453 */
[----:B------:R-:W-:Y:S01]  /*ab70*/  IMAD R27, R79, R72, R27 ;  /* 0x000000484f1b7224 */ /* 0x000fe200078e021b */
[----:B------:R-:W-:Y:S01]  /*ab80*/  SHF.L.U32 R115, R83, 0x8, RZ ;  /* 0x0000000853737819 */ /* 0x000fe200000006ff */
[C---:B------:R-:W-:Y:S01]  /*ab90*/  IMAD R26, R70.reuse, R30, RZ ;  /* 0x0000001e461a7224 */ /* 0x040fe200078e02ff */
[----:B------:R-:W-:Y:S01]  /*aba0*/  SHF.R.S32.HI R83, RZ, 0x18, R85 ;  /* 0x00000018ff537819 */ /* 0x000fe20000011455 */
[----:B------:R-:W-:Y:S01]  /*abb0*/  IMAD R24, R5, R72, R24 ;  /* 0x0000004805187224 */ /* 0x000fe200078e0218 */
[----:B------:R-:W-:Y:S01]  /*abc0*/  I2IP.S8.S32.SAT R17, R27, R22, RZ ;  /* 0x000000161b117239 */ /* 0x000fe200000014ff */
[----:B------:R-:W-:Y:S01]  /*abd0*/  IMAD R31, R70, R31, RZ ;  /* 0x0000001f461f7224 */ /* 0x000fe200078e02ff */
[----:B------:R-:W-:Y:S01]  /*abe0*/  SHF.R.S32.HI R85, RZ, 0x18, R87 ;  /* 0x00000018ff557819 */ /* 0x000fe20000011457 */
[----:B------:R-:W-:Y:S01]  /*abf0*/  IMAD R25, R0, R72, R25 ;  /* 0x0000004800197224 */ /* 0x000fe200078e0219 */
[----:B------:R-:W-:Y:S01]  /*ac00*/  I2IP.S8.S32.SAT R17, R21, R20, R17 ;  /* 0x0000001415117239 */ /* 0x000fe20000001411 */
[----:B------:R-:W-:Y:S01]  /*ac10*/  IMAD R28, R70, R32, RZ ;  /* 0x00000020461c7224 */ /* 0x000fe200078e02ff */
[----:B------:R-:W-:Y:S01]  /*ac20*/  SHF.R.S32.HI R0, RZ, 0x18, R116 ;  /* 0x00000018ff007819 */ /* 0x000fe20000011474 */
[-C--:B------:R-:W-:Y:S01]  /*ac30*/  IMAD R26, R7, R72.reuse, R26 ;  /* 0x00000048071a7224 */ /* 0x080fe200078e021a */
[----:B------:R-:W-:Y:S01]  /*ac40*/  SHF.R.S32.HI R5, RZ, 0x18, R115 ;  /* 0x00000018ff057819 */ /* 0x000fe20000011473 */
[----:B------:R-:W-:Y:S01]  /*ac50*/  IMAD.MOV.U32 R3, RZ, RZ, R117 ;  /* 0x000000ffff037224 */ /* 0x000fe200078e0075 */
[----:B------:R-:W-:Y:S01]  /*ac60*/  SHF.R.S32.HI R7, RZ, 0x18, R109 ;  /* 0x00000018ff077819 */ /* 0x000fe2000001146d */
[----:B------:R-:W-:Y:S01]  /*ac70*/  IMAD R31, R80, R72, R31 ;  /* 0x00000048501f7224 */ /* 0x000fe200078e021f */
[----:B------:R-:W-:Y:S01]  /*ac80*/  SHF.R.S32.HI R87, RZ, 0x18, R89 ;  /* 0x00000018ff577819 */ /* 0x000fe20000011459 */
[----:B------:R-:W-:Y:S01]  /*ac90*/  IMAD R30, R70, R34, RZ ;  /* 0x00000022461e7224 */ /* 0x000fe200078e02ff */
[----:B------:R-:W-:Y:S01]  /*aca0*/  SHF.L.U32 R112, R84, 0x8, RZ ;  /* 0x0000000854707819 */ /* 0x000fe200000006ff */
[----:B------:R-:W-:Y:S01]  /*acb0*/  IMAD R28, R3, R72, R28 ;  /* 0x00000048031c7224 */ /* 0x000fe200078e021c */
[----:B------:R-:W-:Y:S01]  /*acc0*/  I2IP.S8.S32.SAT R18, R31, R26, RZ ;  /* 0x0000001a1f127239 */ /* 0x000fe200000014ff */
[----:B------:R-:W-:Y:S01]  /*acd0*/  IMAD R35, R70, R35, RZ ;  /* 0x0000002346237224 */ /* 0x000fe200078e02ff */
[----:B------:R-:W-:Y:S01]  /*ace0*/  MOV R3, R114 ;  /* 0x0000007200037202 */ /* 0x000fe20000000f00 */
[----:B------:R-:W-:Y:S01]  /*acf0*/  IMAD R29, R0, R72, R29 ;  /* 0x00000048001d7224 */ /* 0x000fe200078e021d */
[----:B------:R-:W-:Y:S01]  /*ad00*/  I2IP.S8.S32.SAT R18, R25, R24, R18 ;  /* 0x0000001819127239 */ /* 0x000fe20000001412 */
[C---:B------:R-:W-:Y:S01]  /*ad10*/  IMAD R32, R70.reuse, R36, RZ ;  /* 0x0000002446207224 */ /* 0x040fe200078e02ff */
[----:B------:R-:W-:Y:S01]  /*ad20*/  SHF.R.S32.HI R0, RZ, 0x18, R113 ;  /* 0x00000018ff007819 */ /* 0x000fe20000011471 */
[-C--:B------:R-:W-:Y:S01]  /*ad30*/  IMAD R30, R5, R72.reuse, R30 ;  /* 0x00000048051e7224 */ /* 0x080fe200078e021e */
[----:B------:R-:W-:Y:S01]  /*ad40*/  MOV R5, R111 ;  /* 0x0000006f00057202 */ /* 0x000fe20000000f00 */
[-C--:B------:R-:W-:Y:S01]  /*ad50*/  IMAD R35, R81, R72.reuse, R35 ;  /* 0x0000004851237224 */ /* 0x080fe200078e0223 */
[----:B------:R-:W-:Y:S01]  /*ad60*/  SHF.R.S32.HI R84, RZ, 0x18, R86 ;  /* 0x00000018ff547819 */ /* 0x000fe20000011456 */
[----:B------:R-:W-:Y:S01]  /*ad70*/  IMAD R32, R3, R72, R32 ;  /* 0x0000004803207224 */ /* 0x000fe200078e0220 */
[----:B------:R-:W-:Y:S01]  /*ad80*/  SHF.R.S32.HI R3, RZ, 0x18, R112 ;  /* 0x00000018ff037819 */ /* 0x000fe20000011470 */
[C---:B------:R-:W-:Y:S01]  /*ad90*/  IMAD R34, R70.reuse, R38, RZ ;  /* 0x0000002646227224 */ /* 0x040fe200078e02ff */
[----:B------:R-:W-:Y:S01]  /*ada0*/  I2IP.S8.S32.SAT R19, R35, R30, RZ ;  /* 0x0000001e23137239 */ /* 0x000fe200000014ff */
[----:B------:R-:W-:Y:S01]  /*adb0*/  IMAD R39, R70, R39, RZ ;  /* 0x0000002746277224 */ /* 0x000fe200078e02ff */
[----:B------:R-:W-:Y:S01]  /*adc0*/  SHF.L.U32 R106, R86, 0x8, RZ ;  /* 0x00000008566a7819 */ /* 0x000fe200000006ff */
[----:B------:R-:W-:Y:S01]  /*add0*/  IMAD R33, R0, R72, R33 ;  /* 0x0000004800217224 */ /* 0x000fe200078e0221 */
[----:B------:R-:W-:Y:S01]  /*ade0*/  I2IP.S8.S32.SAT R19, R29, R28, R19 ;  /* 0x0000001c1d137239 */ /* 0x000fe20000001413 */
[----:B------:R-:W-:Y:S01]  /*adf0*/  IMAD R36, R70, R40, RZ ;  /* 0x0000002846247224 */ /* 0x000fe200078e02ff */
[----:B------:R-:W-:Y:S01]  /*ae00*/  SHF.R.S32.HI R0, RZ, 0x18, R110 ;  /* 0x00000018ff007819 */ /* 0x000fe2000001146e */
[----:B------:R-:W-:Y:S01]  /*ae10*/  IMAD R34, R3, R72, R34 ;  /* 0x0000004803227224 */ /* 0x000fe200078e0222 */
[----:B------:R-:W-:Y:S01]  /*ae20*/  MOV R3, R108 ;  /* 0x0000006c00037202 */ /* 0x000fe20000000f00 */
[----:B------:R-:W-:Y:S01]  /*ae30*/  IMAD R39, R82, R72, R39 ;  /* 0x0000004852277224 */ /* 0x000fe200078e0227 */
[----:B------:R1:W-:Y:S01]  /*ae40*/  STS.128 [R158+0xa200], R16 ;  /* 0x00a200109e007388 */ /* 0x0003e20000000c00 */
[C---:B------:R-:W-:Y:S01]  /*ae50*/  IMAD R38, R70.reuse, R42, RZ ;  /* 0x0000002a46267224 */ /* 0x040fe200078e02ff */
[----:B------:R-:W-:Y:S01]  /*ae60*/  SHF.R.S32.HI R86, RZ, 0x18, R88 ;  /* 0x00000018ff567819 */ /* 0x000fe20000011458 */
[----:B------:R-:W-:Y:S01]  /*ae70*/  IMAD R36, R5, R72, R36 ;  /* 0x0000004805247224 */ /* 0x000fe200078e0224 */
[----:B------:R-:W-:Y:S01]  /*ae80*/  I2IP.S8.S32.SAT R34, R39, R34, RZ ;  /* 0x0000002227227239 */ /* 0x000fe200000014ff */
[----:B------:R-:W-:Y:S01]  /*ae90*/  IMAD R43, R70, R43, RZ ;  /* 0x0000002b462b7224 */ /* 0x000fe200078e02ff */
[----:B------:R-:W-:Y:S01]  /*aea0*/  MOV R5, R105 ;  /* 0x0000006900057202 */ /* 0x000fe20000000f00 */
[----:B------:R-:W-:Y:S01]  /*aeb0*/  IMAD R37, R0, R72, R37 ;  /* 0x0000004800257224 */ /* 0x000fe200078e0225 */
[----:B------:R-:W-:Y:S01]  /*aec0*/  I2IP.S8.S32.SAT R32, R33, R32, R34 ;  /* 0x0000002021207239 */ /* 0x000fe20000001422 */
[----:B------:R-:W-:Y:S01]  /*aed0*/  IMAD R40, R70, R44, RZ ;  /* 0x0000002c46287224 */ /* 0x000fe200078e02ff */
[----:B------:R-:W-:Y:S01]  /*aee0*/  SHF.R.S32.HI R0, RZ, 0x18, R107 ;  /* 0x00000018ff007819 */ /* 0x000fe2000001146b */
[-C--:B------:R-:W-:Y:S01]  /*aef0*/  IMAD R38, R7, R72.reuse, R38 ;  /* 0x0000004807267224 */ /* 0x080fe200078e0226 */
[----:B------:R-:W-:Y:S01]  /*af00*/  SHF.R.S32.HI R7, RZ, 0x18, R103 ;  /* 0x00000018ff077819 */ /* 0x000fe20000011467 */
[-C--:B------:R-:W-:Y:S01]  /*af10*/  IMAD R43, R83, R72.reuse, R43 ;  /* 0x00000048532b7224 */ /* 0x080fe200078e022b */
[----:B------:R-:W-:Y:S01]  /*af20*/  SHF.L.U32 R100, R88, 0x8, RZ ;  /* 0x0000000858647819 */ /* 0x000fe200000006ff */
        /* <DEDUP_REMOVED lines=11> */
[----:B------:R-:W-:Y:S01]  /*afe0*/  SHF.L.U32 R97, R89, 0x8, RZ ;  /* 0x0000000859617819 */ /* 0x000fe200000006ff */
        /* <DEDUP_REMOVED lines=13> */
[----:B------:R-:W-:Y:S01]  /*b0c0*/  IADD3 R68, PT, PT, R68, 0x1, RZ ;  /* 0x0000000144447810 */ /* 0x000fe20007ffe0ff */
[----:B------:R-:W-:Y:S02]  /*b0d0*/  IMAD.MOV.U32 R3, RZ, RZ, R102 ;  /* 0x000000ffff037224 */ /* 0x000fe400078e0066 */
[-C--:B------:R-:W-:Y:S02]  /*b0e0*/  IMAD R51, R85, R72.reuse, R51 ;  /* 0x0000004855337224 */ /* 0x080fe400078e0233 */
[----:B------:R-:W-:Y:S01]  /*b0f0*/  IMAD R48, R3, R72, R48 ;  /* 0x0000004803307224 */ /* 0x000fe200078e0230 */
[----:B------:R-:W-:Y:S01]  /*b100*/  SHF.R.S32.HI R3, RZ, 0x18, R100 ;  /* 0x00000018ff037819 */ /* 0x000fe20000011464 */
[C---:B------:R-:W-:Y:S01]  /*b110*/  IMAD R50, R70.reuse, R54, RZ ;  /* 0x0000003646327224 */ /* 0x040fe200078e02ff */
[----:B------:R-:W-:Y:S01]  /*b120*/  I2IP.S8.S32.SAT R35, R51, R46, RZ ;  /* 0x0000002e33237239 */ /* 0x000fe200000014ff */
[----:B------:R-:W-:Y:S02]  /*b130*/  IMAD R55, R70, R55, RZ ;  /* 0x0000003746377224 */ /* 0x000fe400078e02ff */
[----:B------:R-:W-:Y:S01]  /*b140*/  IMAD R49, R0, R72, R49 ;  /* 0x0000004800317224 */ /* 0x000fe200078e0231 */
[----:B------:R-:W-:Y:S01]  /*b150*/  I2IP.S8.S32.SAT R35, R45, R44, R35 ;  /* 0x0000002c2d237239 */ /* 0x000fe20000001423 */
[----:B------:R-:W-:Y:S01]  /*b160*/  IMAD R52, R70, R56, RZ ;  /* 0x0000003846347224 */ /* 0x000fe200078e02ff */
[----:B------:R-:W-:Y:S01]  /*b170*/  SHF.R.S32.HI R0, RZ, 0x18, R98 ;  /* 0x00000018ff007819 */ /* 0x000fe20000011462 */
[-C--:B------:R-:W-:Y:S01]  /*b180*/  IMAD R50, R3, R72.reuse, R50 ;  /* 0x0000004803327224 */ /* 0x080fe200078e0232 */
[----:B------:R-:W-:Y:S01]  /*b190*/  SHF.R.S32.HI R3, RZ, 0x18, R97 ;  /* 0x00000018ff037819 */ /* 0x000fe20000011461 */
[----:B------:R-:W-:Y:S01]  /*b1a0*/  IMAD R55, R86, R72, R55 ;  /* 0x0000004856377224 */ /* 0x000fe200078e0237 */
[----:B------:R1:W-:Y:S01]  /*b1b0*/  STS.128 [R157+0xa200], R32 ;  /* 0x00a200209d007388 */ /* 0x0003e20000000c00 */
[----:B------:R-:W-:Y:S01]  /*b1c0*/  IMAD.U32 R95, R90, 0x10000, RZ ;  /* 0x000100005a5f7824 */ /* 0x000fe200078e00ff */
[----:B------:R-:W-:Y:S01]  /*b1d0*/  SHF.L.U32 R90, R91, 0x8, RZ ;  /* 0x000000085b5a7819 */ /* 0x000fe200000006ff */
[C---:B------:R-:W-:Y:S01]  /*b1e0*/  IMAD R54, R70.reuse, R58, RZ ;  /* 0x0000003a46367224 */ /* 0x040fe200078e02ff */
[----:B------:R-:W-:Y:S01]  /*b1f0*/  I2IP.S8.S32.SAT R50, R55, R50, RZ ;  /* 0x0000003237327239 */ /* 0x000fe200000014ff */
[----:B------:R-:W-:Y:S01]  /*b200*/  IMAD R52, R5, R72, R52 ;  /* 0x0000004805347224 */ /* 0x000fe200078e0234 */
[----:B------:R-:W-:Y:S01]  /*b210*/  MOV R5, R96 ;  /* 0x0000006000057202 */ /* 0x000fe20000000f00 */
[----:B------:R-:W-:Y:S01]  /*b220*/  IMAD R59, R70, R59, RZ ;  /* 0x0000003b463b7224 */ /* 0x000fe200078e02ff */
[----:B------:R-:W-:Y:S01]  /*b230*/  I2IP.S8.S32.SAT R48, R49, R48, R50 ;  /* 0x0000003031307239 */ /* 0x000fe20000001432 */
[----:B------:R-:W-:Y:S01]  /*b240*/  IMAD R53, R0, R72, R53 ;  /* 0x0000004800357224 */ /* 0x000fe200078e0235 */
[----:B------:R-:W-:Y:S01]  /*b250*/  SHF.R.S32.HI R0, RZ, 0x18, R95 ;  /* 0x00000018ff007819 */ /* 0x000fe2000001145f */
[C---:B------:R-:W-:Y:S02]  /*b260*/  IMAD R56, R70.reuse, R60, RZ ;  /* 0x0000003c46387224 */ /* 0x040fe400078e02ff */
[-C--:B------:R-:W-:Y:S01]  /*b270*/  IMAD R54, R3, R72.reuse, R54 ;  /* 0x0000004803367224 */ /* 0x080fe200078e0236 */
[----:B------:R-:W-:Y:S01]  /*b280*/  SHF.R.S32.HI R3, RZ, 0x18, R94 ;  /* 0x00000018ff037819 */ /* 0x000fe2000001145e */
[----:B------:R-:W-:Y:S02]  /*b290*/  IMAD R59, R87, R72, R59 ;  /* 0x00000048573b7224 */ /* 0x000fe400078e023b */
[C---:B------:R-:W-:Y:S02]  /*b2a0*/  IMAD R58, R70.reuse, R62, RZ ;  /* 0x0000003e463a7224 */ /* 0x040fe400078e02ff */
[----:B------:R-:W-:Y:S01]  /*b2b0*/  IMAD R56, R5, R72, R56 ;  /* 0x0000004805387224 */ /* 0x000fe200078e0238 */
[----:B------:R-:W-:Y:S01]  /*b2c0*/  I2IP.S8.S32.SAT R54, R59, R54, RZ ;  /* 0x000000363b367239 */ /* 0x000fe200000014ff */
[----:B------:R-:W-:Y:S01]  /*b2d0*/  IMAD R63, R70, R63, RZ ;  /* 0x0000003f463f7224 */ /* 0x000fe200078e02ff */
[----:B------:R-:W-:Y:S01]  /*b2e0*/  MOV R5, R93 ;  /* 0x0000005d00057202 */ /* 0x000fe20000000f00 */
[----:B------:R-:W-:Y:S01]  /*b2f0*/  IMAD R57, R0, R72, R57 ;  /* 0x0000004800397224 */ /* 0x000fe200078e0239 */
[----:B------:R-:W-:Y:S01]  /*b300*/  SHF.R.S32.HI R0, RZ, 0x18, R92 ;  /* 0x00000018ff007819 */ /* 0x000fe2000001145c */
[----:B------:R-:W-:Y:S01]  /*b310*/  IMAD R60, R70, R64, RZ ;  /* 0x00000040463c7224 */ /* 0x000fe200078e02ff */
[----:B------:R-:W-:Y:S01]  /*b320*/  I2IP.S8.S32.SAT R49, R53, R52, R54 ;  /* 0x0000003435317239 */ /* 0x000fe20000001436 */
[-C--:B------:R-:W-:Y:S01]  /*b330*/  IMAD R58, R3, R72.reuse, R58 ;  /* 0x00000048033a7224 */ /* 0x080fe200078e023a */
        /* <DEDUP_REMOVED lines=30> */
.L_x_128:
[----:B------:R-:W-:Y:S05]  /*b520*/  BSYNC.RECONVERGENT B0 ;  /* 0x0000000000007941 */ /* 0x000fea0003800200 */
.L_x_127:
[----:B------:R-:W-:Y:S01]  /*b530*/  R2UR UR5, R142 ;  /* 0x000000008e0572ca */ /* 0x000fe200000e0000 */
[----:B------:R-:W-:Y:S01]  /*b540*/  BAR.SYNC.DEFER_BLOCKING 0x1, 0x80 ;  /* 0x0042000000007b1d */ /* 0x000fe20000010000 */
[----:B------:R-:W-:Y:S01]  /*b550*/  R2UR UR4, R143 ;  /* 0x000000008f0472ca */ /* 0x000fe200000e0000 */
[----:B------:R-:W-:Y:S01]  /*b560*/  UISETP.NE.AND UP0, UPT, UR46, URZ, UPT ;  /* 0x000000ff2e00728c */ /* 0x000fe2000bf05270 */
[----:B------:R-:W-:Y:S02]  /*b570*/  ISETP.NE.AND P0, PT, R145, 0x2, PT ;  /* 0x000000029100780c */ /* 0x000fe40003f05270 */
[C---:B------:R-:W-:Y:S02]  /*b580*/  ISETP.NE.AND P1, PT, R68.reuse, 0x2, PT ;  /* 0x000000024400780c */ /* 0x040fe40003f25270 */
[----:B------:R-:W-:Y:S02]  /*b590*/  SEL R2, RZ, 0x1, P0 ;  /* 0x00000001ff027807 */ /* 0x000fe40000000000 */
[----:B------:R-:W-:Y:S02]  /*b5a0*/  SEL R0, RZ, 0x1, P1 ;  /* 0x00000001ff007807 */ /* 0x000fe40000800000 */
[----:B------:R-:W-:Y:S01]  /*b5b0*/  LOP3.LUT R147, R147, R2, RZ, 0x3c, !PT ;  /* 0x0000000293937212 */ /* 0x000fe200078e3cff */
[----:B------:R-:W-:Y:S01]  /*b5c0*/  UIADD3 UR20, UPT, UPT, UR37, UR5, URZ ;  /* 0x0000000525147290 */ /* 0x000fe2000fffe0ff */
[----:B------:R-:W-:Y:S01]  /*b5d0*/  LOP3.LUT R149, R149, R0, RZ, 0x3c, !PT ;  /* 0x0000000095957212 */ /* 0x000fe200078e3cff */
[----:B------:R-:W-:Y:S01]  /*b5e0*/  UIADD3 UR16, UPT, UPT, UR38, UR4, URZ ;  /* 0x0000000426107290 */ /* 0x000fe2000fffe0ff */
[----:B------:R-:W-:Y:S02]  /*b5f0*/  SEL R145, R145, RZ, P0 ;  /* 0x000000ff91917207 */ /* 0x000fe40000000000 */
[----:B------:R-:W-:Y:S01]  /*b600*/  SEL R68, R68, RZ, P1 ;  /* 0x000000ff44447207 */ /* 0x000fe20000800000 */
[----:B------:R-:W-:Y:S01]  /*b610*/  UMOV UR36, UR59 ;  /* 0x0000003b00247c82 */ /* 0x000fe20008000000 */
[----:B------:R-:W-:Y:S07]  /*b620*/  BRA.U UP0, `(.L_x_129) ;  /* 0xffffff9900447547 */ /* 0x000fee000b83ffff */
[----:B------:R-:W-:Y:S05]  /*b630*/  EXIT ;  /* 0x000000000000794d */ /* 0x000fea0003800000 */
.L_x_24:
[----:B--2---:R2:W3:Y:S02]  /*b640*/  SYNCS.PHASECHK.TRANS64.TRYWAIT P0, [R3+URZ+0xe0], R2 ;  /* 0x0000e002030075a7 */ /* 0x0044e400080011ff */
[----:B---3--:R-:W-:Y:S05]  /*b650*/  @!P0 NANOSLEEP.SYNCS 0x989680 ;  /* 0x009896800000895d */ /* 0x008fea0003900000 */
[----:B------:R-:W3:Y:S02]  /*b660*/  @!P0 SYNCS.PHASECHK.TRANS64 P0, [R3+URZ+0xe0], R2 ;  /* 0x0000e002030085a7 */ /* 0x000ee400080010ff */
[----:B---3--:R-:W-:Y:S05]  /*b670*/  @!P0 BRA `(.L_x_24) ;  /* 0xfffffffc00f08947 */ /* 0x008fea000383ffff */
[----:B------:R-:W-:Y:S05]  /*b680*/  BRA `(.L_x_130) ;  /* 0xffffff6000807947 */ /* 0x000fea000383ffff */
.L_x_27:
[----:B-1----:R-:W-:-:S07]  /*b690*/  MOV R0, UR33 ;  /* 0x0000002100007c02 */ /* 0x002fce0008000f00 */
.L_x_131:
[----:B-1----:R1:W2:Y:S02]  /*b6a0*/  SYNCS.PHASECHK.TRANS64.TRYWAIT P0, [R0+URZ+0x20], R3 ;  /* 0x00002003000075a7 */ /* 0x0022a400080011ff */
[----:B--2---:R-:W-:Y:S05]  /*b6b0*/  @!P0 NANOSLEEP.SYNCS 0x989680 ;  /* 0x009896800000895d */ /* 0x004fea0003900000 */
[----:B------:R-:W2:Y:S02]  /*b6c0*/  @!P0 SYNCS.PHASECHK.TRANS64 P0, [R0+URZ+0x20], R3 ;  /* 0x00002003000085a7 */ /* 0x000ea400080010ff */
[----:B--2---:R-:W-:Y:S05]  /*b6d0*/  @!P0 BRA `(.L_x_131) ;  /* 0xfffffffc00f08947 */ /* 0x004fea000383ffff */
[----:B------:R-:W-:Y:S05]  /*b6e0*/  BRA `(.L_x_26) ;  /* 0xffffff6000c87947 */ /* 0x000fea000383ffff */
.L_x_34:
[----:B-1----:R-:W-:-:S07]  /*b6f0*/  MOV R0, UR17 ;  /* 0x0000001100007c02 */ /* 0x002fce0008000f00 */
.L_x_132:
[----:B-1----:R1:W2:Y:S02]  /*b700*/  SYNCS.PHASECHK.TRANS64.TRYWAIT P0, [R0+URZ+0x20], R3 ;  /* 0x00002003000075a7 */ /* 0x0022a400080011ff */
[----:B--2---:R-:W-:Y:S05]  /*b710*/  @!P0 NANOSLEEP.SYNCS 0x989680 ;  /* 0x009896800000895d */ /* 0x004fea0003900000 */
[----:B------:R-:W2:Y:S02]  /*b720*/  @!P0 SYNCS.PHASECHK.TRANS64 P0, [R0+URZ+0x20], R3 ;  /* 0x00002003000085a7 */ /* 0x000ea400080010ff */
[----:B--2---:R-:W-:Y:S05]  /*b730*/  @!P0 BRA `(.L_x_132) ;  /* 0xfffffffc00f08947 */ /* 0x004fea000383ffff */
[----:B------:R-:W-:Y:S05]  /*b740*/  BRA `(.L_x_33) ;  /* 0xffffff6400847947 */ /* 0x000fea000383ffff */
.L_x_39:
[----:B-1----:R1:W2:Y:S02]  /*b750*/  SYNCS.PHASECHK.TRANS64.TRYWAIT P0, [R3+URZ+0x90], R0 ;  /* 0x00009000030075a7 */ /* 0x0022a400080011ff */
[----:B--2---:R-:W-:Y:S05]  /*b760*/  @!P0 NANOSLEEP.SYNCS 0x989680 ;  /* 0x009896800000895d */ /* 0x004fea0003900000 */
[----:B------:R-:W2:Y:S02]  /*b770*/  @!P0 SYNCS.PHASECHK.TRANS64 P0, [R3+URZ+0x90], R0 ;  /* 0x00009000030085a7 */ /* 0x000ea400080010ff */
[----:B--2---:R-:W-:Y:S05]  /*b780*/  @!P0 BRA `(.L_x_39) ;  /* 0xfffffffc00f08947 */ /* 0x004fea000383ffff */
[----:B------:R-:W-:Y:S05]  /*b790*/  BRA `(.L_x_133) ;  /* 0xffffff6800287947 */ /* 0x000fea000383ffff */
.L_x_43:
[----:B-1----:R-:W-:-:S07]  /*b7a0*/  MOV R0, UR4 ;  /* 0x0000000400007c02 */ /* 0x002fce0008000f00 */
.L_x_134:
[----:B-1----:R1:W2:Y:S02]  /*b7b0*/  SYNCS.PHASECHK.TRANS64.TRYWAIT P0, [R0+URZ], R3 ;  /* 0x00000003000075a7 */ /* 0x0022a400080011ff */
[----:B--2---:R-:W-:Y:S05]  /*b7c0*/  @!P0 NANOSLEEP.SYNCS 0x989680 ;  /* 0x009896800000895d */ /* 0x004fea0003900000 */
[----:B------:R-:W2:Y:S02]  /*b7d0*/  @!P0 SYNCS.PHASECHK.TRANS64 P0, [R0+URZ], R3 ;  /* 0x00000003000085a7 */ /* 0x000ea400080010ff */
[----:B--2---:R-:W-:Y:S05]  /*b7e0*/  @!P0 BRA `(.L_x_134) ;  /* 0xfffffffc00f08947 */ /* 0x004fea000383ffff */
[----:B------:R-:W-:Y:S05]  /*b7f0*/  BRA `(.L_x_135) ;  /* 0xffffff6c00d47947 */ /* 0x000fea000383ffff */
.L_x_44:
[----:B------:R-:W-:-:S07]  /*b800*/  MOV R0, UR5 ;  /* 0x0000000500007c02 */ /* 0x000fce0008000f00 */
.L_x_136:
[----:B-1----:R1:W2:Y:S02]  /*b810*/  SYNCS.PHASECHK.TRANS64.TRYWAIT P0, [R0+URZ], R3 ;  /* 0x00000003000075a7 */ /* 0x0022a400080011ff */
[----:B--2---:R-:W-:Y:S05]  /*b820*/  @!P0 NANOSLEEP.SYNCS 0x989680 ;  /* 0x009896800000895d */ /* 0x004fea0003900000 */
[----:B------:R-:W2:Y:S02]  /*b830*/  @!P0 SYNCS.PHASECHK.TRANS64 P0, [R0+URZ], R3 ;  /* 0x00000003000085a7 */ /* 0x000ea400080010ff */
[----:B--2---:R-:W-:Y:S05]  /*b840*/  @!P0 BRA `(.L_x_136) ;  /* 0xfffffffc00f08947 */ /* 0x004fea000383ffff */
[----:B------:R-:W-:Y:S05]  /*b850*/  BRA `(.L_x_137) ;  /* 0xffffff6c00e07947 */ /* 0x000fea000383ffff */
.L_x_45:
[----:B------:R-:W-:-:S07]  /*b860*/  MOV R0, UR5 ;  /* 0x0000000500007c02 */ /* 0x000fce0008000f00 */
.L_x_138:
[----:B-1----:R1:W2:Y:S02]  /*b870*/  SYNCS.PHASECHK.TRANS64.TRYWAIT P0, [R0+URZ], R3 ;  /* 0x00000003000075a7 */ /* 0x0022a400080011ff */
[----:B--2---:R-:W-:Y:S05]  /*b880*/  @!P0 NANOSLEEP.SYNCS 0x989680 ;  /* 0x009896800000895d */ /* 0x004fea0003900000 */
[----:B------:R-:W2:Y:S02]  /*b890*/  @!P0 SYNCS.PHASECHK.TRANS64 P0, [R0+URZ], R3 ;  /* 0x00000003000085a7 */ /* 0x000ea400080010ff */
[----:B--2---:R-:W-:Y:S05]  /*b8a0*/  @!P0 BRA `(.L_x_138) ;  /* 0xfffffffc00f08947 */ /* 0x004fea000383ffff */
[----:B------:R-:W-:Y:S05]  /*b8b0*/  BRA `(.L_x_139) ;  /* 0xffffff6c00ec7947 */ /* 0x000fea000383ffff */
.L_x_48:
[----:B-1----:R1:W2:Y:S02]  /*b8c0*/  SYNCS.PHASECHK.TRANS64.TRYWAIT P0, [R2+URZ+0xd0], R5 ;  /* 0x0000d005020075a7 */ /* 0x0022a400080011ff */
[----:B--2---:R-:W-:Y:S05]  /*b8d0*/  @!P0 NANOSLEEP.SYNCS 0x989680 ;  /* 0x009896800000895d */ /* 0x004fea0003900000 */
[----:B------:R-:W2:Y:S02]  /*b8e0*/  @!P0 SYNCS.PHASECHK.TRANS64 P0, [R2+URZ+0xd0], R5 ;  /* 0x0000d005020085a7 */ /* 0x000ea400080010ff */
[----:B--2---:R-:W-:Y:S05]  /*b8f0*/  @!P0 BRA `(.L_x_48) ;  /* 0xfffffffc00f08947 */ /* 0x004fea000383ffff */
[----:B------:R-:W-:Y:S05]  /*b900*/  BRA `(.L_x_140) ;  /* 0xffffff7000487947 */ /* 0x000fea000383ffff */
.L_x_49:
[----:B------:R-:W-:-:S07]  /*b910*/  MOV R2, UR4 ;  /* 0x0000000400027c02 */ /* 0x000fce0008000f00 */
.L_x_141:
[----:B-1----:R1:W2:Y:S02]  /*b920*/  SYNCS.PHASECHK.TRANS64.TRYWAIT P0, [R2+URZ+0xa0], R5 ;  /* 0x0000a005020075a7 */ /* 0x0022a400080011ff */
[----:B--2---:R-:W-:Y:S05]  /*b930*/  @!P0 NANOSLEEP.SYNCS 0x989680 ;  /* 0x009896800000895d */ /* 0x004fea0003900000 */
[----:B------:R-:W2:Y:S02]  /*b940*/  @!P0 SYNCS.PHASECHK.TRANS64 P0, [R2+URZ+0xa0], R5 ;  /* 0x0000a005020085a7 */ /* 0x000ea400080010ff */
[----:B--2---:R-:W-:Y:S05]  /*b950*/  @!P0 BRA `(.L_x_141) ;  /* 0xfffffffc00f08947 */ /* 0x004fea000383ffff */
[----:B------:R-:W-:Y:S05]  /*b960*/  BRA `(.L_x_142) ;  /* 0xffffff7000587947 */ /* 0x000fea000383ffff */
.L_x_50:
[----:B-1----:R1:W2:Y:S02]  /*b970*/  SYNCS.PHASECHK.TRANS64.TRYWAIT P1, [R2+URZ+0x90], R5 ;  /* 0x00009005020075a7 */ /* 0x0022a400080211ff */
[----:B--2---:R-:W-:Y:S05]  /*b980*/  @!P1 NANOSLEEP.SYNCS 0x989680 ;  /* 0x009896800000995d */ /* 0x004fea0003900000 */
[----:B------:R-:W2:Y:S02]  /*b990*/  @!P1 SYNCS.PHASECHK.TRANS64 P1, [R2+URZ+0x90], R5 ;  /* 0x00009005020095a7 */ /* 0x000ea400080210ff */
[----:B--2---:R-:W-:Y:S05]  /*b9a0*/  @!P1 BRA `(.L_x_50) ;  /* 0xfffffffc00f09947 */ /* 0x004fea000383ffff */
[----:B------:R-:W-:Y:S05]  /*b9b0*/  BRA `(.L_x_143) ;  /* 0xffffff7000887947 */ /* 0x000fea000383ffff */
.L_x_53:
[----:B------:R-:W-:-:S07]  /*b9c0*/  MOV R0, UR4 ;  /* 0x0000000400007c02 */ /* 0x000fce0008000f00 */
.L_x_144:
[----:B-1----:R1:W2:Y:S02]  /*b9d0*/  SYNCS.PHASECHK.TRANS64.TRYWAIT P0, [R0+URZ+0xa0], R3 ;  /* 0x0000a003000075a7 */ /* 0x0022a400080011ff */
[----:B--2---:R-:W-:Y:S05]  /*b9e0*/  @!P0 NANOSLEEP.SYNCS 0x989680 ;  /* 0x009896800000895d */ /* 0x004fea0003900000 */
[----:B------:R-:W2:Y:S02]  /*b9f0*/  @!P0 SYNCS.PHASECHK.TRANS64 P0, [R0+URZ+0xa0], R3 ;  /* 0x0000a003000085a7 */ /* 0x000ea400080010ff */
[----:B--2---:R-:W-:Y:S05]  /*ba00*/  @!P0 BRA `(.L_x_144) ;  /* 0xfffffffc00f08947 */ /* 0x004fea000383ffff */
[----:B------:R-:W-:Y:S05]  /*ba10*/  BRA `(.L_x_52) ;  /* 0xffffff7000dc7947 */ /* 0x000fea000383ffff */
.L_x_60:
[----:B-1----:R1:W2:Y:S02]  /*ba20*/  SYNCS.PHASECHK.TRANS64.TRYWAIT P1, [R0+URZ+0x90], R5 ;  /* 0x00009005000075a7 */ /* 0x0022a400080211ff */
[----:B--2---:R-:W-:Y:S05]  /*ba30*/  @!P1 NANOSLEEP.SYNCS 0x989680 ;  /* 0x009896800000995d */ /* 0x004fea0003900000 */
[----:B------:R-:W2:Y:S02]  /*ba40*/  @!P1 SYNCS.PHASECHK.TRANS64 P1, [R0+URZ+0x90], R5 ;  /* 0x00009005000095a7 */ /* 0x000ea400080210ff */
[----:B--2---:R-:W-:Y:S05]  /*ba50*/  @!P1 BRA `(.L_x_60) ;  /* 0xfffffffc00f09947 */ /* 0x004fea000383ffff */
[----:B------:R-:W-:Y:S05]  /*ba60*/  BRA `(.L_x_145) ;  /* 0xffffff7800387947 */ /* 0x000fea000383ffff */
.L_x_61:
[----:B------:R-:W-:-:S07]  /*ba70*/  MOV R3, UR18 ;  /* 0x0000001200037c02 */ /* 0x000fce0008000f00 */
.L_x_146:
[----:B-1----:R1:W2:Y:S02]  /*ba80*/  SYNCS.PHASECHK.TRANS64.TRYWAIT P0, [R3+URZ+0xc0], R0 ;  /* 0x0000c000030075a7 */ /* 0x0022a400080011ff */
[----:B--2---:R-:W-:Y:S05]  /*ba90*/  @!P0 NANOSLEEP.SYNCS 0x989680 ;  /* 0x009896800000895d */ /* 0x004fea0003900000 */
[----:B------:R-:W2:Y:S02]  /*baa0*/  @!P0 SYNCS.PHASECHK.TRANS64 P0, [R3+URZ+0xc0], R0 ;  /* 0x0000c000030085a7 */ /* 0x000ea400080010ff */
[----:B--2---:R-:W-:Y:S05]  /*bab0*/  @!P0 BRA `(.L_x_146) ;  /* 0xfffffffc00f08947 */ /* 0x004fea000383ffff */
[----:B------:R-:W-:Y:S05]  /*bac0*/  BRA `(.L_x_147) ;  /* 0xffffff78006c7947 */ /* 0x000fea000383ffff */
.L_x_64:
[----:B------:R-:W-:Y:S07]  /*bad0*/  MOV R0, UR6 ;  /* 0x0000000600007c02 */ /* 0x000fee0008000f00 */
.L_x_148:
[----:B-1----:R1:W2:Y:S02]  /*bae0*/  SYNCS.PHASECHK.TRANS64.TRYWAIT P0, [R0+URZ], R3 ;  /* 0x00000003000075a7 */ /* 0x0022a400080011ff */
[----:B--2---:R-:W-:Y:S05]  /*baf0*/  @!P0 NANOSLEEP.SYNCS 0x989680 ;  /* 0x009896800000895d */ /* 0x004fea0003900000 */
[----:B------:R-:W2:Y:S02]  /*bb00*/  @!P0 SYNCS.PHASECHK.TRANS64 P0, [R0+URZ], R3 ;  /* 0x00000003000085a7 */ /* 0x000ea400080010ff */
[----:B--2---:R-:W-:Y:S05]  /*bb10*/  @!P0 BRA `(.L_x_148) ;  /* 0xfffffffc00f08947 */ /* 0x004fea000383ffff */
[----:B------:R-:W-:Y:S05]  /*bb20*/  BRA `(.L_x_63) ;  /* 0xffffff78008c7947 */ /* 0x000fea000383ffff */
.L_x_67:
[----:B------:R-:W-:-:S07]  /*bb30*/  MOV R0, UR4 ;  /* 0x0000000400007c02 */ /* 0x000fce0008000f00 */
.L_x_149:
[----:B--2---:R2:W4:Y:S02]  /*bb40*/  SYNCS.PHASECHK.TRANS64.TRYWAIT P0, [R0+URZ], R3 ;  /* 0x00000003000075a7 */ /* 0x00452400080011ff */
[----:B----4-:R-:W-:Y:S05]  /*bb50*/  @!P0 NANOSLEEP.SYNCS 0x989680 ;  /* 0x009896800000895d */ /* 0x010fea0003900000 */
[----:B------:R-:W4:Y:S02]  /*bb60*/  @!P0 SYNCS.PHASECHK.TRANS64 P0, [R0+URZ], R3 ;  /* 0x00000003000085a7 */ /* 0x000f2400080010ff */
[----:B----4-:R-:W-:Y:S05]  /*bb70*/  @!P0 BRA `(.L_x_149) ;  /* 0xfffffffc00f08947 */ /* 0x010fea000383ffff */
[----:B------:R-:W-:Y:S05]  /*bb80*/  BRA `(.L_x_150) ;  /* 0xffffff7c002c7947 */ /* 0x000fea000383ffff */
.L_x_68:
[----:B------:R-:W-:-:S07]  /*bb90*/  MOV R0, UR4 ;  /* 0x0000000400007c02 */ /* 0x000fce0008000f00 */
.L_x_151:
[----:B-1----:R1:W2:Y:S02]  /*bba0*/  SYNCS.PHASECHK.TRANS64.TRYWAIT P0, [R0+URZ], R3 ;  /* 0x00000003000075a7 */ /* 0x0022a400080011ff */
[----:B--2---:R-:W-:Y:S05]  /*bbb0*/  @!P0 NANOSLEEP.SYNCS 0x989680 ;  /* 0x009896800000895d */ /* 0x004fea0003900000 */
[----:B------:R-:W2:Y:S02]  /*bbc0*/  @!P0 SYNCS.PHASECHK.TRANS64 P0, [R0+URZ], R3 ;  /* 0x00000003000085a7 */ /* 0x000ea400080010ff */
[----:B--2---:R-:W-:Y:S05]  /*bbd0*/  @!P0 BRA `(.L_x_151) ;  /* 0xfffffffc00f08947 */ /* 0x004fea000383ffff */
[----:B------:R-:W-:Y:S05]  /*bbe0*/  BRA `(.L_x_152) ;  /* 0xffffff7c00387947 */ /* 0x000fea000383ffff */
.L_x_73:
[----:B--2---:R2:W3:Y:S02]  /*bbf0*/  SYNCS.PHASECHK.TRANS64.TRYWAIT P0, [R12+URZ+0x90], R9 ;  /* 0x000090090c0075a7 */ /* 0x0044e400080011ff */
[----:B---3--:R-:W-:Y:S05]  /*bc00*/  @!P0 NANOSLEEP.SYNCS 0x989680 ;  /* 0x009896800000895d */ /* 0x008fea0003900000 */
[----:B------:R-:W3:Y:S02]  /*bc10*/  @!P0 SYNCS.PHASECHK.TRANS64 P0, [R12+URZ+0x90], R9 ;  /* 0x000090090c0085a7 */ /* 0x000ee400080010ff */
[----:B---3--:R-:W-:Y:S05]  /*bc20*/  @!P0 BRA `(.L_x_73) ;  /* 0xfffffffc00f08947 */ /* 0x008fea000383ffff */
[----:B------:R-:W-:Y:S05]  /*bc30*/  BRA `(.L_x_153) ;  /* 0xffffff8000587947 */ /* 0x000fea000383ffff */
.L_x_76:
[----:B------:R-:W-:Y:S07]  /*bc40*/  MOV R0, UR21 ;  /* 0x0000001500007c02 */ /* 0x000fee0008000f00 */
.L_x_154:
[----:B--2---:R2:W3:Y:S02]  /*bc50*/  SYNCS.PHASECHK.TRANS64.TRYWAIT P2, [R0+URZ+0x88], R11 ;  /* 0x0000880b000075a7 */ /* 0x0044e400080411ff */
[----:B---3--:R-:W-:Y:S05]  /*bc60*/  @!P2 NANOSLEEP.SYNCS 0x989680 ;  /* 0x009896800000a95d */ /* 0x008fea0003900000 */
[----:B------:R-:W3:Y:S02]  /*bc70*/  @!P2 SYNCS.PHASECHK.TRANS64 P2, [R0+URZ+0x88], R11 ;  /* 0x0000880b0000a5a7 */ /* 0x000ee400080410ff */
[----:B---3--:R-:W-:Y:S05]  /*bc80*/  @!P2 BRA `(.L_x_154) ;  /* 0xfffffffc00f0a947 */ /* 0x008fea000383ffff */
[----:B------:R-:W-:Y:S05]  /*bc90*/  BRA `(.L_x_75) ;  /* 0xffffff8400c07947 */ /* 0x000fea000383ffff */
.L_x_79:
[----:B--2---:R-:W-:Y:S07]  /*bca0*/  MOV R0, UR21 ;  /* 0x0000001500007c02 */ /* 0x004fee0008000f00 */
.L_x_155:
[----:B--2---:R2:W3:Y:S02]  /*bcb0*/  SYNCS.PHASECHK.TRANS64.TRYWAIT P0, [R0+URZ+0x60], R9 ;  /* 0x00006009000075a7 */ /* 0x0044e400080011ff */
[----:B---3--:R-:W-:Y:S05]  /*bcc0*/  @!P0 NANOSLEEP.SYNCS 0x989680 ;  /* 0x009896800000895d */ /* 0x008fea0003900000 */
[----:B------:R-:W3:Y:S02]  /*bcd0*/  @!P0 SYNCS.PHASECHK.TRANS64 P0, [R0+URZ+0x60], R9 ;  /* 0x00006009000085a7 */ /* 0x000ee400080010ff */
[----:B---3--:R-:W-:Y:S05]  /*bce0*/  @!P0 BRA `(.L_x_155) ;  /* 0xfffffffc00f08947 */ /* 0x008fea000383ffff */
[----:B------:R-:W-:Y:S05]  /*bcf0*/  BRA `(.L_x_156) ;  /* 0xffffff88001c7947 */ /* 0x000fea000383ffff */
.L_x_80:
[----:B------:R-:W-:Y:S07]  /*bd00*/  MOV R0, UR21 ;  /* 0x0000001500007c02 */ /* 0x000fee0008000f00 */
.L_x_157:
[----:B--2---:R2:W3:Y:S02]  /*bd10*/  SYNCS.PHASECHK.TRANS64.TRYWAIT P0, [R0+URZ+0x68], R9 ;  /* 0x00006809000075a7 */ /* 0x0044e400080011ff */
[----:B---3--:R-:W-:Y:S05]  /*bd20*/  @!P0 NANOSLEEP.SYNCS 0x989680 ;  /* 0x009896800000895d */ /* 0x008fea0003900000 */
[----:B------:R-:W3:Y:S02]  /*bd30*/  @!P0 SYNCS.PHASECHK.TRANS64 P0, [R0+URZ+0x68], R9 ;  /* 0x00006809000085a7 */ /* 0x000ee400080010ff */
[----:B---3--:R-:W-:Y:S05]  /*bd40*/  @!P0 BRA `(.L_x_157) ;  /* 0xfffffffc00f08947 */ /* 0x008fea000383ffff */
[----:B------:R-:W-:Y:S05]  /*bd50*/  BRA `(.L_x_158) ;  /* 0xffffff8800587947 */ /* 0x000fea000383ffff */
.L_x_81:
[----:B------:R-:W-:Y:S07]  /*bd60*/  MOV R0, UR21 ;  /* 0x0000001500007c02 */ /* 0x000fee0008000f00 */
.L_x_159:
[----:B--2---:R2:W3:Y:S02]  /*bd70*/  SYNCS.PHASECHK.TRANS64.TRYWAIT P0, [R0+URZ+0x70], R9 ;  /* 0x00007009000075a7 */ /* 0x0044e400080011ff */
[----:B---3--:R-:W-:Y:S05]  /*bd80*/  @!P0 NANOSLEEP.SYNCS 0x989680 ;  /* 0x009896800000895d */ /* 0x008fea0003900000 */
[----:B------:R-:W3:Y:S02]  /*bd90*/  @!P0 SYNCS.PHASECHK.TRANS64 P0, [R0+URZ+0x70], R9 ;  /* 0x00007009000085a7 */ /* 0x000ee400080010ff */
[----:B---3--:R-:W-:Y:S05]  /*bda0*/  @!P0 BRA `(.L_x_159) ;  /* 0xfffffffc00f08947 */ /* 0x008fea000383ffff */
[----:B------:R-:W-:Y:S05]  /*bdb0*/  BRA `(.L_x_160) ;  /* 0xffffff8800a07947 */ /* 0x000fea000383ffff */
.L_x_82:
[----:B------:R-:W-:Y:S07]  /*bdc0*/  MOV R0, UR21 ;  /* 0x0000001500007c02 */ /* 0x000fee0008000f00 */
.L_x_161:
[----:B--2---:R2:W3:Y:S02]  /*bdd0*/  SYNCS.PHASECHK.TRANS64.TRYWAIT P0, [R0+URZ+0x78], R9 ;  /* 0x00007809000075a7 */ /* 0x0044e400080011ff */
[----:B---3--:R-:W-:Y:S05]  /*bde0*/  @!P0 NANOSLEEP.SYNCS 0x989680 ;  /* 0x009896800000895d */ /* 0x008fea0003900000 */
[----:B------:R-:W3:Y:S02]  /*bdf0*/  @!P0 SYNCS.PHASECHK.TRANS64 P0, [R0+URZ+0x78], R9 ;  /* 0x00007809000085a7 */ /* 0x000ee400080010ff */
[----:B---3--:R-:W-:Y:S05]  /*be00*/  @!P0 BRA `(.L_x_161) ;  /* 0xfffffffc00f08947 */ /* 0x008fea000383ffff */
[----:B------:R-:W-:Y:S05]  /*be10*/  BRA `(.L_x_162) ;  /* 0xffffff8800e47947 */ /* 0x000fea000383ffff */
.L_x_84:
[----:B------:R-:W-:-:S07]  /*be20*/  MOV R0, UR21 ;  /* 0x0000001500007c02 */ /* 0x000fce0008000f00 */
.L_x_163:
[----:B---3--:R3:W4:Y:S02]  /*be30*/  SYNCS.PHASECHK.TRANS64.TRYWAIT P0, [R0+URZ+0x60], R3 ;  /* 0x00006003000075a7 */ /* 0x00872400080011ff */
[----:B----4-:R-:W-:Y:S05]  /*be40*/  @!P0 NANOSLEEP.SYNCS 0x989680 ;  /* 0x009896800000895d */ /* 0x010fea0003900000 */
[----:B------:R-:W4:Y:S02]  /*be50*/  @!P0 SYNCS.PHASECHK.TRANS64 P0, [R0+URZ+0x60], R3 ;  /* 0x00006003000085a7 */ /* 0x000f2400080010ff */
[----:B----4-:R-:W-:Y:S05]  /*be60*/  @!P0 BRA `(.L_x_163) ;  /* 0xfffffffc00f08947 */ /* 0x010fea000383ffff */
[----:B------:R-:W-:Y:S05]  /*be70*/  BRA `(.L_x_164) ;  /* 0xffffff8c005c7947 */ /* 0x000fea000383ffff */
.L_x_85:
[----:B---3--:R-:W-:-:S07]  /*be80*/  MOV R0, UR21 ;  /* 0x0000001500007c02 */ /* 0x008fce0008000f00 */
.L_x_165:
[----:B---3--:R3:W4:Y:S02]  /*be90*/  SYNCS.PHASECHK.TRANS64.TRYWAIT P0, [R0+URZ+0x68], R3 ;  /* 0x00006803000075a7 */ /* 0x00872400080011ff */
[----:B----4-:R-:W-:Y:S05]  /*bea0*/  @!P0 NANOSLEEP.SYNCS 0x989680 ;  /* 0x009896800000895d */ /* 0x010fea0003900000 */
[----:B------:R-:W4:Y:S02]  /*beb0*/  @!P0 SYNCS.PHASECHK.TRANS64 P0, [R0+URZ+0x68], R3 ;  /* 0x00006803000085a7 */ /* 0x000f2400080010ff */
[----:B----4-:R-:W-:Y:S05]  /*bec0*/  @!P0 BRA `(.L_x_165) ;  /* 0xfffffffc00f08947 */ /* 0x010fea000383ffff */
[----:B------:R-:W-:Y:S05]  /*bed0*/  BRA `(.L_x_166) ;  /* 0xffffff8c004c7947 */ /* 0x000fea000383ffff */
.L_x_86:
[----:B---3--:R-:W-:-:S07]  /*bee0*/  MOV R0, UR21 ;  /* 0x0000001500007c02 */ /* 0x008fce0008000f00 */
.L_x_167:
[----:B---3--:R3:W4:Y:S02]  /*bef0*/  SYNCS.PHASECHK.TRANS64.TRYWAIT P0, [R0+URZ+0x70], R3 ;  /* 0x00007003000075a7 */ /* 0x00872400080011ff */
[----:B----4-:R-:W-:Y:S05]  /*bf00*/  @!P0 NANOSLEEP.SYNCS 0x989680 ;  /* 0x009896800000895d */ /* 0x010fea0003900000 */
[----:B------:R-:W4:Y:S02]  /*bf10*/  @!P0 SYNCS.PHASECHK.TRANS64 P0, [R0+URZ+0x70], R3 ;  /* 0x00007003000085a7 */ /* 0x000f2400080010ff */
[----:B----4-:R-:W-:Y:S05]  /*bf20*/  @!P0 BRA `(.L_x_167) ;  /* 0xfffffffc00f08947 */ /* 0x010fea000383ffff */
[----:B------:R-:W-:Y:S05]  /*bf30*/  BRA `(.L_x_168) ;  /* 0xffffff8c003c7947 */ /* 0x000fea000383ffff */
.L_x_88:
[----:B-1----:R1:W2:Y:S02]  /*bf40*/  SYNCS.PHASECHK.TRANS64.TRYWAIT P0, [R3+URZ+0x90], R0 ;  /* 0x00009000030075a7 */ /* 0x0022a400080011ff */
[----:B--2---:R-:W-:Y:S05]  /*bf50*/  @!P0 NANOSLEEP.SYNCS 0x989680 ;  /* 0x009896800000895d */ /* 0x004fea0003900000 */
[----:B------:R-:W2:Y:S02]  /*bf60*/  @!P0 SYNCS.PHASECHK.TRANS64 P0, [R3+URZ+0x90], R0 ;  /* 0x00009000030085a7 */ /* 0x000ea400080010ff */
[----:B--2---:R-:W-:Y:S05]  /*bf70*/  @!P0 BRA `(.L_x_88) ;  /* 0xfffffffc00f08947 */ /* 0x004fea000383ffff */
[----:B------:R-:W-:Y:S05]  /*bf80*/  BRA `(.L_x_169) ;  /* 0xffffff9000007947 */ /* 0x000fea000383ffff */
.L_x_99:
[----:B-1----:R1:W2:Y:S02]  /*bf90*/  SYNCS.PHASECHK.TRANS64.TRYWAIT P1, [R3+URZ+0x40], R0 ;  /* 0x00004000030075a7 */ /* 0x0022a400080211ff */
[----:B--2---:R-:W-:Y:S05]  /*bfa0*/  @!P1 NANOSLEEP.SYNCS 0x989680 ;  /* 0x009896800000995d */ /* 0x004fea0003900000 */
[----:B------:R-:W2:Y:S02]  /*bfb0*/  @!P1 SYNCS.PHASECHK.TRANS64 P1, [R3+URZ+0x40], R0 ;  /* 0x00004000030095a7 */ /* 0x000ea400080210ff */
[----:B--2---:R-:W-:Y:S05]  /*bfc0*/  @!P1 BRA `(.L_x_99) ;  /* 0xfffffffc00f09947 */ /* 0x004fea000383ffff */
[----:B------:R-:W-:Y:S05]  /*bfd0*/  BRA `(.L_x_98) ;  /* 0xffffff9c00847947 */ /* 0x000fea000383ffff */
.L_x_101:
[----:B-1----:R1:W4:Y:S02]  /*bfe0*/  SYNCS.PHASECHK.TRANS64.TRYWAIT P0, [R78+URZ+0xb0], R5 ;  /* 0x0000b0054e0075a7 */ /* 0x00232400080011ff */
[----:B----4-:R-:W-:Y:S05]  /*bff0*/  @!P0 NANOSLEEP.SYNCS 0x989680 ;  /* 0x009896800000895d */ /* 0x010fea0003900000 */
[----:B------:R-:W4:Y:S02]  /*c000*/  @!P0 SYNCS.PHASECHK.TRANS64 P0, [R78+URZ+0xb0], R5 ;  /* 0x0000b0054e0085a7 */ /* 0x000f2400080010ff */
[----:B----4-:R-:W-:Y:S05]  /*c010*/  @!P0 BRA `(.L_x_101) ;  /* 0xfffffffc00f08947 */ /* 0x010fea000383ffff */
[----:B------:R-:W-:Y:S05]  /*c020*/  BRA `(.L_x_100) ;  /* 0xffffff9c00e07947 */ /* 0x000fea000383ffff */
.L_x_109:
[----:B--2---:R2:W3:Y:S02]  /*c030*/  SYNCS.PHASECHK.TRANS64.TRYWAIT P0, [R116+URZ+0x40], R3 ;  /* 0x00004003740075a7 */ /* 0x0044e400080011ff */
[----:B---3--:R-:W-:Y:S05]  /*c040*/  @!P0 NANOSLEEP.SYNCS 0x989680 ;  /* 0x009896800000895d */ /* 0x008fea0003900000 */
[----:B------:R-:W3:Y:S02]  /*c050*/  @!P0 SYNCS.PHASECHK.TRANS64 P0, [R116+URZ+0x40], R3 ;  /* 0x00004003740085a7 */ /* 0x000ee400080010ff */
[----:B---3--:R-:W-:Y:S05]  /*c060*/  @!P0 BRA `(.L_x_109) ;  /* 0xfffffffc00f08947 */ /* 0x008fea000383ffff */
[----:B------:R-:W-:Y:S05]  /*c070*/  BRA `(.L_x_108) ;  /* 0xffffffb000e47947 */ /* 0x000fea000383ffff */
.L_x_117:
[----:B--2---:R2:W3:Y:S02]  /*c080*/  SYNCS.PHASECHK.TRANS64.TRYWAIT P0, [R0+URZ+0x40], R7 ;  /* 0x00004007000075a7 */ /* 0x0044e400080011ff */
[----:B---3--:R-:W-:Y:S05]  /*c090*/  @!P0 NANOSLEEP.SYNCS 0x989680 ;  /* 0x009896800000895d */ /* 0x008fea0003900000 */
[----:B------:R-:W3:Y:S02]  /*c0a0*/  @!P0 SYNCS.PHASECHK.TRANS64 P0, [R0+URZ+0x40], R7 ;  /* 0x00004007000085a7 */ /* 0x000ee400080010ff */
[----:B---3--:R-:W-:Y:S05]  /*c0b0*/  @!P0 BRA `(.L_x_117) ;  /* 0xfffffffc00f08947 */ /* 0x008fea000383ffff */
[----:B------:R-:W-:Y:S05]  /*c0c0*/  BRA `(.L_x_116) ;  /* 0xffffffc800387947 */ /* 0x000fea000383ffff */
.L_x_125:
[----:B--2---:R2:W3:Y:S02]  /*c0d0*/  SYNCS.PHASECHK.TRANS64.TRYWAIT P0, [R0+URZ+0x40], R5 ;  /* 0x00004005000075a7 */ /* 0x0044e400080011ff */
[----:B---3--:R-:W-:Y:S05]  /*c0e0*/  @!P0 NANOSLEEP.SYNCS 0x989680 ;  /* 0x009896800000895d */ /* 0x008fea0003900000 */
[----:B------:R-:W3:Y:S02]  /*c0f0*/  @!P0 SYNCS.PHASECHK.TRANS64 P0, [R0+URZ+0x40], R5 ;  /* 0x00004005000085a7 */ /* 0x000ee400080010ff */
[----:B---3--:R-:W-:Y:S05]  /*c100*/  @!P0 BRA `(.L_x_125) ;  /* 0xfffffffc00f08947 */ /* 0x008fea000383ffff */
[----:B------:R-:W-:Y:S05]  /*c110*/  BRA `(.L_x_124) ;  /* 0xffffffdc00987947 */ /* 0x000fea000383ffff */
        .weak           $__internal_0_$__cuda_sm10x_tcgen05_guardrail_trap_col_being_dealloced_not_returned_by_alloc
        .type           $__internal_0_$__cuda_sm10x_tcgen05_guardrail_trap_col_being_dealloced_not_returned_by_alloc,@function
        .size           $__internal_0_$__cuda_sm10x_tcgen05_guardrail_trap_col_being_dealloced_not_returned_by_alloc,($__internal_1_$__cuda_sm10x_tcgen05_guardrail_trap_phase_invalid_during_alloc - $__internal_0_$__cuda_sm10x_tcgen05_guardrail_trap_col_being_dealloced_not_returned_by_alloc)
$__internal_0_$__cuda_sm10x_tcgen05_guardrail_trap_col_being_dealloced_not_returned_by_alloc:
[----:B------:R-:W-:Y:S05]  /*c120*/  BPT.TRAP 0x1 ;  /* 0x000000040000795c */ /* 0x000fea0000300000 */
[----:B------:R-:W-:-:S04]  /*c130*/  HFMA2 R3, -RZ, RZ, 0, 0 ;  /* 0x00000000ff037431 */ /* 0x000fc800000001ff */
[----:B------:R-:W-:Y:S05]  /*c140*/  RET.REL.NODEC R2 `(_ZN7cutlass13device_kernelINS_4gemm6kernel13GemmUniversalIN4cute5tupleIJiiiiEEENS1_10collective13CollectiveMmaINS1_35MainloopSm100TmaUmmaWarpSpecializedILi4ELi2ELi2ENS5_IJNS4_1CILi1EEENSA_ILi2EEESB_EEEEENS5_IJNSA_ILi128EEENSA_ILi256EEENSA_ILi32EEEEEEaNS5_IJlSB_lEEEaSJ_NS4_8TiledMMAINS4_8MMA_AtomIJNS4_15SM100_MMA_S8_SSIaaiLi128ELi256ELNS4_4UMMA5MajorE0ELSO_0ELNSN_8SaturateE0EEEEEENS4_6LayoutINS5_IJSB_SB_SB_EEENS5_IJNSA_ILi0EEESU_SU_EEEEENS5_IJNS4_10UnderscoreESX_SX_EEEEENS4_23SM90_TMA_LOAD_MULTICASTENS4_14ComposedLayoutINS4_7SwizzleILi1ELi4ELi3EEENS4_18smem_ptr_flag_bitsILi8EEENSS_INS5_IJNSA_ILi8EEESH_EEENS5_IJSH_SB_EEEEEEEvNS4_8identityENS4_13SM90_TMA_LOADES1A_vS1B_EENS_8epilogue10collective18CollectiveEpilogueINS1E_23Sm100TmaWarpSpecializedILi4ELi2ELi64ELb0ELb0EEEJSI_NS5_IJNSS_ISF_SB_EENSS_INSA_ILi64EEESB_EEEEEaSJ_aSJ_NS1E_6fusion15FusionCallbacksIS1I_NS1N_17LinearCombinationIaiaiLNS_15FloatRoundStyleE2EEESI_S1M_JEEENS4_5SM1004TMEM4LOAD26SM100_TMEM_LOAD_32dp32b64xES1C_NS11_INS12_ILi2ELi4ELi3EEES15_NSS_INS5_IJS16_S1K_EEENS5_IJS1K_SB_EEEEEEENS4_39AutoVectorizingCopyWithAssumedAlignmentILi128EEENS4_14SM90_TMA_STOREES21_S23_S23_EEEvvEEEEvNT_6ParamsE) ;  /* 0xffffff3c02ac7950 */ /* 0x000fea0003c3ffff */
        .weak           $__internal_1_$__cuda_sm10x_tcgen05_guardrail_trap_phase_invalid_during_alloc
        .type           $__internal_1_$__cuda_sm10x_tcgen05_guardrail_trap_phase_invalid_during_alloc,@function
        .size           $__internal_1_$__cuda_sm10x_tcgen05_guardrail_trap_phase_invalid_during_alloc,($__internal_2_$__cuda_sm10x_tcgen05_guardrail_trap_unallocated_columns_being_dealloced - $__internal_1_$__cuda_sm10x_tcgen05_guardrail_trap_phase_invalid_during_alloc)
$__internal_1_$__cuda_sm10x_tcgen05_guardrail_trap_phase_invalid_during_alloc:
[----:B------:R-:W-:Y:S05]  /*c150*/  BPT.TRAP 0x1 ;  /* 0x000000040000795c */ /* 0x000fea0000300000 */
[----:B------:R-:W-:-:S04]  /*c160*/  MOV R5, 0x0 ;  /* 0x0000000000057802 */ /* 0x000fc80000000f00 */
[----:B------:R-:W-:Y:S05]  /*c170*/  RET.REL.NODEC R4 `(_ZN7cutlass13device_kernelINS_4gemm6kernel13GemmUniversalIN4cute5tupleIJiiiiEEENS1_10collective13CollectiveMmaINS1_35MainloopSm100TmaUmmaWarpSpecializedILi4ELi2ELi2ENS5_IJNS4_1CILi1EEENSA_ILi2EEESB_EEEEENS5_IJNSA_ILi128EEENSA_ILi256EEENSA_ILi32EEEEEEaNS5_IJlSB_lEEEaSJ_NS4_8TiledMMAINS4_8MMA_AtomIJNS4_15SM100_MMA_S8_SSIaaiLi128ELi256ELNS4_4UMMA5MajorE0ELSO_0ELNSN_8SaturateE0EEEEEENS4_6LayoutINS5_IJSB_SB_SB_EEENS5_IJNSA_ILi0EEESU_SU_EEEEENS5_IJNS4_10UnderscoreESX_SX_EEEEENS4_23SM90_TMA_LOAD_MULTICASTENS4_14ComposedLayoutINS4_7SwizzleILi1ELi4ELi3EEENS4_18smem_ptr_flag_bitsILi8EEENSS_INS5_IJNSA_ILi8EEESH_EEENS5_IJSH_SB_EEEEEEEvNS4_8identityENS4_13SM90_TMA_LOADES1A_vS1B_EENS_8epilogue10collective18CollectiveEpilogueINS1E_23Sm100TmaWarpSpecializedILi4ELi2ELi64ELb0ELb0EEEJSI_NS5_IJNSS_ISF_SB_EENSS_INSA_ILi64EEESB_EEEEEaSJ_aSJ_NS1E_6fusion15FusionCallbacksIS1I_NS1N_17LinearCombinationIaiaiLNS_15FloatRoundStyleE2EEESI_S1M_JEEENS4_5SM1004TMEM4LOAD26SM100_TMEM_LOAD_32dp32b64xES1C_NS11_INS12_ILi2ELi4ELi3EEES15_NSS_INS5_IJS16_S1K_EEENS5_IJS1K_SB_EEEEEEENS4_39AutoVectorizingCopyWithAssumedAlignmentILi128EEENS4_14SM90_TMA_STOREES21_S23_S23_EEEvvEEEEvNT_6ParamsE) ;  /* 0xffffff3c04a07950 */ /* 0x000fea0003c3ffff */
        .weak           $__internal_2_$__cuda_sm10x_tcgen05_guardrail_trap_unallocated_columns_being_dealloced
        .type           $__internal_2_$__cuda_sm10x_tcgen05_guardrail_trap_unallocated_columns_being_dealloced,@function
        .size           $__internal_2_$__cuda_sm10x_tcgen05_guardrail_trap_unallocated_columns_being_dealloced,(.L_x_171 - $__internal_2_$__cuda_sm10x_tcgen05_guardrail_trap_unallocated_columns_being_dealloced)
$__internal_2_$__cuda_sm10x_tcgen05_guardrail_trap_unallocated_columns_being_dealloced:
[----:B------:R-:W-:Y:S05]  /*c180*/  BPT.TRAP 0x1 ;  /* 0x000000040000795c */ /* 0x000fea0000300000 */
[----:B------:R-:W-:-:S04]  /*c190*/  HFMA2 R3, -RZ, RZ, 0, 0 ;  /* 0x00000000ff037431 */ /* 0x000fc800000001ff */
[----:B------:R-:W-:Y:S05]  /*c1a0*/  RET.REL.NODEC R2 `(_ZN7cutlass13device_kernelINS_4gemm6kernel13GemmUniversalIN4cute5tupleIJiiiiEEENS1_10collective13CollectiveMmaINS1_35MainloopSm100TmaUmmaWarpSpecializedILi4ELi2ELi2ENS5_IJNS4_1CILi1EEENSA_ILi2EEESB_EEEEENS5_IJNSA_ILi128EEENSA_ILi256EEENSA_ILi32EEEEEEaNS5_IJlSB_lEEEaSJ_NS4_8TiledMMAINS4_8MMA_AtomIJNS4_15SM100_MMA_S8_SSIaaiLi128ELi256ELNS4_4UMMA5MajorE0ELSO_0ELNSN_8SaturateE0EEEEEENS4_6LayoutINS5_IJSB_SB_SB_EEENS5_IJNSA_ILi0EEESU_SU_EEEEENS5_IJNS4_10UnderscoreESX_SX_EEEEENS4_23SM90_TMA_LOAD_MULTICASTENS4_14ComposedLayoutINS4_7SwizzleILi1ELi4ELi3EEENS4_18smem_ptr_flag_bitsILi8EEENSS_INS5_IJNSA_ILi8EEESH_EEENS5_IJSH_SB_EEEEEEEvNS4_8identityENS4_13SM90_TMA_LOADES1A_vS1B_EENS_8epilogue10collective18CollectiveEpilogueINS1E_23Sm100TmaWarpSpecializedILi4ELi2ELi64ELb0ELb0EEEJSI_NS5_IJNSS_ISF_SB_EENSS_INSA_ILi64EEESB_EEEEEaSJ_aSJ_NS1E_6fusion15FusionCallbacksIS1I_NS1N_17LinearCombinationIaiaiLNS_15FloatRoundStyleE2EEESI_S1M_JEEENS4_5SM1004TMEM4LOAD26SM100_TMEM_LOAD_32dp32b64xES1C_NS11_INS12_ILi2ELi4ELi3EEES15_NSS_INS5_IJS16_S1K_EEENS5_IJS1K_SB_EEEEEEENS4_39AutoVectorizingCopyWithAssumedAlignmentILi128EEENS4_14SM90_TMA_STOREES21_S23_S23_EEEvvEEEEvNT_6ParamsE) ;  /* 0xffffff3c02947950 */ /* 0x000fea0003c3ffff */
.L_x_170:
[----:B------:R-:W-:-:S00]  /*c1b0*/  BRA `(.L_x_170) ;  /* 0xfffffffc00fc7947 */ /* 0x000fc0000383ffff */
[----:B------:R-:W-:-:S00]  /*c1c0*/  NOP ;  /* 0x0000000000007918 */ /* 0x000fc00000000000 */
        /* <DEDUP_REMOVED lines=11> */
.L_x_171:


//--------------------- .nv.global.init           --------------------------
	.section	.nv.global.init,"aw",@progbits
.nv.global.init:
	.type		$str$27,@object
	.size		$str$27,($str$28 - $str$27)
$str$27:
        /*0000*/ 	.byte	0x28, 0x61, 0x64, 0x64, 0x72, 0x65, 0x73, 0x73, 0x20, 0x26, 0x20, 0x6d, 0x61, 0x73, 0x6b, 0x29
        /*0010*/ 	.byte	0x20, 0x3d, 0x3d, 0x20, 0x30, 0x00
	.type		$str$28,@object
	.size		$str$28,($str$26 - $str$28)
$str$28:
        /*0016*/ 	.byte	0x2f, 0x74, 0x6d, 0x70, 0x2f, 0x63, 0x75, 0x74, 0x6c, 0x61, 0x73, 0x73, 0x5f, 0x73, 0x77, 0x65
        /*0026*/ 	.byte	0x65, 0x70, 0x5f, 0x73, 0x72, 0x63, 0x2f, 0x69, 0x6e, 0x63, 0x6c, 0x75, 0x64, 0x65, 0x2f, 0x63
        /*0036*/ 	.byte	0x75, 0x74, 0x65, 0x2f, 0x70, 0x6f, 0x69, 0x6e, 0x74, 0x65, 0x72, 0x5f, 0x66, 0x6c, 0x61, 0x67
        /*0046*/ 	.byte	0x67, 0x65, 0x64, 0x2e, 0x68, 0x70, 0x70, 0x00
	.type		$str$26,@object
	.size		$str$26,($str$25 - $str$26)
$str$26:
        /*004e*/ 	.byte	0x2f, 0x74, 0x6d, 0x70, 0x2f, 0x63, 0x75, 0x74, 0x6c, 0x61, 0x73, 0x73, 0x5f, 0x73, 0x77, 0x65
        /*005e*/ 	.byte	0x65, 0x70, 0x5f, 0x73, 0x72, 0x63, 0x2f, 0x69, 0x6e, 0x63, 0x6c, 0x75, 0x64, 0x65, 0x2f, 0x63
        /*006e*/ 	.byte	0x75, 0x74, 0x65, 0x2f, 0x61, 0x74, 0x6f, 0x6d, 0x2f, 0x63, 0x6f, 0x70, 0x79, 0x5f, 0x74, 0x72
        /*007e*/ 	.byte	0x61, 0x69, 0x74, 0x73, 0x5f, 0x73, 0x6d, 0x31, 0x30, 0x30, 0x2e, 0x68, 0x70, 0x70, 0x00
	.type		$str$25,@object
	.size		$str$25,(__unnamed_1 - $str$25)
$str$25:
        /*008d*/ 	.byte	0x28, 0x28, 0x75, 0x69, 0x6e, 0x74, 0x33, 0x32, 0x5f, 0x74, 0x28, 0x74, 0x68, 0x72, 0x65, 0x61
        /*009d*/ 	.byte	0x64, 0x49, 0x64, 0x78, 0x2e, 0x78, 0x29, 0x20, 0x2f, 0x20, 0x33, 0x32, 0x29, 0x20, 0x25, 0x20
        /*00ad*/ 	.byte	0x34, 0x29, 0x20, 0x3d, 0x3d, 0x20, 0x28, 0x28, 0x28, 0x74, 0x6d, 0x65, 0x6d, 0x5f, 0x61, 0x64
        /*00bd*/ 	.byte	0x64, 0x72, 0x20, 0x3e, 0x3e, 0x20, 0x31, 0x36, 0x29, 0x20, 0x2f, 0x20, 0x33, 0x32, 0x29, 0x20
        /*00cd*/ 	.byte	0x25, 0x20, 0x34, 0x29, 0x00
	.type		__unnamed_1,@object
	.size		__unnamed_1,(__unnamed_2 - __unnamed_1)
__unnamed_1:
        /*00d2*/ 	.byte	0x61, 0x75, 0x74, 0x6f, 0x20, 0x63, 0x75, 0x74, 0x65, 0x3a, 0x3a, 0x61, 0x73, 0x5f, 0x70, 0x6f
        /* <DEDUP_REMOVED lines=24> */
        /*0262*/ 	.byte	0x5d, 0x00
	.type		__unnamed_2,@object
	.size		__unnamed_2,(__unnamed_3 - __unnamed_2)
__unnamed_2:
        /* <DEDUP_REMOVED lines=26> */
	.type		__unnamed_3,@object
	.size		__unnamed_3,(.L_3 - __unnamed_3)
__unnamed_3:
        /* <DEDUP_REMOVED lines=42> */
        /*0696*/ 	.byte	0x43, 0x3c, 0x30, 0x3e, 0x3e, 0x3e, 0x3e, 0x5d, 0x00
.L_3:


//--------------------- .nv.shared._ZN7cutlass13device_kernelINS_4gemm6kernel13GemmUniversalIN4cute5tupleIJiiiiEEENS1_10collective13CollectiveMmaINS1_35MainloopSm100TmaUmmaWarpSpecializedILi4ELi2ELi2ENS5_IJNS4_1CILi1EEENSA_ILi2EEESB_EEEEENS5_IJNSA_ILi128EEENSA_ILi256EEENSA_ILi32EEEEEEaNS5_IJlSB_lEEEaSJ_NS4_8TiledMMAINS4_8MMA_AtomIJNS4_15SM100_MMA_S8_SSIaaiLi128ELi256ELNS4_4UMMA5MajorE0ELSO_0ELNSN_8SaturateE0EEEEEENS4_6LayoutINS5_IJSB_SB_SB_EEENS5_IJNSA_ILi0EEESU_SU_EEEEENS5_IJNS4_10UnderscoreESX_SX_EEEEENS4_23SM90_TMA_LOAD_MULTICASTENS4_14ComposedLayoutINS4_7SwizzleILi1ELi4ELi3EEENS4_18smem_ptr_flag_bitsILi8EEENSS_INS5_IJNSA_ILi8EEESH_EEENS5_IJSH_SB_EEEEEEEvNS4_8identityENS4_13SM90_TMA_LOADES1A_vS1B_EENS_8epilogue10collective18CollectiveEpilogueINS1E_23Sm100TmaWarpSpecializedILi4ELi2ELi64ELb0ELb0EEEJSI_NS5_IJNSS_ISF_SB_EENSS_INSA_ILi64EEESB_EEEEEaSJ_aSJ_NS1E_6fusion15FusionCallbacksIS1I_NS1N_17LinearCombinationIaiaiLNS_15FloatRoundStyleE2EEESI_S1M_JEEENS4_5SM1004TMEM4LOAD26SM100_TMEM_LOAD_32dp32b64xES1C_NS11_INS12_ILi2ELi4ELi3EEES15_NSS_INS5_IJS16_S1K_EEENS5_IJS1K_SB_EEEEEEENS4_39AutoVectorizingCopyWithAssumedAlignmentILi128EEENS4_14SM90_TMA_STOREES21_S23_S23_EEEvvEEEEvNT_6ParamsE --------------------------
	.section	.nv.shared._ZN7cutlass13device_kernelINS_4gemm6kernel13GemmUniversalIN4cute5tupleIJiiiiEEENS1_10collective13CollectiveMmaINS1_35MainloopSm100TmaUmmaWarpSpecializedILi4ELi2ELi2ENS5_IJNS4_1CILi1EEENSA_ILi2EEESB_EEEEENS5_IJNSA_ILi128EEENSA_ILi256EEENSA_ILi32EEEEEEaNS5_IJlSB_lEEEaSJ_NS4_8TiledMMAINS4_8MMA_AtomIJNS4_15SM100_MMA_S8_SSIaaiLi128ELi256ELNS4_4UMMA5MajorE0ELSO_0ELNSN_8SaturateE0EEEEEENS4_6LayoutINS5_IJSB_SB_SB_EEENS5_IJNSA_ILi0EEESU_SU_EEEEENS5_IJNS4_10UnderscoreESX_SX_EEEEENS4_23SM90_TMA_LOAD_MULTICASTENS4_14ComposedLayoutINS4_7SwizzleILi1ELi4ELi3EEENS4_18smem_ptr_flag_bitsILi8EEENSS_INS5_IJNSA_ILi8EEESH_EEENS5_IJSH_SB_EEEEEEEvNS4_8identityENS4_13SM90_TMA_LOADES1A_vS1B_EENS_8epilogue10collective18CollectiveEpilogueINS1E_23Sm100TmaWarpSpecializedILi4ELi2ELi64ELb0ELb0EEEJSI_NS5_IJNSS_ISF_SB_EENSS_INSA_ILi64EEESB_EEEEEaSJ_aSJ_NS1E_6fusion15FusionCallbacksIS1I_NS1N_17LinearCombinationIaiaiLNS_15FloatRoundStyleE2EEESI_S1M_JEEENS4_5SM1004TMEM4LOAD26SM100_TMEM_LOAD_32dp32b64xES1C_NS11_INS12_ILi2ELi4ELi3EEES15_NSS_INS5_IJS16_S1K_EEENS5_IJS1K_SB_EEEEEEENS4_39AutoVectorizingCopyWithAssumedAlignmentILi128EEENS4_14SM90_TMA_STOREES21_S23_S23_EEEvvEEEEvNT_6ParamsE,"aw",@nobits
	.sectionflags	@""
	.align	16
	.zero		1024


//--------------------- .nv.shared.reserved.0     --------------------------
	.section	.nv.shared.reserved.0,"aw",@nobits
	.weak		__nv_reservedSMEM_offset_0_alias
	.size		__nv_reservedSMEM_offset_0_alias, 0, 64
	.other		__nv_reservedSMEM_offset_0_alias,@"STO_CUDA_RESERVED_SHARED STV_DEFAULT"
__nv_reservedSMEM_offset_0_alias:
	.zero		0
.nv.shared.reserved.0:
	.zero		64
	.weak		__nv_reservedSMEM_tcgen05_partition
	.type		__nv_reservedSMEM_tcgen05_partition,@object
	.size		__nv_reservedSMEM_tcgen05_partition,(.L_0 - __nv_reservedSMEM_tcgen05_partition)
__nv_reservedSMEM_tcgen05_partition:
	.zero		32
.L_0:


//--------------------- .nv.global                --------------------------
	.section	.nv.global,"aw",@nobits
.nv.global:
	.type		_ZN39_INTERNAL_47d62c09_4_k_cu_f5d38e5b_99564cute1_E,@object
	.size		_ZN39_INTERNAL_47d62c09_4_k_cu_f5d38e5b_99564cute1_E,(_ZN39_INTERNAL_47d62c09_4_k_cu_f5d38e5b_99564cuda3std3__45__cpo6cbeginE - _ZN39_INTERNAL_47d62c09_4_k_cu_f5d38e5b_99564cute1_E)
_ZN39_INTERNAL_47d62c09_4_k_cu_f5d38e5b_99564cute1_E:
	.zero		1
	.type		_ZN39_INTERNAL_47d62c09_4_k_cu_f5d38e5b_99564cuda3std3__45__cpo6cbeginE,@object
	.size		_ZN39_INTERNAL_47d62c09_4_k_cu_f5d38e5b_99564cuda3std3__45__cpo6cbeginE,(_ZN39_INTERNAL_47d62c09_4_k_cu_f5d38e5b_99564cuda3std3__48in_placeE - _ZN39_INTERNAL_47d62c09_4_k_cu_f5d38e5b_99564cuda3std3__45__cpo6cbeginE)
_ZN39_INTERNAL_47d62c09_4_k_cu_f5d38e5b_99564cuda3std3__45__cpo6cbeginE:
	.zero		1
	.type		_ZN39_INTERNAL_47d62c09_4_k_cu_f5d38e5b_99564cuda3std3__48in_placeE,@object
	.size		_ZN39_INTERNAL_47d62c09_4_k_cu_f5d38e5b_99564cuda3std3__48in_placeE,(_ZN39_INTERNAL_47d62c09_4_k_cu_f5d38e5b_99564cuda3std6ranges3__45__cpo9iter_moveE - _ZN39_INTERNAL_47d62c09_4_k_cu_f5d38e5b_99564cuda3std3__48in_placeE)
_ZN39_INTERNAL_47d62c09_4_k_cu_f5d38e5b_99564cuda3std3__48in_placeE:
	.zero		1
	.type		_ZN39_INTERNAL_47d62c09_4_k_cu_f5d38e5b_99564cuda3std6ranges3__45__cpo9iter_moveE,@object
	.size		_ZN39_INTERNAL_47d62c09_4_k_cu_f5d38e5b_99564cuda3std6ranges3__45__cpo9iter_moveE,(_ZN39_INTERNAL_47d62c09_4_k_cu_f5d38e5b_99564cuda3std3__45__cpo5beginE - _ZN39_INTERNAL_47d62c09_4_k_cu_f5d38e5b_99564cuda3std6ranges3__45__cpo9iter_moveE)
_ZN39_INTERNAL_47d62c09_4_k_cu_f5d38e5b_99564cuda3std6ranges3__45__cpo9iter_moveE:
	.zero		1
	.type		_ZN39_INTERNAL_47d62c09_4_k_cu_f5d38e5b_99564cuda3std3__45__cpo5beginE,@object
	.size		_ZN39_INTERNAL_47d62c09_4_k_cu_f5d38e5b_99564cuda3std3__45__cpo5beginE,(_ZN39_INTERNAL_47d62c09_4_k_cu_f5d38e5b_99564cuda3std3__441_GLOBAL__N__47d62c09_4_k_cu_f5d38e5b_99566ignoreE - _ZN39_INTERNAL_47d62c09_4_k_cu_f5d38e5b_99564cuda3std3__45__cpo5beginE)
_ZN39_INTERNAL_47d62c09_4_k_cu_f5d38e5b_99564cuda3std3__45__cpo5beginE:
	.zero		1
	.type		_ZN39_INTERNAL_47d62c09_4_k_cu_f5d38e5b_99564cuda3std3__441_GLOBAL__N__47d62c09_4_k_cu_f5d38e5b_99566ignoreE,@object
	.size		_ZN39_INTERNAL_47d62c09_4_k_cu_f5d38e5b_99564cuda3std3__441_GLOBAL__N__47d62c09_4_k_cu_f5d38e5b_99566ignoreE,(_ZN39_INTERNAL_47d62c09_4_k_cu_f5d38e5b_99564cute7productE - _ZN39_INTERNAL_47d62c09_4_k_cu_f5d38e5b_99564cuda3std3__441_GLOBAL__N__47d62c09_4_k_cu_f5d38e5b_99566ignoreE)
_ZN39_INTERNAL_47d62c09_4_k_cu_f5d38e5b_99564cuda3std3__441_GLOBAL__N__47d62c09_4_k_cu_f5d38e5b_99566ignoreE:
	.zero		1
	.type		_ZN39_INTERNAL_47d62c09_4_k_cu_f5d38e5b_99564cute7productE,@object
	.size		_ZN39_INTERNAL_47d62c09_4_k_cu_f5d38e5b_99564cute7productE,(_ZN39_INTERNAL_47d62c09_4_k_cu_f5d38e5b_99564cuda3std3__45__cpo3endE - _ZN39_INTERNAL_47d62c09_4_k_cu_f5d38e5b_99564cute7productE)
_ZN39_INTERNAL_47d62c09_4_k_cu_f5d38e5b_99564cute7productE:
	.zero		1
	.type		_ZN39_INTERNAL_47d62c09_4_k_cu_f5d38e5b_99564cuda3std3__45__cpo3endE,@object
	.size		_ZN39_INTERNAL_47d62c09_4_k_cu_f5d38e5b_99564cuda3std3__45__cpo3endE,(_ZN39_INTERNAL_47d62c09_4_k_cu_f5d38e5b_99564cuda3std3__419piecewise_constructE - _ZN39_INTERNAL_47d62c09_4_k_cu_f5d38e5b_99564cuda3std3__45__cpo3endE)
_ZN39_INTERNAL_47d62c09_4_k_cu_f5d38e5b_99564cuda3std3__45__cpo3endE:
	.zero		1
	.type		_ZN39_INTERNAL_47d62c09_4_k_cu_f5d38e5b_99564cuda3std3__419piecewise_constructE,@object
	.size		_ZN39_INTERNAL_47d62c09_4_k_cu_f5d38e5b_99564cuda3std3__419piecewise_constructE,(_ZN39_INTERNAL_47d62c09_4_k_cu_f5d38e5b_99564cuda3std3__45__cpo4cendE - _ZN39_INTERNAL_47d62c09_4_k_cu_f5d38e5b_99564cuda3std3__419piecewise_constructE)
_ZN39_INTERNAL_47d62c09_4_k_cu_f5d38e5b_99564cuda3std3__419piecewise_constructE:
	.zero		1
	.type		_ZN39_INTERNAL_47d62c09_4_k_cu_f5d38e5b_99564cuda3std3__45__cpo4cendE,@object
	.size		_ZN39_INTERNAL_47d62c09_4_k_cu_f5d38e5b_99564cuda3std3__45__cpo4cendE,(_ZN39_INTERNAL_47d62c09_4_k_cu_f5d38e5b_99564cuda3std6ranges3__45__cpo4swapE - _ZN39_INTERNAL_47d62c09_4_k_cu_f5d38e5b_99564cuda3std3__45__cpo4cendE)
_ZN39_INTERNAL_47d62c09_4_k_cu_f5d38e5b_99564cuda3std3__45__cpo4cendE:
	.zero		1
	.type		_ZN39_INTERNAL_47d62c09_4_k_cu_f5d38e5b_99564cuda3std6ranges3__45__cpo4swapE,@object
	.size		_ZN39_INTERNAL_47d62c09_4_k_cu_f5d38e5b_99564cuda3std6ranges3__45__cpo4swapE,(.L_11 - _ZN39_INTERNAL_47d62c09_4_k_cu_f5d38e5b_99564cuda3std6ranges3__45__cpo4swapE)
_ZN39_INTERNAL_47d62c09_4_k_cu_f5d38e5b_99564cuda3std6ranges3__45__cpo4swapE:
	.zero		1
.L_11:


//--------------------- .nv.constant0._ZN7cutlass13device_kernelINS_4gemm6kernel13GemmUniversalIN4cute5tupleIJiiiiEEENS1_10collective13CollectiveMmaINS1_35MainloopSm100TmaUmmaWarpSpecializedILi4ELi2ELi2ENS5_IJNS4_1CILi1EEENSA_ILi2EEESB_EEEEENS5_IJNSA_ILi128EEENSA_ILi256EEENSA_ILi32EEEEEEaNS5_IJlSB_lEEEaSJ_NS4_8TiledMMAINS4_8MMA_AtomIJNS4_15SM100_MMA_S8_SSIaaiLi128ELi256ELNS4_4UMMA5MajorE0ELSO_0ELNSN_8SaturateE0EEEEEENS4_6LayoutINS5_IJSB_SB_SB_EEENS5_IJNSA_ILi0EEESU_SU_EEEEENS5_IJNS4_10UnderscoreESX_SX_EEEEENS4_23SM90_TMA_LOAD_MULTICASTENS4_14ComposedLayoutINS4_7SwizzleILi1ELi4ELi3EEENS4_18smem_ptr_flag_bitsILi8EEENSS_INS5_IJNSA_ILi8EEESH_EEENS5_IJSH_SB_EEEEEEEvNS4_8identityENS4_13SM90_TMA_LOADES1A_vS1B_EENS_8epilogue10collective18CollectiveEpilogueINS1E_23Sm100TmaWarpSpecializedILi4ELi2ELi64ELb0ELb0EEEJSI_NS5_IJNSS_ISF_SB_EENSS_INSA_ILi64EEESB_EEEEEaSJ_aSJ_NS1E_6fusion15FusionCallbacksIS1I_NS1N_17LinearCombinationIaiaiLNS_15FloatRoundStyleE2EEESI_S1M_JEEENS4_5SM1004TMEM4LOAD26SM100_TMEM_LOAD_32dp32b64xES1C_NS11_INS12_ILi2ELi4ELi3EEES15_NSS_INS5_IJS16_S1K_EEENS5_IJS1K_SB_EEEEEEENS4_39AutoVectorizingCopyWithAssumedAlignmentILi128EEENS4_14SM90_TMA_STOREES21_S23_S23_EEEvvEEEEvNT_6ParamsE --------------------------
	.section	.nv.constant0._ZN7cutlass13device_kernelINS_4gemm6kernel13GemmUniversalIN4cute5tupleIJiiiiEEENS1_10collective13CollectiveMmaINS1_35MainloopSm100TmaUmmaWarpSpecializedILi4ELi2ELi2ENS5_IJNS4_1CILi1EEENSA_ILi2EEESB_EEEEENS5_IJNSA_ILi128EEENSA_ILi256EEENSA_ILi32EEEEEEaNS5_IJlSB_lEEEaSJ_NS4_8TiledMMAINS4_8MMA_AtomIJNS4_15SM100_MMA_S8_SSIaaiLi128ELi256ELNS4_4UMMA5MajorE0ELSO_0ELNSN_8SaturateE0EEEEEENS4_6LayoutINS5_IJSB_SB_SB_EEENS5_IJNSA_ILi0EEESU_SU_EEEEENS5_IJNS4_10UnderscoreESX_SX_EEEEENS4_23SM90_TMA_LOAD_MULTICASTENS4_14ComposedLayoutINS4_7SwizzleILi1ELi4ELi3EEENS4_18smem_ptr_flag_bitsILi8EEENSS_INS5_IJNSA_ILi8EEESH_EEENS5_IJSH_SB_EEEEEEEvNS4_8identityENS4_13SM90_TMA_LOADES1A_vS1B_EENS_8epilogue10collective18CollectiveEpilogueINS1E_23Sm100TmaWarpSpecializedILi4ELi2ELi64ELb0ELb0EEEJSI_NS5_IJNSS_ISF_SB_EENSS_INSA_ILi64EEESB_EEEEEaSJ_aSJ_NS1E_6fusion15FusionCallbacksIS1I_NS1N_17LinearCombinationIaiaiLNS_15FloatRoundStyleE2EEESI_S1M_JEEENS4_5SM1004TMEM4LOAD26SM100_TMEM_LOAD_32dp32b64xES1C_NS11_INS12_ILi2ELi4ELi3EEES15_NSS_INS5_IJS16_S1K_EEENS5_IJS1K_SB_EEEEEEENS4_39AutoVectorizingCopyWithAssumedAlignmentILi128EEENS4_14SM90_TMA_STOREES21_S23_S23_EEEvvEEEEvNT_6ParamsE,"a",@progbits
	.sectionflags	@""
	.align	4
.nv.constant0._ZN7cutlass13device_kernelINS_4gemm6kernel13GemmUniversalIN4cute5tupleIJiiiiEEENS1_10collective13CollectiveMmaINS1_35MainloopSm100TmaUmmaWarpSpecializedILi4ELi2ELi2ENS5_IJNS4_1CILi1EEENSA_ILi2EEESB_EEEEENS5_IJNSA_ILi128EEENSA_ILi256EEENSA_ILi32EEEEEEaNS5_IJlSB_lEEEaSJ_NS4_8TiledMMAINS4_8MMA_AtomIJNS4_15SM100_MMA_S8_SSIaaiLi128ELi256ELNS4_4UMMA5MajorE0ELSO_0ELNSN_8SaturateE0EEEEEENS4_6LayoutINS5_IJSB_SB_SB_EEENS5_IJNSA_ILi0EEESU_SU_EEEEENS5_IJNS4_10UnderscoreESX_SX_EEEEENS4_23SM90_TMA_LOAD_MULTICASTENS4_14ComposedLayoutINS4_7SwizzleILi1ELi4ELi3EEENS4_18smem_ptr_flag_bitsILi8EEENSS_INS5_IJNSA_ILi8EEESH_EEENS5_IJSH_SB_EEEEEEEvNS4_8identityENS4_13SM90_TMA_LOADES1A_vS1B_EENS_8epilogue10collective18CollectiveEpilogueINS1E_23Sm100TmaWarpSpecializedILi4ELi2ELi64ELb0ELb0EEEJSI_NS5_IJNSS_ISF_SB_EENSS_INSA_ILi64EEESB_EEEEEaSJ_aSJ_NS1E_6fusion15FusionCallbacksIS1I_NS1N_17LinearCombinationIaiaiLNS_15FloatRoundStyleE2EEESI_S1M_JEEENS4_5SM1004TMEM4LOAD26SM100_TMEM_LOAD_32dp32b64xES1C_NS11_INS12_ILi2ELi4ELi3EEES15_NSS_INS5_IJS16_S1K_EEENS5_IJS1K_SB_EEEEEEENS4_39AutoVectorizingCopyWithAssumedAlignmentILi128EEENS4_14SM90_TMA_STOREES21_S23_S23_EEEvvEEEEvNT_6ParamsE:
	.zero		2944


//--------------------- SYMBOLS --------------------------

	.type		.nv.reservedSmem.offset0,@object
	.size		.nv.reservedSmem.offset0,0x4
	.type		.nv.reservedSmem.cap,@object
	.size		.nv.reservedSmem.cap,0x4
	.type		__assertfail,@function
